// auto-generated by cutlass_sweep.epilogue — config: {"arch": "sm_90", "cluster_m": 2, "cluster_n": 1, "dtype": "fp16", "fusion": "sigmoid", "tile_k": 64, "tile_m": 256, "tile_n": 128}
#include "cutlass/cutlass.h"
#include "cutlass/gemm/collective/collective_builder.hpp"
#include "cutlass/gemm/device/gemm_universal_adapter.h"
#include "cutlass/gemm/kernel/gemm_universal.hpp"
#include "cutlass/epilogue/collective/collective_builder.hpp"
#include "cutlass/epilogue/fusion/operations.hpp"
#include "cutlass/epilogue/thread/activation.h"

using Elem = cutlass::half_t;
using Acc  = float;
using TileShape    = cute::Shape<cute::_256, cute::_128, cute::_64>;
using ClusterShape = cute::Shape<cute::_2, cute::_1, cute::_1>;
using FusionOp     = cutlass::epilogue::fusion::LinCombEltAct<cutlass::epilogue::thread::Sigmoid, Elem, Acc>;

using CollectiveEpilogue = typename cutlass::epilogue::collective::CollectiveBuilder<
    cutlass::arch::Sm90, cutlass::arch::OpClassTensorOp,
    TileShape, ClusterShape,
    cutlass::epilogue::collective::EpilogueTileAuto,
    Acc, Acc,
    Elem, cutlass::layout::RowMajor, 128 / cutlass::sizeof_bits<Elem>::value,
    Elem, cutlass::layout::RowMajor, 128 / cutlass::sizeof_bits<Elem>::value,
    cutlass::epilogue::TmaWarpSpecializedCooperative,
    FusionOp
  >::CollectiveOp;

using CollectiveMainloop = typename cutlass::gemm::collective::CollectiveBuilder<
    cutlass::arch::Sm90, cutlass::arch::OpClassTensorOp,
    Elem, cutlass::layout::RowMajor, 128 / cutlass::sizeof_bits<Elem>::value,
    Elem, cutlass::layout::ColumnMajor, 128 / cutlass::sizeof_bits<Elem>::value,
    Acc,
    TileShape, ClusterShape,
    cutlass::gemm::collective::StageCountAutoCarveout<
        static_cast<int>(sizeof(typename CollectiveEpilogue::SharedStorage))>,
    cutlass::gemm::KernelTmaWarpSpecializedCooperative
  >::CollectiveOp;

using GemmKernel = cutlass::gemm::kernel::GemmUniversal<
    cute::Shape<int,int,int,int>, CollectiveMainloop, CollectiveEpilogue>;
using Gemm = cutlass::gemm::device::GemmUniversalAdapter<GemmKernel>;

auto* _anchor = &cutlass::device_kernel<GemmKernel>;


// ===== COMPILED SASS (sm_90a) =====

	.target	sm_90a

	.elftype	@"ET_EXEC"


//--------------------- .note.nv.tkinfo           --------------------------
	.section	.note.nv.tkinfo,"",@"SHT_NOTE"
	.sectionflags	@"SHF_NOTE_NV_TKINFO"
	.tkinfo
        /*0018*/ 	.word	0x00000002
        /*0030*/ 	.string	""
        /*0030*/ 	.string	"ptxas"
        /*0030*/ 	.string	"Cuda compilation tools, release 13.0, V13.0.88"
        /*0030*/ 	.string	"Build cuda_13.0.r13.0/compiler.36424714_0"
        /*0030*/ 	.string	"-arch sm_90a -m 64 "



//--------------------- .note.nv.cuinfo           --------------------------
	.section	.note.nv.cuinfo,"",@"SHT_NOTE"
	.sectionflags	@"SHF_NOTE_NV_CUINFO"
        /*0018*/ 	.short	0x0002
        /*001a*/ 	.short	0x005a
        /*001c*/ 	.short	0x0082
	.zero		2


//--------------------- .nv.info                  --------------------------
	.section	.nv.info,"",@"SHT_CUDA_INFO"
	.align	4


	//----- nvinfo : EIATTR_REGCOUNT
	.align		4
        /*0000*/ 	.byte	0x04, 0x2f
        /*0002*/ 	.short	(.L_18 - .L_17)
	.align		4
.L_17:
        /*0004*/ 	.word	index@(_ZN7cutlass13device_kernelINS_4gemm6kernel13GemmUniversalIN4cute5tupleIJiiiiEEENS1_10collective13CollectiveMmaINS1_34MainloopSm90TmaGmmaWarpSpecializedILi4ENS5_IJNS4_1CILi2EEENSA_ILi1EEESC_EEENS1_35KernelTmaWarpSpecializedCooperativeEEENS5_IJNSA_ILi256EEENSA_ILi128EEENSA_ILi64EEEEEENS_6half_tENS5_IJlSC_lEEESK_SL_NS4_8TiledMMAINS4_8MMA_AtomIJNS4_4SM904GMMA26MMA_64x128x16_F32F16F16_SSILNSP_5MajorE0ELSR_0ELNSP_7ScaleInE1ELSS_1EEEEEENS4_6LayoutISD_NS5_IJSC_NSA_ILi0EEESW_EEEEENS5_IJNS4_10UnderscoreESZ_SZ_EEEEENS4_13SM90_TMA_LOADENS4_14ComposedLayoutINS4_7SwizzleILi3ELi4ELi3EEENS4_18smem_ptr_flag_bitsILi16EEENSV_INS5_IJNSA_ILi8EEESI_EEENS5_IJSI_SC_EEEEEEEvNS4_8identityENS4_23SM90_TMA_LOAD_MULTICASTES1C_vS1D_EENS_8epilogue10collective18CollectiveEpilogueINS1G_22Sm90TmaWarpSpecializedILi4ELi2ELi16ELb1ELb0EEEJSJ_NS5_IJSH_NSA_ILi32EEEEEESK_SL_SK_SL_NS1G_6fusion15FusionCallbacksIS1K_NS1N_13LinCombEltActINS1G_6thread7SigmoidESK_fSK_fLNS_15FloatRoundStyleE2EEESJ_S1M_JEEES12_NS13_INS14_ILi2ELi4ELi3EEES17_NSV_INS5_IJS18_S1L_EEENS5_IJS1L_SC_EEEEEEENS4_17SM75_U32x4_LDSM_NENS4_14SM90_TMA_STOREES1Z_NS4_17SM90_U32x4_STSM_NENS4_9Copy_AtomIJS22_SK_EEEvEEEvvEEEEvNT_6ParamsE)
        /*0008*/ 	.word	0x000000a8


	//----- nvinfo : EIATTR_FRAME_SIZE
	.align		4
.L_18:
        /*000c*/ 	.byte	0x04, 0x11
        /*000e*/ 	.short	(.L_20 - .L_19)
	.align		4
.L_19:
        /*0010*/ 	.word	index@($__internal_0_$__cuda_sm20_rcp_rn_f32_slowpath)
        /*0014*/ 	.word	0x00000000


	//----- nvinfo : EIATTR_FRAME_SIZE
	.align		4
.L_20:
        /*0018*/ 	.byte	0x04, 0x11
        /*001a*/ 	.short	(.L_22 - .L_21)
	.align		4
.L_21:
        /*001c*/ 	.word	index@(_ZN7cutlass13device_kernelINS_4gemm6kernel13GemmUniversalIN4cute5tupleIJiiiiEEENS1_10collective13CollectiveMmaINS1_34MainloopSm90TmaGmmaWarpSpecializedILi4ENS5_IJNS4_1CILi2EEENSA_ILi1EEESC_EEENS1_35KernelTmaWarpSpecializedCooperativeEEENS5_IJNSA_ILi256EEENSA_ILi128EEENSA_ILi64EEEEEENS_6half_tENS5_IJlSC_lEEESK_SL_NS4_8TiledMMAINS4_8MMA_AtomIJNS4_4SM904GMMA26MMA_64x128x16_F32F16F16_SSILNSP_5MajorE0ELSR_0ELNSP_7ScaleInE1ELSS_1EEEEEENS4_6LayoutISD_NS5_IJSC_NSA_ILi0EEESW_EEEEENS5_IJNS4_10UnderscoreESZ_SZ_EEEEENS4_13SM90_TMA_LOADENS4_14ComposedLayoutINS4_7SwizzleILi3ELi4ELi3EEENS4_18smem_ptr_flag_bitsILi16EEENSV_INS5_IJNSA_ILi8EEESI_EEENS5_IJSI_SC_EEEEEEEvNS4_8identityENS4_23SM90_TMA_LOAD_MULTICASTES1C_vS1D_EENS_8epilogue10collective18CollectiveEpilogueINS1G_22Sm90TmaWarpSpecializedILi4ELi2ELi16ELb1ELb0EEEJSJ_NS5_IJSH_NSA_ILi32EEEEEESK_SL_SK_SL_NS1G_6fusion15FusionCallbacksIS1K_NS1N_13LinCombEltActINS1G_6thread7SigmoidESK_fSK_fLNS_15FloatRoundStyleE2EEESJ_S1M_JEEES12_NS13_INS14_ILi2ELi4ELi3EEES17_NSV_INS5_IJS18_S1L_EEENS5_IJS1L_SC_EEEEEEENS4_17SM75_U32x4_LDSM_NENS4_14SM90_TMA_STOREES1Z_NS4_17SM90_U32x4_STSM_NENS4_9Copy_AtomIJS22_SK_EEEvEEEvvEEEEvNT_6ParamsE)
        /*0020*/ 	.word	0x00000000


	//----- nvinfo : EIATTR_MIN_STACK_SIZE
	.align		4
.L_22:
        /*0024*/ 	.byte	0x04, 0x12
        /*0026*/ 	.short	(.L_24 - .L_23)
	.align		4
.L_23:
        /*0028*/ 	.word	index@(_ZN7cutlass13device_kernelINS_4gemm6kernel13GemmUniversalIN4cute5tupleIJiiiiEEENS1_10collective13CollectiveMmaINS1_34MainloopSm90TmaGmmaWarpSpecializedILi4ENS5_IJNS4_1CILi2EEENSA_ILi1EEESC_EEENS1_35KernelTmaWarpSpecializedCooperativeEEENS5_IJNSA_ILi256EEENSA_ILi128EEENSA_ILi64EEEEEENS_6half_tENS5_IJlSC_lEEESK_SL_NS4_8TiledMMAINS4_8MMA_AtomIJNS4_4SM904GMMA26MMA_64x128x16_F32F16F16_SSILNSP_5MajorE0ELSR_0ELNSP_7ScaleInE1ELSS_1EEEEEENS4_6LayoutISD_NS5_IJSC_NSA_ILi0EEESW_EEEEENS5_IJNS4_10UnderscoreESZ_SZ_EEEEENS4_13SM90_TMA_LOADENS4_14ComposedLayoutINS4_7SwizzleILi3ELi4ELi3EEENS4_18smem_ptr_flag_bitsILi16EEENSV_INS5_IJNSA_ILi8EEESI_EEENS5_IJSI_SC_EEEEEEEvNS4_8identityENS4_23SM90_TMA_LOAD_MULTICASTES1C_vS1D_EENS_8epilogue10collective18CollectiveEpilogueINS1G_22Sm90TmaWarpSpecializedILi4ELi2ELi16ELb1ELb0EEEJSJ_NS5_IJSH_NSA_ILi32EEEEEESK_SL_SK_SL_NS1G_6fusion15FusionCallbacksIS1K_NS1N_13LinCombEltActINS1G_6thread7SigmoidESK_fSK_fLNS_15FloatRoundStyleE2EEESJ_S1M_JEEES12_NS13_INS14_ILi2ELi4ELi3EEES17_NSV_INS5_IJS18_S1L_EEENS5_IJS1L_SC_EEEEEEENS4_17SM75_U32x4_LDSM_NENS4_14SM90_TMA_STOREES1Z_NS4_17SM90_U32x4_STSM_NENS4_9Copy_AtomIJS22_SK_EEEvEEEvvEEEEvNT_6ParamsE)
        /*002c*/ 	.word	0x00000000
.L_24:


//--------------------- .nv.compat                --------------------------
	.section	.nv.compat,"",@"SHT_CUDA_COMPAT_INFO"
	.align	4
        /*0000*/ 	.byte	0x02, 0x09, 0x01, 0x00, 0x02, 0x02, 0x04, 0x00, 0x02, 0x05, 0x05, 0x00, 0x03, 0x07, 0x01, 0x01
        /*0010*/ 	.byte	0x02, 0x03, 0x01, 0x00, 0x02, 0x06, 0x01, 0x00, 0x04, 0x0b, 0x08, 0x00, 0x00, 0x00, 0x00, 0x00
        /*0020*/ 	.byte	0x00, 0x00, 0x00, 0x00


//--------------------- .nv.info._ZN7cutlass13device_kernelINS_4gemm6kernel13GemmUniversalIN4cute5tupleIJiiiiEEENS1_10collective13CollectiveMmaINS1_34MainloopSm90TmaGmmaWarpSpecializedILi4ENS5_IJNS4_1CILi2EEENSA_ILi1EEESC_EEENS1_35KernelTmaWarpSpecializedCooperativeEEENS5_IJNSA_ILi256EEENSA_ILi128EEENSA_ILi64EEEEEENS_6half_tENS5_IJlSC_lEEESK_SL_NS4_8TiledMMAINS4_8MMA_AtomIJNS4_4SM904GMMA26MMA_64x128x16_F32F16F16_SSILNSP_5MajorE0ELSR_0ELNSP_7ScaleInE1ELSS_1EEEEEENS4_6LayoutISD_NS5_IJSC_NSA_ILi0EEESW_EEEEENS5_IJNS4_10UnderscoreESZ_SZ_EEEEENS4_13SM90_TMA_LOADENS4_14ComposedLayoutINS4_7SwizzleILi3ELi4ELi3EEENS4_18smem_ptr_flag_bitsILi16EEENSV_INS5_IJNSA_ILi8EEESI_EEENS5_IJSI_SC_EEEEEEEvNS4_8identityENS4_23SM90_TMA_LOAD_MULTICASTES1C_vS1D_EENS_8epilogue10collective18CollectiveEpilogueINS1G_22Sm90TmaWarpSpecializedILi4ELi2ELi16ELb1ELb0EEEJSJ_NS5_IJSH_NSA_ILi32EEEEEESK_SL_SK_SL_NS1G_6fusion15FusionCallbacksIS1K_NS1N_13LinCombEltActINS1G_6thread7SigmoidESK_fSK_fLNS_15FloatRoundStyleE2EEESJ_S1M_JEEES12_NS13_INS14_ILi2ELi4ELi3EEES17_NSV_INS5_IJS18_S1L_EEENS5_IJS1L_SC_EEEEEEENS4_17SM75_U32x4_LDSM_NENS4_14SM90_TMA_STOREES1Z_NS4_17SM90_U32x4_STSM_NENS4_9Copy_AtomIJS22_SK_EEEvEEEvvEEEEvNT_6ParamsE --------------------------
	.section	.nv.info._ZN7cutlass13device_kernelINS_4gemm6kernel13GemmUniversalIN4cute5tupleIJiiiiEEENS1_10collective13CollectiveMmaINS1_34MainloopSm90TmaGmmaWarpSpecializedILi4ENS5_IJNS4_1CILi2EEENSA_ILi1EEESC_EEENS1_35KernelTmaWarpSpecializedCooperativeEEENS5_IJNSA_ILi256EEENSA_ILi128EEENSA_ILi64EEEEEENS_6half_tENS5_IJlSC_lEEESK_SL_NS4_8TiledMMAINS4_8MMA_AtomIJNS4_4SM904GMMA26MMA_64x128x16_F32F16F16_SSILNSP_5MajorE0ELSR_0ELNSP_7ScaleInE1ELSS_1EEEEEENS4_6LayoutISD_NS5_IJSC_NSA_ILi0EEESW_EEEEENS5_IJNS4_10UnderscoreESZ_SZ_EEEEENS4_13SM90_TMA_LOADENS4_14ComposedLayoutINS4_7SwizzleILi3ELi4ELi3EEENS4_18smem_ptr_flag_bitsILi16EEENSV_INS5_IJNSA_ILi8EEESI_EEENS5_IJSI_SC_EEEEEEEvNS4_8identityENS4_23SM90_TMA_LOAD_MULTICASTES1C_vS1D_EENS_8epilogue10collective18CollectiveEpilogueINS1G_22Sm90TmaWarpSpecializedILi4ELi2ELi16ELb1ELb0EEEJSJ_NS5_IJSH_NSA_ILi32EEEEEESK_SL_SK_SL_NS1G_6fusion15FusionCallbacksIS1K_NS1N_13LinCombEltActINS1G_6thread7SigmoidESK_fSK_fLNS_15FloatRoundStyleE2EEESJ_S1M_JEEES12_NS13_INS14_ILi2ELi4ELi3EEES17_NSV_INS5_IJS18_S1L_EEENS5_IJS1L_SC_EEEEEEENS4_17SM75_U32x4_LDSM_NENS4_14SM90_TMA_STOREES1Z_NS4_17SM90_U32x4_STSM_NENS4_9Copy_AtomIJS22_SK_EEEvEEEvvEEEEvNT_6ParamsE,"",@"SHT_CUDA_INFO"
	.sectionflags	@""
	.align	4


	//----- nvinfo : EIATTR_CUDA_API_VERSION
	.align		4
        /*0000*/ 	.byte	0x04, 0x37
        /*0002*/ 	.short	(.L_26 - .L_25)
.L_25:
        /*0004*/ 	.word	0x00000082


	//----- nvinfo : EIATTR_KPARAM_INFO
	.align		4
.L_26:
        /*0008*/ 	.byte	0x04, 0x17
        /*000a*/ 	.short	(.L_28 - .L_27)
.L_27:
        /*000c*/ 	.word	0x00000000
        /*0010*/ 	.short	0x0000
        /*0012*/ 	.short	0x0070
        /*0014*/ 	.byte	0x00, 0xf0, 0x01, 0x1c


	//----- nvinfo : EIATTR_SPARSE_MMA_MASK
	.align		4
.L_28:
        /*0018*/ 	.byte	0x03, 0x50
        /*001a*/ 	.short	0x0000


	//----- nvinfo : EIATTR_MAXREG_COUNT
	.align		4
        /*001c*/ 	.byte	0x03, 0x1b
        /*001e*/ 	.short	0x00a8


	//----- nvinfo : EIATTR_NUM_BARRIERS
	.align		4
        /*0020*/ 	.byte	0x02, 0x4c
        /*0022*/ 	.byte	0x02
	.zero		1


	//----- nvinfo : EIATTR_EXTERNS
	.align		4
        /*0024*/ 	.byte	0x04, 0x0f
        /*0026*/ 	.short	(.L_30 - .L_29)


	//   ....[0]....
	.align		4
.L_29:
        /*0028*/ 	.word	index@(__assertfail)


	//----- nvinfo : EIATTR_MERCURY_ISA_VERSION
	.align		4
.L_30:
        /*002c*/ 	.byte	0x03, 0x5f
        /*002e*/ 	.short	0x0101


	//----- nvinfo : EIATTR_INT_WARP_WIDE_INSTR_OFFSETS
	.align		4
        /*0030*/ 	.byte	0x04, 0x31
        /*0032*/ 	.short	(.L_32 - .L_31)


	//   ....[0]....
.L_31:
        /*0034*/ 	.word	0x000009c0


	//   ....[1]....
        /*0038*/ 	.word	0x00000a90


	//   ....[2]....
        /*003c*/ 	.word	0x00000b40


	//   ....[3]....
        /*0040*/ 	.word	0x000023c0


	//----- nvinfo : EIATTR_COOP_GROUP_MASK_REGIDS
	.align		4
.L_32:
        /*0044*/ 	.byte	0x04, 0x29
        /*0046*/ 	.short	(.L_34 - .L_33)


	//   ....[0]....
.L_33:
        /*0048*/ 	.word	0xffffffff


	//   ....[1]....
        /*004c*/ 	.word	0xffffffff


	//   ....[2]....
        /*0050*/ 	.word	0xffffffff


	//   ....[3]....
        /*0054*/ 	.word	0xffffffff


	//   ....[4]....
        /*0058*/ 	.word	0xffffffff


	//   ....[5]....
        /*005c*/ 	.word	0xffffffff


	//   ....[6]....
        /*0060*/ 	.word	0xffffffff


	//----- nvinfo : EIATTR_COOP_GROUP_INSTR_OFFSETS
	.align		4
.L_34:
        /*0064*/ 	.byte	0x04, 0x28
        /*0066*/ 	.short	(.L_36 - .L_35)


	//   ....[0]....
.L_35:
        /*0068*/ 	.word	0x00000070


	//   ....[1]....
        /*006c*/ 	.word	0x00000080


	//   ....[2]....
        /*0070*/ 	.word	0x00000440


	//   ....[3]....
        /*0074*/ 	.word	0x000005d0


	//   ....[4]....
        /*0078*/ 	.word	0x000007f0


	//   ....[5]....
        /*007c*/ 	.word	0x00000c80


	//   ....[6]....
        /*0080*/ 	.word	0x00001740


	//----- nvinfo : EIATTR_REG_RECONFIG
	.align		4
.L_36:
        /*0084*/ 	.byte	0x01, 0x54
	.zero		2


	//----- nvinfo : EIATTR_SYSCALL_OFFSETS
	.align		4
        /*0088*/ 	.byte	0x04, 0x46
        /*008a*/ 	.short	(.L_38 - .L_37)


	//   ....[0]....
.L_37:
        /*008c*/ 	.word	0x00001900


	//   ....[1]....
        /*0090*/ 	.word	0x000025f0


	//   ....[2]....
        /*0094*/ 	.word	0x000026e0


	//----- nvinfo : EIATTR_MBARRIER_INSTR_OFFSETS
	.align		4
.L_38:
        /*0098*/ 	.byte	0x04, 0x39
        /*009a*/ 	.short	(.L_40 - .L_39)


	//   ....[0]....
.L_39:
        /*009c*/ 	.word	0x00000540
        /*00a0*/ 	.word	0x000000ff
        /*00a4*/ 	.word	0x00000000
        /*00a8*/ 	.short	0x0100
        /*00aa*/ 	.byte	0x08
	.zero		1


	//   ....[1]....
        /*00ac*/ 	.word	0x00000550
        /*00b0*/ 	.word	0x000000ff
        /*00b4*/ 	.word	0x00000020
        /*00b8*/ 	.short	0x0100
        /*00ba*/ 	.byte	0x08
	.zero		1


	//   ....[2]....
        /*00bc*/ 	.word	0x00000560
        /*00c0*/ 	.word	0x000000ff
        /*00c4*/ 	.word	0x00000008
        /*00c8*/ 	.short	0x0100
        /*00ca*/ 	.byte	0x08
	.zero		1


	//   ....[3]....
        /*00cc*/ 	.word	0x00000570
        /*00d0*/ 	.word	0x000000ff
        /*00d4*/ 	.word	0x00000028
        /*00d8*/ 	.short	0x0100
        /*00da*/ 	.byte	0x08
	.zero		1


	//   ....[4]....
        /*00dc*/ 	.word	0x00000580
        /*00e0*/ 	.word	0x000000ff
        /*00e4*/ 	.word	0x00000010
        /*00e8*/ 	.short	0x0100
        /*00ea*/ 	.byte	0x08
	.zero		1


	//   ....[5]....
        /*00ec*/ 	.word	0x00000590
        /*00f0*/ 	.word	0x000000ff
        /*00f4*/ 	.word	0x00000030
        /*00f8*/ 	.short	0x0100
        /*00fa*/ 	.byte	0x08
	.zero		1


	//   ....[6]....
        /*00fc*/ 	.word	0x000005a0
        /*0100*/ 	.word	0x000000ff
        /*0104*/ 	.word	0x00000018
        /*0108*/ 	.short	0x0100
        /*010a*/ 	.byte	0x08
	.zero		1


	//   ....[7]....
        /*010c*/ 	.word	0x000005b0
        /*0110*/ 	.word	0x000000ff
        /*0114*/ 	.word	0x00000038
        /*0118*/ 	.short	0x0100
        /*011a*/ 	.byte	0x08
	.zero		1


	//   ....[8]....
        /*011c*/ 	.word	0x00000710
        /*0120*/ 	.word	0x000000ff
        /*0124*/ 	.word	0x00000040
        /*0128*/ 	.short	0x0100
        /*012a*/ 	.byte	0x08
	.zero		1


	//   ....[9]....
        /*012c*/ 	.word	0x00000720
        /*0130*/ 	.word	0x000000ff
        /*0134*/ 	.word	0x00000060
        /*0138*/ 	.short	0x0100
        /*013a*/ 	.byte	0x08
	.zero		1


	//   ....[10]....
        /*013c*/ 	.word	0x00000730
        /*0140*/ 	.word	0x000000ff
        /*0144*/ 	.word	0x00000048
        /*0148*/ 	.short	0x0100
        /*014a*/ 	.byte	0x08
	.zero		1


	//   ....[11]....
        /*014c*/ 	.word	0x00000740
        /*0150*/ 	.word	0x000000ff
        /*0154*/ 	.word	0x00000068
        /*0158*/ 	.short	0x0100
        /*015a*/ 	.byte	0x08
	.zero		1


	//   ....[12]....
        /*015c*/ 	.word	0x00000750
        /*0160*/ 	.word	0x000000ff
        /*0164*/ 	.word	0x00000050
        /*0168*/ 	.short	0x0100
        /*016a*/ 	.byte	0x08
	.zero		1


	//   ....[13]....
        /*016c*/ 	.word	0x00000760
        /*0170*/ 	.word	0x000000ff
        /*0174*/ 	.word	0x00000070
        /*0178*/ 	.short	0x0100
        /*017a*/ 	.byte	0x08
	.zero		1


	//   ....[14]....
        /*017c*/ 	.word	0x00000770
        /*0180*/ 	.word	0x000000ff
        /*0184*/ 	.word	0x00000058
        /*0188*/ 	.short	0x0100
        /*018a*/ 	.byte	0x08
	.zero		1


	//   ....[15]....
        /*018c*/ 	.word	0x00000780
        /*0190*/ 	.word	0x000000ff
        /*0194*/ 	.word	0x00000078
        /*0198*/ 	.short	0x0100
        /*019a*/ 	.byte	0x08
	.zero		1


	//   ....[16]....
        /*019c*/ 	.word	0x00000bb0
        /*01a0*/ 	.word	0x000000ff
        /*01a4*/ 	.word	0x00000080
        /*01a8*/ 	.short	0x0100
        /*01aa*/ 	.byte	0x06
	.zero		1


	//   ....[17]....
        /*01ac*/ 	.word	0x00000c30
        /*01b0*/ 	.word	0x000000ff
        /*01b4*/ 	.word	0x00000088
        /*01b8*/ 	.short	0x0100
        /*01ba*/ 	.byte	0x06
	.zero		1


	//   ....[18]....
        /*01bc*/ 	.word	0x00001980
        /*01c0*/ 	.word	0x00000003
        /*01c4*/ 	.word	0x00000000
        /*01c8*/ 	.short	0x010a
        /*01ca*/ 	.byte	0x3f
	.zero		1


	//   ....[19]....
        /*01cc*/ 	.word	0x000019c0
        /*01d0*/ 	.word	0x00000003
        /*01d4*/ 	.word	0x00000000
        /*01d8*/ 	.short	0x010a
        /*01da*/ 	.byte	0x3f
	.zero		1


	//   ....[20]....
        /*01dc*/ 	.word	0x00001e70
        /*01e0*/ 	.word	0x000000ff
        /*01e4*/ 	.word	0x00000000
        /*01e8*/ 	.short	0x010a
        /*01ea*/ 	.byte	0x07
	.zero		1


	//   ....[21]....
        /*01ec*/ 	.word	0x00001eb0
        /*01f0*/ 	.word	0x000000ff
        /*01f4*/ 	.word	0x00000000
        /*01f8*/ 	.short	0x010a
        /*01fa*/ 	.byte	0x07
	.zero		1


	//   ....[22]....
        /*01fc*/ 	.word	0x00002250
        /*0200*/ 	.word	0x00000004
        /*0204*/ 	.word	0x00000000
        /*0208*/ 	.short	0x0101
        /*020a*/ 	.byte	0x3f
	.zero		1


	//   ....[23]....
        /*020c*/ 	.word	0x00002440
        /*0210*/ 	.word	0x00000000
        /*0214*/ 	.word	0x00000000
        /*0218*/ 	.short	0x0101
        /*021a*/ 	.byte	0x3f
	.zero		1


	//   ....[24]....
        /*021c*/ 	.word	0x00002b70
        /*0220*/ 	.word	0x000000ff
        /*0224*/ 	.word	0x00000040
        /*0228*/ 	.short	0x010a
        /*022a*/ 	.byte	0x34
	.zero		1


	//   ....[25]....
        /*022c*/ 	.word	0x00004a90
        /*0230*/ 	.word	0x000000ff
        /*0234*/ 	.word	0x00000000
        /*0238*/ 	.short	0x0101
        /*023a*/ 	.byte	0x04
	.zero		1


	//   ....[26]....
        /*023c*/ 	.word	0x00004b70
        /*0240*/ 	.word	0x0000000e
        /*0244*/ 	.word	0x00000040
        /*0248*/ 	.short	0x010a
        /*024a*/ 	.byte	0x3f
	.zero		1


	//   ....[27]....
        /*024c*/ 	.word	0x00006890
        /*0250*/ 	.word	0x000000ff
        /*0254*/ 	.word	0x00000000
        /*0258*/ 	.short	0x0101
        /*025a*/ 	.byte	0x04
	.zero		1


	//   ....[28]....
        /*025c*/ 	.word	0x00006980
        /*0260*/ 	.word	0x00000000
        /*0264*/ 	.word	0x00000040
        /*0268*/ 	.short	0x010a
        /*026a*/ 	.byte	0x3f
	.zero		1


	//   ....[29]....
        /*026c*/ 	.word	0x000086d0
        /*0270*/ 	.word	0x000000ff
        /*0274*/ 	.word	0x00000000
        /*0278*/ 	.short	0x0101
        /*027a*/ 	.byte	0x04
	.zero		1


	//   ....[30]....
        /*027c*/ 	.word	0x000087b0
        /*0280*/ 	.word	0x00000003
        /*0284*/ 	.word	0x00000040
        /*0288*/ 	.short	0x010a
        /*028a*/ 	.byte	0x3f
	.zero		1


	//   ....[31]....
        /*028c*/ 	.word	0x0000a510
        /*0290*/ 	.word	0x000000ff
        /*0294*/ 	.word	0x00000000
        /*0298*/ 	.short	0x0101
        /*029a*/ 	.byte	0x04
	.zero		1


	//   ....[32]....
        /*029c*/ 	.word	0x0000a5f0
        /*02a0*/ 	.word	0x00000000
        /*02a4*/ 	.word	0x00000040
        /*02a8*/ 	.short	0x010a
        /*02aa*/ 	.byte	0x3f
	.zero		1


	//   ....[33]....
        /*02ac*/ 	.word	0x0000c320
        /*02b0*/ 	.word	0x000000ff
        /*02b4*/ 	.word	0x00000000
        /*02b8*/ 	.short	0x0101
        /*02ba*/ 	.byte	0x04
	.zero		1


	//   ....[34]....
        /*02bc*/ 	.word	0x0000c400
        /*02c0*/ 	.word	0x00000000
        /*02c4*/ 	.word	0x00000040
        /*02c8*/ 	.short	0x010a
        /*02ca*/ 	.byte	0x3f
	.zero		1


	//   ....[35]....
        /*02cc*/ 	.word	0x0000e130
        /*02d0*/ 	.word	0x000000ff
        /*02d4*/ 	.word	0x00000000
        /*02d8*/ 	.short	0x0101
        /*02da*/ 	.byte	0x04
	.zero		1


	//   ....[36]....
        /*02dc*/ 	.word	0x0000e210
        /*02e0*/ 	.word	0x00000000
        /*02e4*/ 	.word	0x00000040
        /*02e8*/ 	.short	0x010a
        /*02ea*/ 	.byte	0x3f
	.zero		1


	//   ....[37]....
        /*02ec*/ 	.word	0x0000ff40
        /*02f0*/ 	.word	0x000000ff
        /*02f4*/ 	.word	0x00000000
        /*02f8*/ 	.short	0x0101
        /*02fa*/ 	.byte	0x04
	.zero		1


	//   ....[38]....
        /*02fc*/ 	.word	0x00010020
        /*0300*/ 	.word	0x00000003
        /*0304*/ 	.word	0x00000040
        /*0308*/ 	.short	0x010a
        /*030a*/ 	.byte	0x3f
	.zero		1


	//   ....[39]....
        /*030c*/ 	.word	0x00011d00
        /*0310*/ 	.word	0x000000ff
        /*0314*/ 	.word	0x00000000
        /*0318*/ 	.short	0x0101
        /*031a*/ 	.byte	0x04
	.zero		1


	//   ....[40]....
        /*031c*/ 	.word	0x000126f0
        /*0320*/ 	.word	0x000000ff
        /*0324*/ 	.word	0x00000000
        /*0328*/ 	.short	0x0101
        /*032a*/ 	.byte	0x04
	.zero		1


	//   ....[41]....
        /*032c*/ 	.word	0x00012d10
        /*0330*/ 	.word	0x000000ff
        /*0334*/ 	.word	0x00000088
        /*0338*/ 	.short	0x010a
        /*033a*/ 	.byte	0x04
	.zero		1


	//   ....[42]....
        /*033c*/ 	.word	0x00013110
        /*0340*/ 	.word	0x000000ff
        /*0344*/ 	.word	0x00000060
        /*0348*/ 	.short	0x010a
        /*034a*/ 	.byte	0x0d
	.zero		1


	//   ....[43]....
        /*034c*/ 	.word	0x00013200
        /*0350*/ 	.word	0x000000ff
        /*0354*/ 	.word	0x00000040
        /*0358*/ 	.short	0x010b
        /*035a*/ 	.byte	0x0d
	.zero		1


	//   ....[44]....
        /*035c*/ 	.word	0x00013260
        /*0360*/ 	.word	0x000000ff
        /*0364*/ 	.word	0x00000000
        /*0368*/ 	.short	0x0101
        /*036a*/ 	.byte	0x10
	.zero		1


	//   ....[45]....
        /*036c*/ 	.word	0x00013290
        /*0370*/ 	.word	0x000000ff
        /*0374*/ 	.word	0x00000068
        /*0378*/ 	.short	0x010a
        /*037a*/ 	.byte	0x0d
	.zero		1


	//   ....[46]....
        /*037c*/ 	.word	0x000133a0
        /*0380*/ 	.word	0x000000ff
        /*0384*/ 	.word	0x00000048
        /*0388*/ 	.short	0x010b
        /*038a*/ 	.byte	0x0d
	.zero		1


	//   ....[47]....
        /*038c*/ 	.word	0x00013410
        /*0390*/ 	.word	0x000000ff
        /*0394*/ 	.word	0x00000000
        /*0398*/ 	.short	0x0101
        /*039a*/ 	.byte	0x14
	.zero		1


	//   ....[48]....
        /*039c*/ 	.word	0x00013440
        /*03a0*/ 	.word	0x000000ff
        /*03a4*/ 	.word	0x00000070
        /*03a8*/ 	.short	0x010a
        /*03aa*/ 	.byte	0x0d
	.zero		1


	//   ....[49]....
        /*03ac*/ 	.word	0x00013540
        /*03b0*/ 	.word	0x000000ff
        /*03b4*/ 	.word	0x00000050
        /*03b8*/ 	.short	0x010b
        /*03ba*/ 	.byte	0x0d
	.zero		1


	//   ....[50]....
        /*03bc*/ 	.word	0x000135a0
        /*03c0*/ 	.word	0x000000ff
        /*03c4*/ 	.word	0x00000000
        /*03c8*/ 	.short	0x0101
        /*03ca*/ 	.byte	0x15
	.zero		1


	//   ....[51]....
        /*03cc*/ 	.word	0x000135d0
        /*03d0*/ 	.word	0x000000ff
        /*03d4*/ 	.word	0x00000078
        /*03d8*/ 	.short	0x010a
        /*03da*/ 	.byte	0x0d
	.zero		1


	//   ....[52]....
        /*03dc*/ 	.word	0x000136d0
        /*03e0*/ 	.word	0x000000ff
        /*03e4*/ 	.word	0x00000058
        /*03e8*/ 	.short	0x010b
        /*03ea*/ 	.byte	0x0d
	.zero		1


	//   ....[53]....
        /*03ec*/ 	.word	0x00013740
        /*03f0*/ 	.word	0x000000ff
        /*03f4*/ 	.word	0x00000000
        /*03f8*/ 	.short	0x0101
        /*03fa*/ 	.byte	0x1d
	.zero		1


	//   ....[54]....
        /*03fc*/ 	.word	0x00013780
        /*0400*/ 	.word	0x000000ff
        /*0404*/ 	.word	0x00000060
        /*0408*/ 	.short	0x010a
        /*040a*/ 	.byte	0x0d
	.zero		1


	//   ....[55]....
        /*040c*/ 	.word	0x00013870
        /*0410*/ 	.word	0x000000ff
        /*0414*/ 	.word	0x00000040
        /*0418*/ 	.short	0x010b
        /*041a*/ 	.byte	0x0d
	.zero		1


	//   ....[56]....
        /*041c*/ 	.word	0x000138b0
        /*0420*/ 	.word	0x000000ff
        /*0424*/ 	.word	0x00000000
        /*0428*/ 	.short	0x0101
        /*042a*/ 	.byte	0x10
	.zero		1


	//   ....[57]....
        /*042c*/ 	.word	0x000138e0
        /*0430*/ 	.word	0x000000ff
        /*0434*/ 	.word	0x00000068
        /*0438*/ 	.short	0x010a
        /*043a*/ 	.byte	0x0d
	.zero		1


	//   ....[58]....
        /*043c*/ 	.word	0x000139e0
        /*0440*/ 	.word	0x000000ff
        /*0444*/ 	.word	0x00000048
        /*0448*/ 	.short	0x010b
        /*044a*/ 	.byte	0x0d
	.zero		1


	//   ....[59]....
        /*044c*/ 	.word	0x00013a20
        /*0450*/ 	.word	0x000000ff
        /*0454*/ 	.word	0x00000000
        /*0458*/ 	.short	0x0101
        /*045a*/ 	.byte	0x14
	.zero		1


	//   ....[60]....
        /*045c*/ 	.word	0x00013a60
        /*0460*/ 	.word	0x000000ff
        /*0464*/ 	.word	0x00000070
        /*0468*/ 	.short	0x010a
        /*046a*/ 	.byte	0x0d
	.zero		1


	//   ....[61]....
        /*046c*/ 	.word	0x00013b40
        /*0470*/ 	.word	0x000000ff
        /*0474*/ 	.word	0x00000050
        /*0478*/ 	.short	0x010b
        /*047a*/ 	.byte	0x0d
	.zero		1


	//   ....[62]....
        /*047c*/ 	.word	0x00013b80
        /*0480*/ 	.word	0x000000ff
        /*0484*/ 	.word	0x00000000
        /*0488*/ 	.short	0x0101
        /*048a*/ 	.byte	0x15
	.zero		1


	//   ....[63]....
        /*048c*/ 	.word	0x00013bb0
        /*0490*/ 	.word	0x000000ff
        /*0494*/ 	.word	0x00000078
        /*0498*/ 	.short	0x010a
        /*049a*/ 	.byte	0x0d
	.zero		1


	//   ....[64]....
        /*049c*/ 	.word	0x00013cb0
        /*04a0*/ 	.word	0x000000ff
        /*04a4*/ 	.word	0x00000058
        /*04a8*/ 	.short	0x010b
        /*04aa*/ 	.byte	0x0d
	.zero		1


	//   ....[65]....
        /*04ac*/ 	.word	0x00013d00
        /*04b0*/ 	.word	0x000000ff
        /*04b4*/ 	.word	0x00000000
        /*04b8*/ 	.short	0x0101
        /*04ba*/ 	.byte	0x1d
	.zero		1


	//   ....[66]....
        /*04bc*/ 	.word	0x000143c0
        /*04c0*/ 	.word	0x00000000
        /*04c4*/ 	.word	0x00000060
        /*04c8*/ 	.short	0x010a
        /*04ca*/ 	.byte	0x3f
	.zero		1


	//   ....[67]....
        /*04cc*/ 	.word	0x00014400
        /*04d0*/ 	.word	0x00000000
        /*04d4*/ 	.word	0x00000068
        /*04d8*/ 	.short	0x010a
        /*04da*/ 	.byte	0x3f
	.zero		1


	//   ....[68]....
        /*04dc*/ 	.word	0x00014440
        /*04e0*/ 	.word	0x00000000
        /*04e4*/ 	.word	0x00000070
        /*04e8*/ 	.short	0x010a
        /*04ea*/ 	.byte	0x3f
	.zero		1


	//   ....[69]....
        /*04ec*/ 	.word	0x000144a0
        /*04f0*/ 	.word	0x00000000
        /*04f4*/ 	.word	0x00000078
        /*04f8*/ 	.short	0x010a
        /*04fa*/ 	.byte	0x3f
	.zero		1


	//   ....[70]....
        /*04fc*/ 	.word	0x000147f0
        /*0500*/ 	.word	0x0000000f
        /*0504*/ 	.word	0x00000020
        /*0508*/ 	.short	0x010a
        /*050a*/ 	.byte	0x3f
	.zero		1


	//   ....[71]....
        /*050c*/ 	.word	0x00014ba0
        /*0510*/ 	.word	0x00000004
        /*0514*/ 	.word	0x00000088
        /*0518*/ 	.short	0x0101
        /*051a*/ 	.byte	0x3f
	.zero		1


	//   ....[72]....
        /*051c*/ 	.word	0x000152d0
        /*0520*/ 	.word	0x00000005
        /*0524*/ 	.word	0x00000000
        /*0528*/ 	.short	0x010a
        /*052a*/ 	.byte	0x3f
	.zero		1


	//   ....[73]....
        /*052c*/ 	.word	0x00015350
        /*0530*/ 	.word	0x00000007
        /*0534*/ 	.word	0x00000000
        /*0538*/ 	.short	0x010a
        /*053a*/ 	.byte	0x3f
	.zero		1


	//   ....[74]....
        /*053c*/ 	.word	0x000153e0
        /*0540*/ 	.word	0x00000006
        /*0544*/ 	.word	0x00000000
        /*0548*/ 	.short	0x010a
        /*054a*/ 	.byte	0x3f
	.zero		1


	//   ....[75]....
        /*054c*/ 	.word	0x00015470
        /*0550*/ 	.word	0x00000003
        /*0554*/ 	.word	0x00000000
        /*0558*/ 	.short	0x010a
        /*055a*/ 	.byte	0x3f
	.zero		1


	//   ....[76]....
        /*055c*/ 	.word	0x000154d0
        /*0560*/ 	.word	0x00000003
        /*0564*/ 	.word	0x00000000
        /*0568*/ 	.short	0x010a
        /*056a*/ 	.byte	0x3f
	.zero		1


	//   ....[77]....
        /*056c*/ 	.word	0x00015530
        /*0570*/ 	.word	0x00000005
        /*0574*/ 	.word	0x00000000
        /*0578*/ 	.short	0x010a
        /*057a*/ 	.byte	0x3f
	.zero		1


	//   ....[78]....
        /*057c*/ 	.word	0x00015590
        /*0580*/ 	.word	0x00000003
        /*0584*/ 	.word	0x00000040
        /*0588*/ 	.short	0x010a
        /*058a*/ 	.byte	0x3f
	.zero		1


	//   ....[79]....
        /*058c*/ 	.word	0x000155e0
        /*0590*/ 	.word	0x0000000e
        /*0594*/ 	.word	0x00000040
        /*0598*/ 	.short	0x010a
        /*059a*/ 	.byte	0x3f
	.zero		1


	//   ....[80]....
        /*059c*/ 	.word	0x00015630
        /*05a0*/ 	.word	0x00000000
        /*05a4*/ 	.word	0x00000040
        /*05a8*/ 	.short	0x010a
        /*05aa*/ 	.byte	0x3f
	.zero		1


	//   ....[81]....
        /*05ac*/ 	.word	0x00015680
        /*05b0*/ 	.word	0x00000003
        /*05b4*/ 	.word	0x00000040
        /*05b8*/ 	.short	0x010a
        /*05ba*/ 	.byte	0x3f
	.zero		1


	//   ....[82]....
        /*05bc*/ 	.word	0x000156d0
        /*05c0*/ 	.word	0x00000000
        /*05c4*/ 	.word	0x00000040
        /*05c8*/ 	.short	0x010a
        /*05ca*/ 	.byte	0x3f
	.zero		1


	//   ....[83]....
        /*05cc*/ 	.word	0x00015720
        /*05d0*/ 	.word	0x00000000
        /*05d4*/ 	.word	0x00000040
        /*05d8*/ 	.short	0x010a
        /*05da*/ 	.byte	0x3f
	.zero		1


	//   ....[84]....
        /*05dc*/ 	.word	0x00015770
        /*05e0*/ 	.word	0x00000000
        /*05e4*/ 	.word	0x00000040
        /*05e8*/ 	.short	0x010a
        /*05ea*/ 	.byte	0x3f
	.zero		1


	//   ....[85]....
        /*05ec*/ 	.word	0x000157c0
        /*05f0*/ 	.word	0x00000003
        /*05f4*/ 	.word	0x00000040
        /*05f8*/ 	.short	0x010a
        /*05fa*/ 	.byte	0x3f
	.zero		1


	//   ....[86]....
        /*05fc*/ 	.word	0x00015820
        /*0600*/ 	.word	0x00000007
        /*0604*/ 	.word	0x00000088
        /*0608*/ 	.short	0x010a
        /*060a*/ 	.byte	0x3f
	.zero		1


	//   ....[87]....
        /*060c*/ 	.word	0x00015880
        /*0610*/ 	.word	0x00000004
        /*0614*/ 	.word	0x00000060
        /*0618*/ 	.short	0x010a
        /*061a*/ 	.byte	0x3f
	.zero		1


	//   ....[88]....
        /*061c*/ 	.word	0x000158e0
        /*0620*/ 	.word	0x00000004
        /*0624*/ 	.word	0x00000068
        /*0628*/ 	.short	0x010a
        /*062a*/ 	.byte	0x3f
	.zero		1


	//   ....[89]....
        /*062c*/ 	.word	0x00015940
        /*0630*/ 	.word	0x00000004
        /*0634*/ 	.word	0x00000070
        /*0638*/ 	.short	0x010a
        /*063a*/ 	.byte	0x3f
	.zero		1


	//   ....[90]....
        /*063c*/ 	.word	0x000159a0
        /*0640*/ 	.word	0x00000004
        /*0644*/ 	.word	0x00000078
        /*0648*/ 	.short	0x010a
        /*064a*/ 	.byte	0x3f
	.zero		1


	//   ....[91]....
        /*064c*/ 	.word	0x00015a00
        /*0650*/ 	.word	0x00000004
        /*0654*/ 	.word	0x00000060
        /*0658*/ 	.short	0x010a
        /*065a*/ 	.byte	0x3f
	.zero		1


	//   ....[92]....
        /*065c*/ 	.word	0x00015a60
        /*0660*/ 	.word	0x00000004
        /*0664*/ 	.word	0x00000068
        /*0668*/ 	.short	0x010a
        /*066a*/ 	.byte	0x3f
	.zero		1


	//   ....[93]....
        /*066c*/ 	.word	0x00015ac0
        /*0670*/ 	.word	0x00000004
        /*0674*/ 	.word	0x00000070
        /*0678*/ 	.short	0x010a
        /*067a*/ 	.byte	0x3f
	.zero		1


	//   ....[94]....
        /*067c*/ 	.word	0x00015b20
        /*0680*/ 	.word	0x00000004
        /*0684*/ 	.word	0x00000078
        /*0688*/ 	.short	0x010a
        /*068a*/ 	.byte	0x3f
	.zero		1


	//   ....[95]....
        /*068c*/ 	.word	0x00015b70
        /*0690*/ 	.word	0x00000000
        /*0694*/ 	.word	0x00000060
        /*0698*/ 	.short	0x010a
        /*069a*/ 	.byte	0x3f
	.zero		1


	//   ....[96]....
        /*069c*/ 	.word	0x00015bc0
        /*06a0*/ 	.word	0x00000000
        /*06a4*/ 	.word	0x00000068
        /*06a8*/ 	.short	0x010a
        /*06aa*/ 	.byte	0x3f
	.zero		1


	//   ....[97]....
        /*06ac*/ 	.word	0x00015c10
        /*06b0*/ 	.word	0x00000000
        /*06b4*/ 	.word	0x00000070
        /*06b8*/ 	.short	0x010a
        /*06ba*/ 	.byte	0x3f
	.zero		1


	//   ....[98]....
        /*06bc*/ 	.word	0x00015ce0
        /*06c0*/ 	.word	0x0000000f
        /*06c4*/ 	.word	0x00000020
        /*06c8*/ 	.short	0x010a
        /*06ca*/ 	.byte	0x3f
	.zero		1


	//   ....[99]....
        /*06cc*/ 	.word	0x00015db0
        /*06d0*/ 	.word	0x00000005
        /*06d4*/ 	.word	0x00000000
        /*06d8*/ 	.short	0x010a
        /*06da*/ 	.byte	0x3f
	.zero		1


	//   ....[100]....
        /*06dc*/ 	.word	0x00015e00
        /*06e0*/ 	.word	0x00000007
        /*06e4*/ 	.word	0x00000000
        /*06e8*/ 	.short	0x010a
        /*06ea*/ 	.byte	0x3f
	.zero		1


	//   ....[101]....
        /*06ec*/ 	.word	0x00015e50
        /*06f0*/ 	.word	0x00000006
        /*06f4*/ 	.word	0x00000000
        /*06f8*/ 	.short	0x010a
        /*06fa*/ 	.byte	0x3f
	.zero		1


	//----- nvinfo : EIATTR_NUM_MBARRIERS
	.align		4
.L_40:
        /*06fc*/ 	.byte	0x03, 0x38
        /*06fe*/ 	.short	0x0012


	//----- nvinfo : EIATTR_EXIT_INSTR_OFFSETS
	.align		4
        /*0700*/ 	.byte	0x04, 0x1c
        /*0702*/ 	.short	(.L_42 - .L_41)


	//   ....[0]....
.L_41:
        /*0704*/ 	.word	0x000154c0


	//----- nvinfo : EIATTR_MAX_THREADS
	.align		4
.L_42:
        /*0708*/ 	.byte	0x04, 0x05
        /*070a*/ 	.short	(.L_44 - .L_43)
.L_43:
        /*070c*/ 	.word	0x00000180
        /*0710*/ 	.word	0x00000001
        /*0714*/ 	.word	0x00000001


	//----- nvinfo : EIATTR_CRS_STACK_SIZE
	.align		4
.L_44:
        /*0718*/ 	.byte	0x04, 0x1e
        /*071a*/ 	.short	(.L_46 - .L_45)
.L_45:
        /*071c*/ 	.word	0x00000000


	//----- nvinfo : EIATTR_CBANK_PARAM_SIZE
	.align		4
.L_46:
        /*0720*/ 	.byte	0x03, 0x19
        /*0722*/ 	.short	0x0770


	//----- nvinfo : EIATTR_PARAM_CBANK
	.align		4
        /*0724*/ 	.byte	0x04, 0x0a
        /*0726*/ 	.short	(.L_48 - .L_47)
	.align		4
.L_47:
        /*0728*/ 	.word	index@(.nv.constant0._ZN7cutlass13device_kernelINS_4gemm6kernel13GemmUniversalIN4cute5tupleIJiiiiEEENS1_10collective13CollectiveMmaINS1_34MainloopSm90TmaGmmaWarpSpecializedILi4ENS5_IJNS4_1CILi2EEENSA_ILi1EEESC_EEENS1_35KernelTmaWarpSpecializedCooperativeEEENS5_IJNSA_ILi256EEENSA_ILi128EEENSA_ILi64EEEEEENS_6half_tENS5_IJlSC_lEEESK_SL_NS4_8TiledMMAINS4_8MMA_AtomIJNS4_4SM904GMMA26MMA_64x128x16_F32F16F16_SSILNSP_5MajorE0ELSR_0ELNSP_7ScaleInE1ELSS_1EEEEEENS4_6LayoutISD_NS5_IJSC_NSA_ILi0EEESW_EEEEENS5_IJNS4_10UnderscoreESZ_SZ_EEEEENS4_13SM90_TMA_LOADENS4_14ComposedLayoutINS4_7SwizzleILi3ELi4ELi3EEENS4_18smem_ptr_flag_bitsILi16EEENSV_INS5_IJNSA_ILi8EEESI_EEENS5_IJSI_SC_EEEEEEEvNS4_8identityENS4_23SM90_TMA_LOAD_MULTICASTES1C_vS1D_EENS_8epilogue10collective18CollectiveEpilogueINS1G_22Sm90TmaWarpSpecializedILi4ELi2ELi16ELb1ELb0EEEJSJ_NS5_IJSH_NSA_ILi32EEEEEESK_SL_SK_SL_NS1G_6fusion15FusionCallbacksIS1K_NS1N_13LinCombEltActINS1G_6thread7SigmoidESK_fSK_fLNS_15FloatRoundStyleE2EEESJ_S1M_JEEES12_NS13_INS14_ILi2ELi4ELi3EEES17_NSV_INS5_IJS18_S1L_EEENS5_IJS1L_SC_EEEEEEENS4_17SM75_U32x4_LDSM_NENS4_14SM90_TMA_STOREES1Z_NS4_17SM90_U32x4_STSM_NENS4_9Copy_AtomIJS22_SK_EEEvEEEvvEEEEvNT_6ParamsE)
        /*072c*/ 	.short	0x0210
        /*072e*/ 	.short	0x0770


	//----- nvinfo : EIATTR_SW_WAR
	.align		4
.L_48:
        /*0730*/ 	.byte	0x04, 0x36
        /*0732*/ 	.short	(.L_50 - .L_49)
.L_49:
        /*0734*/ 	.word	0x00000008
.L_50:


//--------------------- .nv.callgraph             --------------------------
	.section	.nv.callgraph,"",@"SHT_CUDA_CALLGRAPH"
	.align	4
	.sectionentsize	8
	.align		4
        /*0000*/ 	.word	0x00000000
	.align		4
        /*0004*/ 	.word	0xffffffff
	.align		4
        /*0008*/ 	.word	index@(_ZN7cutlass13device_kernelINS_4gemm6kernel13GemmUniversalIN4cute5tupleIJiiiiEEENS1_10collective13CollectiveMmaINS1_34MainloopSm90TmaGmmaWarpSpecializedILi4ENS5_IJNS4_1CILi2EEENSA_ILi1EEESC_EEENS1_35KernelTmaWarpSpecializedCooperativeEEENS5_IJNSA_ILi256EEENSA_ILi128EEENSA_ILi64EEEEEENS_6half_tENS5_IJlSC_lEEESK_SL_NS4_8TiledMMAINS4_8MMA_AtomIJNS4_4SM904GMMA26MMA_64x128x16_F32F16F16_SSILNSP_5MajorE0ELSR_0ELNSP_7ScaleInE1ELSS_1EEEEEENS4_6LayoutISD_NS5_IJSC_NSA_ILi0EEESW_EEEEENS5_IJNS4_10UnderscoreESZ_SZ_EEEEENS4_13SM90_TMA_LOADENS4_14ComposedLayoutINS4_7SwizzleILi3ELi4ELi3EEENS4_18smem_ptr_flag_bitsILi16EEENSV_INS5_IJNSA_ILi8EEESI_EEENS5_IJSI_SC_EEEEEEEvNS4_8identityENS4_23SM90_TMA_LOAD_MULTICASTES1C_vS1D_EENS_8epilogue10collective18CollectiveEpilogueINS1G_22Sm90TmaWarpSpecializedILi4ELi2ELi16ELb1ELb0EEEJSJ_NS5_IJSH_NSA_ILi32EEEEEESK_SL_SK_SL_NS1G_6fusion15FusionCallbacksIS1K_NS1N_13LinCombEltActINS1G_6thread7SigmoidESK_fSK_fLNS_15FloatRoundStyleE2EEESJ_S1M_JEEES12_NS13_INS14_ILi2ELi4ELi3EEES17_NSV_INS5_IJS18_S1L_EEENS5_IJS1L_SC_EEEEEEENS4_17SM75_U32x4_LDSM_NENS4_14SM90_TMA_STOREES1Z_NS4_17SM90_U32x4_STSM_NENS4_9Copy_AtomIJS22_SK_EEEvEEEvvEEEEvNT_6ParamsE)
	.align		4
        /*000c*/ 	.word	index@(__assertfail)
	.align		4
        /*0010*/ 	.word	0x00000000
	.align		4
        /*0014*/ 	.word	0xfffffffe
	.align		4
        /*0018*/ 	.word	0x00000000
	.align		4
        /*001c*/ 	.word	0xfffffffd
	.align		4
        /*0020*/ 	.word	0x00000000
	.align		4
        /*0024*/ 	.word	0xfffffffc


//--------------------- .nv.constant4             --------------------------
	.section	.nv.constant4,"a",@progbits
	.align	8
	.align		8
.nv.constant4:
        /*0000*/ 	.dword	__assertfail
	.align		8
        /*0008*/ 	.dword	__unnamed_1
	.align		8
        /*0010*/ 	.dword	__unnamed_2
	.align		8
        /*0018*/ 	.dword	_ZN39_INTERNAL_d2608c31_4_k_cu_55988b83_26204cuda3std3__45__cpo5beginE
	.align		8
        /*0020*/ 	.dword	_ZN39_INTERNAL_d2608c31_4_k_cu_55988b83_26204cuda3std3__45__cpo3endE
	.align		8
        /*0028*/ 	.dword	_ZN39_INTERNAL_d2608c31_4_k_cu_55988b83_26204cuda3std3__45__cpo6cbeginE
	.align		8
        /*0030*/ 	.dword	_ZN39_INTERNAL_d2608c31_4_k_cu_55988b83_26204cuda3std3__45__cpo4cendE
	.align		8
        /*0038*/ 	.dword	_ZN39_INTERNAL_d2608c31_4_k_cu_55988b83_26204cuda3std3__441_GLOBAL__N__d2608c31_4_k_cu_55988b83_26206ignoreE
	.align		8
        /*0040*/ 	.dword	_ZN39_INTERNAL_d2608c31_4_k_cu_55988b83_26204cuda3std3__419piecewise_constructE
	.align		8
        /*0048*/ 	.dword	_ZN39_INTERNAL_d2608c31_4_k_cu_55988b83_26204cuda3std3__48in_placeE
	.align		8
        /*0050*/ 	.dword	_ZN39_INTERNAL_d2608c31_4_k_cu_55988b83_26204cuda3std6ranges3__45__cpo4swapE
	.align		8
        /*0058*/ 	.dword	_ZN39_INTERNAL_d2608c31_4_k_cu_55988b83_26204cuda3std6ranges3__45__cpo9iter_moveE
	.align		8
        /*0060*/ 	.dword	_ZN39_INTERNAL_d2608c31_4_k_cu_55988b83_26204cute7productE
	.align		8
        /*0068*/ 	.dword	_ZN39_INTERNAL_d2608c31_4_k_cu_55988b83_26204cute1_E
	.align		8
        /*0070*/ 	.dword	$str$22
	.align		8
        /*0078*/ 	.dword	$str$23
	.align		8
        /*0080*/ 	.dword	$str$26
	.align		8
        /*0088*/ 	.dword	$str$27


//--------------------- .text._ZN7cutlass13device_kernelINS_4gemm6kernel13GemmUniversalIN4cute5tupleIJiiiiEEENS1_10collective13CollectiveMmaINS1_34MainloopSm90TmaGmmaWarpSpecializedILi4ENS5_IJNS4_1CILi2EEENSA_ILi1EEESC_EEENS1_35KernelTmaWarpSpecializedCooperativeEEENS5_IJNSA_ILi256EEENSA_ILi128EEENSA_ILi64EEEEEENS_6half_tENS5_IJlSC_lEEESK_SL_NS4_8TiledMMAINS4_8MMA_AtomIJNS4_4SM904GMMA26MMA_64x128x16_F32F16F16_SSILNSP_5MajorE0ELSR_0ELNSP_7ScaleInE1ELSS_1EEEEEENS4_6LayoutISD_NS5_IJSC_NSA_ILi0EEESW_EEEEENS5_IJNS4_10UnderscoreESZ_SZ_EEEEENS4_13SM90_TMA_LOADENS4_14ComposedLayoutINS4_7SwizzleILi3ELi4ELi3EEENS4_18smem_ptr_flag_bitsILi16EEENSV_INS5_IJNSA_ILi8EEESI_EEENS5_IJSI_SC_EEEEEEEvNS4_8identityENS4_23SM90_TMA_LOAD_MULTICASTES1C_vS1D_EENS_8epilogue10collective18CollectiveEpilogueINS1G_22Sm90TmaWarpSpecializedILi4ELi2ELi16ELb1ELb0EEEJSJ_NS5_IJSH_NSA_ILi32EEEEEESK_SL_SK_SL_NS1G_6fusion15FusionCallbacksIS1K_NS1N_13LinCombEltActINS1G_6thread7SigmoidESK_fSK_fLNS_15FloatRoundStyleE2EEESJ_S1M_JEEES12_NS13_INS14_ILi2ELi4ELi3EEES17_NSV_INS5_IJS18_S1L_EEENS5_IJS1L_SC_EEEEEEENS4_17SM75_U32x4_LDSM_NENS4_14SM90_TMA_STOREES1Z_NS4_17SM90_U32x4_STSM_NENS4_9Copy_AtomIJS22_SK_EEEvEEEvvEEEEvNT_6ParamsE --------------------------
	.section	.text._ZN7cutlass13device_kernelINS_4gemm6kernel13GemmUniversalIN4cute5tupleIJiiiiEEENS1_10collective13CollectiveMmaINS1_34MainloopSm90TmaGmmaWarpSpecializedILi4ENS5_IJNS4_1CILi2EEENSA_ILi1EEESC_EEENS1_35KernelTmaWarpSpecializedCooperativeEEENS5_IJNSA_ILi256EEENSA_ILi128EEENSA_ILi64EEEEEENS_6half_tENS5_IJlSC_lEEESK_SL_NS4_8TiledMMAINS4_8MMA_AtomIJNS4_4SM904GMMA26MMA_64x128x16_F32F16F16_SSILNSP_5MajorE0ELSR_0ELNSP_7ScaleInE1ELSS_1EEEEEENS4_6LayoutISD_NS5_IJSC_NSA_ILi0EEESW_EEEEENS5_IJNS4_10UnderscoreESZ_SZ_EEEEENS4_13SM90_TMA_LOADENS4_14ComposedLayoutINS4_7SwizzleILi3ELi4ELi3EEENS4_18smem_ptr_flag_bitsILi16EEENSV_INS5_IJNSA_ILi8EEESI_EEENS5_IJSI_SC_EEEEEEEvNS4_8identityENS4_23SM90_TMA_LOAD_MULTICASTES1C_vS1D_EENS_8epilogue10collective18CollectiveEpilogueINS1G_22Sm90TmaWarpSpecializedILi4ELi2ELi16ELb1ELb0EEEJSJ_NS5_IJSH_NSA_ILi32EEEEEESK_SL_SK_SL_NS1G_6fusion15FusionCallbacksIS1K_NS1N_13LinCombEltActINS1G_6thread7SigmoidESK_fSK_fLNS_15FloatRoundStyleE2EEESJ_S1M_JEEES12_NS13_INS14_ILi2ELi4ELi3EEES17_NSV_INS5_IJS18_S1L_EEENS5_IJS1L_SC_EEEEEEENS4_17SM75_U32x4_LDSM_NENS4_14SM90_TMA_STOREES1Z_NS4_17SM90_U32x4_STSM_NENS4_9Copy_AtomIJS22_SK_EEEvEEEvvEEEEvNT_6ParamsE,"ax",@progbits
	.align	128
.text._ZN7cutlass13device_kernelINS_4gemm6kernel13GemmUniversalIN4cute5tupleIJiiiiEEENS1_10collective13CollectiveMmaINS1_34MainloopSm90TmaGmmaWarpSpecializedILi4ENS5_IJNS4_1CILi2EEENSA_ILi1EEESC_EEENS1_35KernelTmaWarpSpecializedCooperativeEEENS5_IJNSA_ILi256EEENSA_ILi128EEENSA_ILi64EEEEEENS_6half_tENS5_IJlSC_lEEESK_SL_NS4_8TiledMMAINS4_8MMA_AtomIJNS4_4SM904GMMA26MMA_64x128x16_F32F16F16_SSILNSP_5MajorE0ELSR_0ELNSP_7ScaleInE1ELSS_1EEEEEENS4_6LayoutISD_NS5_IJSC_NSA_ILi0EEESW_EEEEENS5_IJNS4_10UnderscoreESZ_SZ_EEEEENS4_13SM90_TMA_LOADENS4_14ComposedLayoutINS4_7SwizzleILi3ELi4ELi3EEENS4_18smem_ptr_flag_bitsILi16EEENSV_INS5_IJNSA_ILi8EEESI_EEENS5_IJSI_SC_EEEEEEEvNS4_8identityENS4_23SM90_TMA_LOAD_MULTICASTES1C_vS1D_EENS_8epilogue10collective18CollectiveEpilogueINS1G_22Sm90TmaWarpSpecializedILi4ELi2ELi16ELb1ELb0EEEJSJ_NS5_IJSH_NSA_ILi32EEEEEESK_SL_SK_SL_NS1G_6fusion15FusionCallbacksIS1K_NS1N_13LinCombEltActINS1G_6thread7SigmoidESK_fSK_fLNS_15FloatRoundStyleE2EEESJ_S1M_JEEES12_NS13_INS14_ILi2ELi4ELi3EEES17_NSV_INS5_IJS18_S1L_EEENS5_IJS1L_SC_EEEEEEENS4_17SM75_U32x4_LDSM_NENS4_14SM90_TMA_STOREES1Z_NS4_17SM90_U32x4_STSM_NENS4_9Copy_AtomIJS22_SK_EEEvEEEvvEEEEvNT_6ParamsE:
        .type           _ZN7cutlass13device_kernelINS_4gemm6kernel13GemmUniversalIN4cute5tupleIJiiiiEEENS1_10collective13CollectiveMmaINS1_34MainloopSm90TmaGmmaWarpSpecializedILi4ENS5_IJNS4_1CILi2EEENSA_ILi1EEESC_EEENS1_35KernelTmaWarpSpecializedCooperativeEEENS5_IJNSA_ILi256EEENSA_ILi128EEENSA_ILi64EEEEEENS_6half_tENS5_IJlSC_lEEESK_SL_NS4_8TiledMMAINS4_8MMA_AtomIJNS4_4SM904GMMA26MMA_64x128x16_F32F16F16_SSILNSP_5MajorE0ELSR_0ELNSP_7ScaleInE1ELSS_1EEEEEENS4_6LayoutISD_NS5_IJSC_NSA_ILi0EEESW_EEEEENS5_IJNS4_10UnderscoreESZ_SZ_EEEEENS4_13SM90_TMA_LOADENS4_14ComposedLayoutINS4_7SwizzleILi3ELi4ELi3EEENS4_18smem_ptr_flag_bitsILi16EEENSV_INS5_IJNSA_ILi8EEESI_EEENS5_IJSI_SC_EEEEEEEvNS4_8identityENS4_23SM90_TMA_LOAD_MULTICASTES1C_vS1D_EENS_8epilogue10collective18CollectiveEpilogueINS1G_22Sm90TmaWarpSpecializedILi4ELi2ELi16ELb1ELb0EEEJSJ_NS5_IJSH_NSA_ILi32EEEEEESK_SL_SK_SL_NS1G_6fusion15FusionCallbacksIS1K_NS1N_13LinCombEltActINS1G_6thread7SigmoidESK_fSK_fLNS_15FloatRoundStyleE2EEESJ_S1M_JEEES12_NS13_INS14_ILi2ELi4ELi3EEES17_NSV_INS5_IJS18_S1L_EEENS5_IJS1L_SC_EEEEEEENS4_17SM75_U32x4_LDSM_NENS4_14SM90_TMA_STOREES1Z_NS4_17SM90_U32x4_STSM_NENS4_9Copy_AtomIJS22_SK_EEEvEEEvvEEEEvNT_6ParamsE,@function
        .size           _ZN7cutlass13device_kernelINS_4gemm6kernel13GemmUniversalIN4cute5tupleIJiiiiEEENS1_10collective13CollectiveMmaINS1_34MainloopSm90TmaGmmaWarpSpecializedILi4ENS5_IJNS4_1CILi2EEENSA_ILi1EEESC_EEENS1_35KernelTmaWarpSpecializedCooperativeEEENS5_IJNSA_ILi256EEENSA_ILi128EEENSA_ILi64EEEEEENS_6half_tENS5_IJlSC_lEEESK_SL_NS4_8TiledMMAINS4_8MMA_AtomIJNS4_4SM904GMMA26MMA_64x128x16_F32F16F16_SSILNSP_5MajorE0ELSR_0ELNSP_7ScaleInE1ELSS_1EEEEEENS4_6LayoutISD_NS5_IJSC_NSA_ILi0EEESW_EEEEENS5_IJNS4_10UnderscoreESZ_SZ_EEEEENS4_13SM90_TMA_LOADENS4_14ComposedLayoutINS4_7SwizzleILi3ELi4ELi3EEENS4_18smem_ptr_flag_bitsILi16EEENSV_INS5_IJNSA_ILi8EEESI_EEENS5_IJSI_SC_EEEEEEEvNS4_8identityENS4_23SM90_TMA_LOAD_MULTICASTES1C_vS1D_EENS_8epilogue10collective18CollectiveEpilogueINS1G_22Sm90TmaWarpSpecializedILi4ELi2ELi16ELb1ELb0EEEJSJ_NS5_IJSH_NSA_ILi32EEEEEESK_SL_SK_SL_NS1G_6fusion15FusionCallbacksIS1K_NS1N_13LinCombEltActINS1G_6thread7SigmoidESK_fSK_fLNS_15FloatRoundStyleE2EEESJ_S1M_JEEES12_NS13_INS14_ILi2ELi4ELi3EEES17_NSV_INS5_IJS18_S1L_EEENS5_IJS1L_SC_EEEEEEENS4_17SM75_U32x4_LDSM_NENS4_14SM90_TMA_STOREES1Z_NS4_17SM90_U32x4_STSM_NENS4_9Copy_AtomIJS22_SK_EEEvEEEvvEEEEvNT_6ParamsE,(.L_x_641 - _ZN7cutlass13device_kernelINS_4gemm6kernel13GemmUniversalIN4cute5tupleIJiiiiEEENS1_10collective13CollectiveMmaINS1_34MainloopSm90TmaGmmaWarpSpecializedILi4ENS5_IJNS4_1CILi2EEENSA_ILi1EEESC_EEENS1_35KernelTmaWarpSpecializedCooperativeEEENS5_IJNSA_ILi256EEENSA_ILi128EEENSA_ILi64EEEEEENS_6half_tENS5_IJlSC_lEEESK_SL_NS4_8TiledMMAINS4_8MMA_AtomIJNS4_4SM904GMMA26MMA_64x128x16_F32F16F16_SSILNSP_5MajorE0ELSR_0ELNSP_7ScaleInE1ELSS_1EEEEEENS4_6LayoutISD_NS5_IJSC_NSA_ILi0EEESW_EEEEENS5_IJNS4_10UnderscoreESZ_SZ_EEEEENS4_13SM90_TMA_LOADENS4_14ComposedLayoutINS4_7SwizzleILi3ELi4ELi3EEENS4_18smem_ptr_flag_bitsILi16EEENSV_INS5_IJNSA_ILi8EEESI_EEENS5_IJSI_SC_EEEEEEEvNS4_8identityENS4_23SM90_TMA_LOAD_MULTICASTES1C_vS1D_EENS_8epilogue10collective18CollectiveEpilogueINS1G_22Sm90TmaWarpSpecializedILi4ELi2ELi16ELb1ELb0EEEJSJ_NS5_IJSH_NSA_ILi32EEEEEESK_SL_SK_SL_NS1G_6fusion15FusionCallbacksIS1K_NS1N_13LinCombEltActINS1G_6thread7SigmoidESK_fSK_fLNS_15FloatRoundStyleE2EEESJ_S1M_JEEES12_NS13_INS14_ILi2ELi4ELi3EEES17_NSV_INS5_IJS18_S1L_EEENS5_IJS1L_SC_EEEEEEENS4_17SM75_U32x4_LDSM_NENS4_14SM90_TMA_STOREES1Z_NS4_17SM90_U32x4_STSM_NENS4_9Copy_AtomIJS22_SK_EEEvEEEvvEEEEvNT_6ParamsE)
        .other          _ZN7cutlass13device_kernelINS_4gemm6kernel13GemmUniversalIN4cute5tupleIJiiiiEEENS1_10collective13CollectiveMmaINS1_34MainloopSm90TmaGmmaWarpSpecializedILi4ENS5_IJNS4_1CILi2EEENSA_ILi1EEESC_EEENS1_35KernelTmaWarpSpecializedCooperativeEEENS5_IJNSA_ILi256EEENSA_ILi128EEENSA_ILi64EEEEEENS_6half_tENS5_IJlSC_lEEESK_SL_NS4_8TiledMMAINS4_8MMA_AtomIJNS4_4SM904GMMA26MMA_64x128x16_F32F16F16_SSILNSP_5MajorE0ELSR_0ELNSP_7ScaleInE1ELSS_1EEEEEENS4_6LayoutISD_NS5_IJSC_NSA_ILi0EEESW_EEEEENS5_IJNS4_10UnderscoreESZ_SZ_EEEEENS4_13SM90_TMA_LOADENS4_14ComposedLayoutINS4_7SwizzleILi3ELi4ELi3EEENS4_18smem_ptr_flag_bitsILi16EEENSV_INS5_IJNSA_ILi8EEESI_EEENS5_IJSI_SC_EEEEEEEvNS4_8identityENS4_23SM90_TMA_LOAD_MULTICASTES1C_vS1D_EENS_8epilogue10collective18CollectiveEpilogueINS1G_22Sm90TmaWarpSpecializedILi4ELi2ELi16ELb1ELb0EEEJSJ_NS5_IJSH_NSA_ILi32EEEEEESK_SL_SK_SL_NS1G_6fusion15FusionCallbacksIS1K_NS1N_13LinCombEltActINS1G_6thread7SigmoidESK_fSK_fLNS_15FloatRoundStyleE2EEESJ_S1M_JEEES12_NS13_INS14_ILi2ELi4ELi3EEES17_NSV_INS5_IJS18_S1L_EEENS5_IJS1L_SC_EEEEEEENS4_17SM75_U32x4_LDSM_NENS4_14SM90_TMA_STOREES1Z_NS4_17SM90_U32x4_STSM_NENS4_9Copy_AtomIJS22_SK_EEEvEEEvvEEEEvNT_6ParamsE,@"STO_CUDA_ENTRY STV_DEFAULT"
_ZN7cutlass13device_kernelINS_4gemm6kernel13GemmUniversalIN4cute5tupleIJiiiiEEENS1_10collective13CollectiveMmaINS1_34MainloopSm90TmaGmmaWarpSpecializedILi4ENS5_IJNS4_1CILi2EEENSA_ILi1EEESC_EEENS1_35KernelTmaWarpSpecializedCooperativeEEENS5_IJNSA_ILi256EEENSA_ILi128EEENSA_ILi64EEEEEENS_6half_tENS5_IJlSC_lEEESK_SL_NS4_8TiledMMAINS4_8MMA_AtomIJNS4_4SM904GMMA26MMA_64x128x16_F32F16F16_SSILNSP_5MajorE0ELSR_0ELNSP_7ScaleInE1ELSS_1EEEEEENS4_6LayoutISD_NS5_IJSC_NSA_ILi0EEESW_EEEEENS5_IJNS4_10UnderscoreESZ_SZ_EEEEENS4_13SM90_TMA_LOADENS4_14ComposedLayoutINS4_7SwizzleILi3ELi4ELi3EEENS4_18smem_ptr_flag_bitsILi16EEENSV_INS5_IJNSA_ILi8EEESI_EEENS5_IJSI_SC_EEEEEEEvNS4_8identityENS4_23SM90_TMA_LOAD_MULTICASTES1C_vS1D_EENS_8epilogue10collective18CollectiveEpilogueINS1G_22Sm90TmaWarpSpecializedILi4ELi2ELi16ELb1ELb0EEEJSJ_NS5_IJSH_NSA_ILi32EEEEEESK_SL_SK_SL_NS1G_6fusion15FusionCallbacksIS1K_NS1N_13LinCombEltActINS1G_6thread7SigmoidESK_fSK_fLNS_15FloatRoundStyleE2EEESJ_S1M_JEEES12_NS13_INS14_ILi2ELi4ELi3EEES17_NSV_INS5_IJS18_S1L_EEENS5_IJS1L_SC_EEEEEEENS4_17SM75_U32x4_LDSM_NENS4_14SM90_TMA_STOREES1Z_NS4_17SM90_U32x4_STSM_NENS4_9Copy_AtomIJS22_SK_EEEvEEEvvEEEEvNT_6ParamsE:
[----:B------:R-:W1:Y:S01]  /*0000*/  LDC R1, c[0x0][0x28] ;  /* 0x00000a00ff017b82 */ /* 0x000e620000000800 */
[----:B------:R-:W2:Y:S07]  /*0010*/  S2R R18, SR_TID.X ;  /* 0x0000000000127919 */ /* 0x000eae0000002100 */
[----:B------:R-:W3:Y:S01]  /*0020*/  LDC.64 R4, c[0x0][0x588] ;  /* 0x00016200ff047b82 */ /* 0x000ee20000000a00 */
[----:B------:R-:W-:Y:S01]  /*0030*/  ELECT P0, URZ, PT ;  /* 0x00000000003f782f */ /* 0x000fe20003800000 */
[----:B------:R-:W-:Y:S01]  /*0040*/  BSSY B0, `(.L_x_0) ;  /* 0x0000016000007945 */ /* 0x000fe20003800000 */
[----:B--2---:R-:W-:-:S02]  /*0050*/  SHF.R.U32.HI R8, RZ, 0x5, R18 ;  /* 0x00000005ff087819 */ /* 0x004fc40000011612 */
[----:B------:R-:W-:-:S03]  /*0060*/  SHF.R.U32.HI R2, RZ, 0x7, R18 ;  /* 0x00000007ff027819 */ /* 0x000fc60000011612 */
[----:B------:R-:W2:Y:S04]  /*0070*/  SHFL.IDX PT, R0, R8, RZ, 0x1f ;  /* 0x00001fff08007589 */ /* 0x000ea800000e0000 */
[----:B------:R4:W1:Y:S01]  /*0080*/  SHFL.IDX PT, R7, R2, RZ, 0x1f ;  /* 0x00001fff02077589 */ /* 0x00086200000e0000 */
[----:B--2---:R-:W-:Y:S02]  /*0090*/  ISETP.NE.OR P0, PT, R0, RZ, !P0 ;  /* 0x000000ff0000720c */ /* 0x004fe40004705670 */
[----:B------:R-:W-:-:S11]  /*00a0*/  SHF.R.S32.HI R3, RZ, 0x1f, R0 ;  /* 0x0000001fff037819 */ /* 0x000fd60000011400 */
[----:B-1-34-:R-:W-:Y:S05]  /*00b0*/  @P0 BRA `(.L_x_1) ;  /* 0x0000000000380947 */ /* 0x01afea0003800000 */
[----:B------:R-:W-:Y:S02]  /*00c0*/  ULDC.64 UR4, c[0x0][0x198] ;  /* 0x0000660000047ab9 */ /* 0x000fe40000000a00 */
[----:B------:R-:W-:Y:S02]  /*00d0*/  UIADD3 UR6, UP0, UR4, 0xf0, URZ ;  /* 0x000000f004067890 */ /* 0x000fe4000ff1e03f */
[----:B------:R-:W-:Y:S02]  /*00e0*/  UIADD3 UR8, UP1, UR4, 0x1f0, URZ ;  /* 0x000001f004087890 */ /* 0x000fe4000ff3e03f */
[----:B------:R-:W-:Y:S02]  /*00f0*/  UIADD3 UR10, UP2, UR4, 0x3f0, URZ ;  /* 0x000003f0040a7890 */ /* 0x000fe4000ff5e03f */
[----:B------:R-:W-:Y:S02]  /*0100*/  UIADD3 UR4, UP3, UR4, 0x4f0, URZ ;  /* 0x000004f004047890 */ /* 0x000fe4000ff7e03f */
[----:B------:R-:W-:-:S02]  /*0110*/  UIADD3.X UR7, URZ, UR5, URZ, UP0, !UPT ;  /* 0x000000053f077290 */ /* 0x000fc400087fe43f */
[----:B------:R-:W-:Y:S02]  /*0120*/  UIADD3.X UR9, URZ, UR5, URZ, UP1, !UPT ;  /* 0x000000053f097290 */ /* 0x000fe40008ffe43f */
[----:B------:R-:W-:Y:S02]  /*0130*/  UIADD3.X UR11, URZ, UR5, URZ, UP2, !UPT ;  /* 0x000000053f0b7290 */ /* 0x000fe400097fe43f */
[----:B------:R-:W-:-:S03]  /*0140*/  UIADD3.X UR5, URZ, UR5, URZ, UP3, !UPT ;  /* 0x000000053f057290 */ /* 0x000fc60009ffe43f */
[----:B------:R1:W-:Y:S02]  /*0150*/  UTMACCTL.PF [UR6] ;  /* 0x00000000060079b9 */ /* 0x0003e40008040000 */
[----:B------:R1:W-:Y:S02]  /*0160*/  UTMACCTL.PF [UR8] ;  /* 0x00000000080079b9 */ /* 0x0003e40008040000 */
[----:B------:R1:W-:Y:S02]  /*0170*/  UTMACCTL.PF [UR10] ;  /* 0x000000000a0079b9 */ /* 0x0003e40008040000 */
[----:B------:R1:W-:Y:S02]  /*0180*/  UTMACCTL.PF [UR4] ;  /* 0x00000000040079b9 */ /* 0x0003e40008040000 */
[----:B-1----:R-:W-:Y:S01]  /*0190*/  NOP ;  /* 0x0000000000007918 */ /* 0x002fe20000000000 */
.L_x_1:
[----:B------:R-:W-:Y:S05]  /*01a0*/  BSYNC B0 ;  /* 0x0000000000007941 */ /* 0x000fea0003800000 */
.L_x_0:
[----:B------:R-:W-:Y:S01]  /*01b0*/  ULDC.64 UR4, c[0x0][0x590] ;  /* 0x0001640000047ab9 */ /* 0x000fe20000000a00 */
[----:B------:R-:W-:Y:S01]  /*01c0*/  LEA.HI R3, R3, R0, RZ, 0x2 ;  /* 0x0000000003037211 */ /* 0x000fe200078f10ff */
[----:B------:R-:W-:Y:S01]  /*01d0*/  ULDC.64 UR42, c[0x0][0x208] ;  /* 0x00008200002a7ab9 */ /* 0x000fe20000000a00 */
[----:B------:R-:W-:Y:S02]  /*01e0*/  ISETP.NE.U32.AND P2, PT, RZ, UR4, PT ;  /* 0x00000004ff007c0c */ /* 0x000fe4000bf45070 */
[----:B------:R-:W-:Y:S02]  /*01f0*/  LOP3.LUT R3, R3, 0xfffffffc, RZ, 0xc0, !PT ;  /* 0xfffffffc03037812 */ /* 0x000fe400078ec0ff */
[----:B------:R-:W-:Y:S02]  /*0200*/  ISETP.NE.AND.EX P3, PT, RZ, UR5, PT, P2 ;  /* 0x00000005ff007c0c */ /* 0x000fe4000bf65320 */
[----:B------:R-:W-:Y:S02]  /*0210*/  IADD3 R0, R0, -R3, RZ ;  /* 0x8000000300007210 */ /* 0x000fe40007ffe0ff */
[----:B------:R-:W-:-:S02]  /*0220*/  PRMT R6, RZ, 0x7610, R6 ;  /* 0x00007610ff067816 */ /* 0x000fc40000000006 */
[----:B------:R-:W-:Y:S02]  /*0230*/  MOV R2, R4 ;  /* 0x0000000400027202 */ /* 0x000fe40000000f00 */
[----:B------:R-:W-:-:S05]  /*0240*/  MOV R3, R5 ;  /* 0x0000000500037202 */ /* 0x000fca0000000f00 */
[----:B------:R-:W-:Y:S05]  /*0250*/  @P3 BRA `(.L_x_2) ;  /* 0x0000000000303947 */ /* 0x000fea0003800000 */
[----:B------:R-:W-:Y:S02]  /*0260*/  ULDC.64 UR6, c[0x0][0x588] ;  /* 0x0001620000067ab9 */ /* 0x000fe40000000a00 */
[----:B------:R-:W-:-:S04]  /*0270*/  ISETP.NE.U32.AND P0, PT, RZ, UR6, PT ;  /* 0x00000006ff007c0c */ /* 0x000fc8000bf05070 */
[----:B------:R-:W-:-:S13]  /*0280*/  ISETP.NE.AND.EX P0, PT, RZ, UR7, PT, P0 ;  /* 0x00000007ff007c0c */ /* 0x000fda000bf05300 */
[----:B------:R-:W-:Y:S05]  /*0290*/  @!P0 BRA `(.L_x_3) ;  /* 0x0000000000108947 */ /* 0x000fea0003800000 */
[----:B------:R-:W2:Y:S02]  /*02a0*/  LDG.E R6, desc[UR42][R2.64] ;  /* 0x0000002a02067981 */ /* 0x000ea4000c1e1900 */
[----:B--2---:R-:W-:Y:S02]  /*02b0*/  FSETP.NEU.AND P1, PT, R6, RZ, PT ;  /* 0x000000ff0600720b */ /* 0x004fe40003f2d000 */
[----:B------:R-:W-:Y:S01]  /*02c0*/  MOV R6, 0x1 ;  /* 0x0000000100067802 */ /* 0x000fe20000000f00 */
[----:B------:R-:W-:Y:S10]  /*02d0*/  BRA `(.L_x_2) ;  /* 0x0000000000107947 */ /* 0x000ff40003800000 */
.L_x_3:
[----:B------:R-:W-:Y:S01]  /*02e0*/  ULDC UR6, c[0x0][0x580] ;  /* 0x0001600000067ab9 */ /* 0x000fe20000000800 */
[----:B------:R-:W-:Y:S02]  /*02f0*/  MOV R6, 0x1 ;  /* 0x0000000100067802 */ /* 0x000fe40000000f00 */
[----:B------:R-:W-:Y:S02]  /*0300*/  CS2R R2, SRZ ;  /* 0x0000000000027805 */ /* 0x000fe4000001ff00 */
[----:B------:R-:W-:-:S13]  /*0310*/  FSETP.NEU.AND P1, PT, RZ, UR6, PT ;  /* 0x00000006ff007c0b */ /* 0x000fda000bf2d000 */
.L_x_2:
[----:B------:R-:W-:Y:S02]  /*0320*/  ISETP.NE.U32.AND P4, PT, R2, RZ, PT ;  /* 0x000000ff0200720c */ /* 0x000fe40003f85070 */
[----:B------:R-:W-:Y:S02]  /*0330*/  ISETP.NE.AND.EX P5, PT, RZ, UR5, PT, P2 ;  /* 0x00000005ff007c0c */ /* 0x000fe4000bfa5320 */
[----:B------:R-:W-:Y:S02]  /*0340*/  ISETP.NE.AND.EX P2, PT, R3, RZ, PT, P4 ;  /* 0x000000ff0300720c */ /* 0x000fe40003f45340 */
[----:B------:R-:W-:-:S11]  /*0350*/  PLOP3.LUT P0, PT, PT, PT, PT, 0x8, 0x0 ;  /* 0x000000000000781c */ /* 0x000fd60003f0e170 */
[----:B------:R-:W-:Y:S05]  /*0360*/  @P2 BRA P5, `(.L_x_4) ;  /* 0x0000000000342947 */ /* 0x000fea0002800000 */
[----:B------:R-:W-:-:S04]  /*0370*/  ISETP.NE.U32.AND P0, PT, RZ, UR4, PT ;  /* 0x00000004ff007c0c */ /* 0x000fc8000bf05070 */
[----:B------:R-:W-:-:S13]  /*0380*/  ISETP.NE.AND.EX P0, PT, RZ, UR5, PT, P0 ;  /* 0x00000005ff007c0c */ /* 0x000fda000bf05300 */
[----:B------:R-:W-:Y:S05]  /*0390*/  @!P0 BRA `(.L_x_5) ;  /* 0x0000000000248947 */ /* 0x000fea0003800000 */
[----:B------:R-:W-:Y:S02]  /*03a0*/  PRMT R6, R6, 0x9910, RZ ;  /* 0x0000991006067816 */ /* 0x000fe400000000ff */
[----:B------:R-:W-:Y:S02]  /*03b0*/  ISETP.NE.U32.AND P0, PT, R2, RZ, PT ;  /* 0x000000ff0200720c */ /* 0x000fe40003f05070 */
[----:B------:R-:W-:Y:S02]  /*03c0*/  ISETP.NE.AND P2, PT, R6, RZ, PT ;  /* 0x000000ff0600720c */ /* 0x000fe40003f45270 */
[----:B------:R-:W-:Y:S02]  /*03d0*/  ISETP.NE.AND.EX P0, PT, R3, RZ, PT, P0 ;  /* 0x000000ff0300720c */ /* 0x000fe40003f05300 */
[----:B------:R-:W-:-:S09]  /*03e0*/  SEL R2, RZ, 0xffffffff, P1 ;  /* 0xffffffffff027807 */ /* 0x000fd20000800000 */
[----:B------:R-:W-:-:S04]  /*03f0*/  @!P2 SEL R2, RZ, 0xffffffff, P0 ;  /* 0xffffffffff02a807 */ /* 0x000fc80000000000 */
[----:B------:R-:W-:-:S04]  /*0400*/  LOP3.LUT R2, R2, 0x1, RZ, 0xc0, !PT ;  /* 0x0000000102027812 */ /* 0x000fc800078ec0ff */
[----:B------:R-:W-:Y:S01]  /*0410*/  ISETP.EQ.U32.AND P0, PT, R2, 0x1, PT ;  /* 0x000000010200780c */ /* 0x000fe20003f02070 */
[----:B------:R-:W-:-:S12]  /*0420*/  BRA `(.L_x_4) ;  /* 0x0000000000047947 */ /* 0x000fd80003800000 */
.L_x_5:
[----:B------:R-:W-:-:S13]  /*0430*/  PLOP3.LUT P0, PT, P1, PT, PT, 0x8, 0x0 ;  /* 0x000000000000781c */ /* 0x000fda0000f0e170 */
.L_x_4:
[----:B------:R-:W1:Y:S02]  /*0440*/  SHFL.IDX PT, R2, R8, RZ, 0x1f ;  /* 0x00001fff08027589 */ /* 0x000e6400000e0000 */
[----:B-1----:R-:W-:-:S13]  /*0450*/  ISETP.NE.AND P1, PT, R2, RZ, PT ;  /* 0x000000ff0200720c */ /* 0x002fda0003f25270 */
[----:B------:R-:W-:Y:S05]  /*0460*/  @P1 BRA `(.L_x_6) ;  /* 0x0000000000581947 */ /* 0x000fea0003800000 */
[----:B------:R-:W1:Y:S01]  /*0470*/  S2UR UR8, SR_CgaCtaId ;  /* 0x00000000000879c3 */ /* 0x000e620000008800 */
[----:B------:R-:W-:Y:S01]  /*0480*/  UMOV UR4, 0x400 ;  /* 0x0000040000047882 */ /* 0x000fe20000000000 */
[----:B------:R-:W-:Y:S01]  /*0490*/  UMOV UR5, 0x1 ;  /* 0x0000000100057882 */ /* 0x000fe20000000000 */
[----:B------:R-:W-:Y:S01]  /*04a0*/  UMOV UR6, 0x4 ;  /* 0x0000000400067882 */ /* 0x000fe20000000000 */
[----:B------:R-:W-:Y:S01]  /*04b0*/  ELECT P1, URZ, PT ;  /* 0x00000000003f782f */ /* 0x000fe20003820000 */
[----:B------:R-:W-:-:S04]  /*04c0*/  UIADD3 UR6, -UR6, 0x100000, URZ ;  /* 0x0010000006067890 */ /* 0x000fc8000fffe13f */
[----:B------:R-:W-:Y:S02]  /*04d0*/  USHF.L.U32 UR7, UR6, 0xb, URZ ;  /* 0x0000000b06077899 */ /* 0x000fe4000800063f */
[----:B------:R-:W-:Y:S02]  /*04e0*/  USHF.L.U32 UR6, UR6, 0x1, URZ ;  /* 0x0000000106067899 */ /* 0x000fe4000800063f */
[----:B-1----:R-:W-:Y:S02]  /*04f0*/  ULEA UR8, UR8, UR4, 0x18 ;  /* 0x0000000408087291 */ /* 0x002fe4000f8ec03f */
[----:B------:R-:W-:-:S04]  /*0500*/  UIADD3 UR4, -UR5, 0x100000, URZ ;  /* 0x0010000005047890 */ /* 0x000fc8000fffe13f */
[----:B------:R-:W-:Y:S02]  /*0510*/  USHF.L.U32 UR5, UR4, 0xb, URZ ;  /* 0x0000000b04057899 */ /* 0x000fe4000800063f */
[----:B------:R-:W-:Y:S01]  /*0520*/  USHF.L.U32 UR4, UR4, 0x1, URZ ;  /* 0x0000000104047899 */ /* 0x000fe2000800063f */
[----:B------:R-:W1:Y:S11]  /*0530*/  FENCE.VIEW.ASYNC.S ;  /* 0x00000000000073c6 */ /* 0x000e760000000000 */
[----:B-1----:R1:W2:Y:S01]  /*0540*/  SYNCS.EXCH.64 URZ, [UR8], UR4 ;  /* 0x00000004083f75b2 */ /* 0x0022a20008000100 */
[----:B------:R1:W3:Y:S01]  /*0550*/  SYNCS.EXCH.64 URZ, [UR8+0x20], UR6 ;  /* 0x00002006083f75b2 */ /* 0x0002e20008000100 */
[----:B------:R1:W4:Y:S01]  /*0560*/  SYNCS.EXCH.64 URZ, [UR8+0x8], UR4 ;  /* 0x00000804083f75b2 */ /* 0x0003220008000100 */
[----:B------:R1:W1:Y:S01]  /*0570*/  SYNCS.EXCH.64 URZ, [UR8+0x28], UR6 ;  /* 0x00002806083f75b2 */ /* 0x0002620008000100 */
[----:B------:R1:W1:Y:S01]  /*0580*/  SYNCS.EXCH.64 URZ, [UR8+0x10], UR4 ;  /* 0x00001004083f75b2 */ /* 0x0002620008000100 */
[----:B------:R1:W1:Y:S01]  /*0590*/  SYNCS.EXCH.64 URZ, [UR8+0x30], UR6 ;  /* 0x00003006083f75b2 */ /* 0x0002620008000100 */
[----:B------:R1:W1:Y:S01]  /*05a0*/  SYNCS.EXCH.64 URZ, [UR8+0x18], UR4 ;  /* 0x00001804083f75b2 */ /* 0x0002620008000100 */
[----:B------:R1:W1:Y:S01]  /*05b0*/  SYNCS.EXCH.64 URZ, [UR8+0x38], UR6 ;  /* 0x00003806083f75b2 */ /* 0x0002620008000100 */
[----:B------:R-:W-:Y:S01]  /*05c0*/  NOP ;  /* 0x0000000000007918 */ /* 0x000fe20000000000 */
.L_x_6:
[----:B------:R-:W5:Y:S01]  /*05d0*/  SHFL.IDX PT, R3, R8, RZ, 0x1f ;  /* 0x00001fff08037589 */ /* 0x000f6200000e0000 */
[----:B------:R-:W1:Y:S01]  /*05e0*/  S2UR UR9, SR_CTAID.X ;  /* 0x00000000000979c3 */ /* 0x000e620000002500 */
[----:B------:R-:W-:Y:S01]  /*05f0*/  NOP ;  /* 0x0000000000007918 */ /* 0x000fe20000000000 */
[----:B-----5:R-:W-:Y:S02]  /*0600*/  ISETP.NE.AND P1, PT, R3, RZ, PT ;  /* 0x000000ff0300720c */ /* 0x020fe40003f25270 */
[----:B------:R-:W-:-:S04]  /*0610*/  SHF.R.S32.HI R3, RZ, 0x1f, R18 ;  /* 0x0000001fff037819 */ /* 0x000fc80000011412 */
[----:B------:R-:W-:-:S07]  /*0620*/  LEA.HI R3, R3, R18, RZ, 0x7 ;  /* 0x0000001203037211 */ /* 0x000fce00078f38ff */
[----:B-1----:R-:W-:Y:S05]  /*0630*/  @P1 BRA `(.L_x_7) ;  /* 0x0000000000581947 */ /* 0x002fea0003800000 */
[----:B------:R-:W1:Y:S01]  /*0640*/  S2UR UR5, SR_CgaCtaId ;  /* 0x00000000000579c3 */ /* 0x000e620000008800 */
[----:B------:R-:W-:Y:S01]  /*0650*/  UMOV UR4, 0x400 ;  /* 0x0000040000047882 */ /* 0x000fe20000000000 */
[----:B------:R-:W-:Y:S01]  /*0660*/  UMOV UR6, 0x20 ;  /* 0x0000002000067882 */ /* 0x000fe20000000000 */
[----:B------:R-:W-:Y:S01]  /*0670*/  UMOV UR7, 0x100 ;  /* 0x0000010000077882 */ /* 0x000fe20000000000 */
[----:B------:R-:W-:Y:S01]  /*0680*/  ELECT P1, URZ, PT ;  /* 0x00000000003f782f */ /* 0x000fe20003820000 */
[----:B-1----:R-:W-:Y:S02]  /*0690*/  ULEA UR8, UR5, UR4, 0x18 ;  /* 0x0000000405087291 */ /* 0x002fe4000f8ec03f */
[----:B------:R-:W-:-:S04]  /*06a0*/  UIADD3 UR4, -UR6, 0x100000, URZ ;  /* 0x0010000006047890 */ /* 0x000fc8000fffe13f */
[----:B------:R-:W-:Y:S02]  /*06b0*/  USHF.L.U32 UR5, UR4, 0xb, URZ ;  /* 0x0000000b04057899 */ /* 0x000fe4000800063f */
[----:B------:R-:W-:Y:S02]  /*06c0*/  USHF.L.U32 UR4, UR4, 0x1, URZ ;  /* 0x0000000104047899 */ /* 0x000fe4000800063f */
[----:B------:R-:W-:-:S04]  /*06d0*/  UIADD3 UR6, -UR7, 0x100000, URZ ;  /* 0x0010000007067890 */ /* 0x000fc8000fffe13f */
[----:B------:R-:W-:Y:S02]  /*06e0*/  USHF.L.U32 UR7, UR6, 0xb, URZ ;  /* 0x0000000b06077899 */ /* 0x000fe4000800063f */
[----:B------:R-:W-:Y:S01]  /*06f0*/  USHF.L.U32 UR6, UR6, 0x1, URZ ;  /* 0x0000000106067899 */ /* 0x000fe2000800063f */
[----:B------:R-:W1:Y:S03]  /*0700*/  FENCE.VIEW.ASYNC.S ;  /* 0x00000000000073c6 */ /* 0x000e660000000000 */
[----:B-1----:R1:W1:Y:S08]  /*0710*/  SYNCS.EXCH.64 URZ, [UR8+0x40], UR4 ;  /* 0x00004004083f75b2 */ /* 0x0022700008000100 */
[----:B------:R1:W1:Y:S01]  /*0720*/  SYNCS.EXCH.64 URZ, [UR8+0x60], UR6 ;  /* 0x00006006083f75b2 */ /* 0x0002620008000100 */
[----:B------:R1:W1:Y:S01]  /*0730*/  SYNCS.EXCH.64 URZ, [UR8+0x48], UR4 ;  /* 0x00004804083f75b2 */ /* 0x0002620008000100 */
[----:B------:R1:W1:Y:S01]  /*0740*/  SYNCS.EXCH.64 URZ, [UR8+0x68], UR6 ;  /* 0x00006806083f75b2 */ /* 0x0002620008000100 */
[----:B------:R1:W1:Y:S01]  /*0750*/  SYNCS.EXCH.64 URZ, [UR8+0x50], UR4 ;  /* 0x00005004083f75b2 */ /* 0x0002620008000100 */
[----:B------:R1:W1:Y:S01]  /*0760*/  SYNCS.EXCH.64 URZ, [UR8+0x70], UR6 ;  /* 0x00007006083f75b2 */ /* 0x0002620008000100 */
[----:B------:R1:W1:Y:S01]  /*0770*/  SYNCS.EXCH.64 URZ, [UR8+0x58], UR4 ;  /* 0x00005804083f75b2 */ /* 0x0002620008000100 */
[----:B------:R1:W1:Y:S01]  /*0780*/  SYNCS.EXCH.64 URZ, [UR8+0x78], UR6 ;  /* 0x00007806083f75b2 */ /* 0x0002620008000100 */
[----:B------:R-:W-:Y:S01]  /*0790*/  NOP ;  /* 0x0000000000007918 */ /* 0x000fe20000000000 */
.L_x_7:
[----:B------:R-:W-:Y:S01]  /*07a0*/  LOP3.LUT R3, R3, 0xffffff80, RZ, 0xc0, !PT ;  /* 0xffffff8003037812 */ /* 0x000fe200078ec0ff */
[----:B------:R-:W5:Y:S01]  /*07b0*/  S2R R6, SR_CTAID.Y ;  /* 0x0000000000067919 */ /* 0x000f620000002600 */
[----:B------:R-:W-:Y:S01]  /*07c0*/  I2FP.F32.U32 R12, UR9 ;  /* 0x00000009000c7c45 */ /* 0x000fe20008201000 */
[----:B-1----:R-:W-:Y:S01]  /*07d0*/  ULDC UR4, c[0x0][0x150] ;  /* 0x0000540000047ab9 */ /* 0x002fe20000000800 */
[----:B------:R-:W-:Y:S01]  /*07e0*/  IADD3 R3, -R3, R18, RZ ;  /* 0x0000001203037210 */ /* 0x000fe20007ffe1ff */
[----:B------:R-:W1:Y:S01]  /*07f0*/  SHFL.IDX PT, R8, R8, RZ, 0x1f ;  /* 0x00001fff08087589 */ /* 0x000e6200000e0000 */
[----:B------:R-:W-:Y:S01]  /*0800*/  SHF.R.S32.HI R11, RZ, 0x1f, R2 ;  /* 0x0000001fff0b7819 */ /* 0x000fe20000011402 */
[----:B------:R-:W-:Y:S01]  /*0810*/  FMUL R12, R12, UR4 ;  /* 0x000000040c0c7c20 */ /* 0x000fe20008400000 */
[----:B------:R-:W-:Y:S01]  /*0820*/  SHF.R.S32.HI R10, RZ, 0x1f, R3 ;  /* 0x0000001fff0a7819 */ /* 0x000fe20000011403 */
[----:B------:R-:W2:Y:S01]  /*0830*/  LDC R13, c[0x0][0x144] ;  /* 0x00005100ff0d7b82 */ /* 0x000ea20000000800 */
[----:B------:R-:W-:-:S02]  /*0840*/  LEA.HI R11, R11, R2, RZ, 0x2 ;  /* 0x000000020b0b7211 */ /* 0x000fc400078f10ff */
[----:B------:R-:W-:Y:S02]  /*0850*/  ELECT P1, URZ, PT ;  /* 0x00000000003f782f */ /* 0x000fe40003820000 */
[----:B------:R-:W-:Y:S01]  /*0860*/  LEA.HI R10, R10, R3, RZ, 0x3 ;  /* 0x000000030a0a7211 */ /* 0x000fe200078f18ff */
[----:B------:R-:W3:Y:S01]  /*0870*/  F2I.U32.TRUNC.NTZ R12, R12 ;  /* 0x0000000c000c7305 */ /* 0x000ee2000020f000 */
[----:B------:R-:W-:Y:S01]  /*0880*/  LOP3.LUT R11, R11, 0x3ffffffc, RZ, 0xc0, !PT ;  /* 0x3ffffffc0b0b7812 */ /* 0x000fe200078ec0ff */
[----:B------:R-:W-:Y:S01]  /*0890*/  ULDC UR4, c[0x0][0x154] ;  /* 0x0000550000047ab9 */ /* 0x000fe20000000800 */
[--C-:B------:R-:W-:Y:S01]  /*08a0*/  SHF.R.S32.HI R9, RZ, 0x3, R10.reuse ;  /* 0x00000003ff097819 */ /* 0x100fe2000001140a */
[----:B------:R-:W-:Y:S01]  /*08b0*/  NOP ;  /* 0x0000000000007918 */ /* 0x000fe20000000000 */
[----:B------:R-:W-:Y:S02]  /*08c0*/  SHF.R.S32.HI R10, RZ, 0x1f, R10 ;  /* 0x0000001fff0a7819 */ /* 0x000fe4000001140a */
[----:B------:R-:W-:-:S02]  /*08d0*/  IADD3 R11, R2, -R11, RZ ;  /* 0x8000000b020b7210 */ /* 0x000fc40007ffe0ff */
[----:B------:R-:W-:Y:S02]  /*08e0*/  LEA.HI R10, R10, R9, RZ, 0x2 ;  /* 0x000000090a0a7211 */ /* 0x000fe400078f10ff */
[----:B------:R-:W-:Y:S02]  /*08f0*/  ISETP.NE.AND P4, PT, R0, RZ, PT ;  /* 0x000000ff0000720c */ /* 0x000fe40003f85270 */
[----:B------:R-:W-:Y:S02]  /*0900*/  LOP3.LUT R10, R10, 0xfffffffc, RZ, 0xc0, !PT ;  /* 0xfffffffc0a0a7812 */ /* 0x000fe400078ec0ff */
[----:B---3--:R-:W-:Y:S02]  /*0910*/  IADD3 R14, -R12, RZ, RZ ;  /* 0x000000ff0c0e7210 */ /* 0x008fe40007ffe1ff */
[----:B-1----:R-:W-:Y:S02]  /*0920*/  ISETP.NE.OR P1, PT, R8, RZ, !P1 ;  /* 0x000000ff0800720c */ /* 0x002fe40004f25670 */
[----:B------:R-:W-:-:S02]  /*0930*/  IADD3 R10, R9, -R10, RZ ;  /* 0x8000000a090a7210 */ /* 0x000fc40007ffe0ff */
[----:B-----5:R-:W-:Y:S01]  /*0940*/  I2FP.F32.U32 R8, R6 ;  /* 0x0000000600087245 */ /* 0x020fe20000201000 */
[----:B------:R-:W1:Y:S01]  /*0950*/  LDC R9, c[0x0][0x148] ;  /* 0x00005200ff097b82 */ /* 0x000e620000000800 */
[----:B------:R-:W-:Y:S02]  /*0960*/  LEA R10, R11, R10, 0x2 ;  /* 0x0000000a0b0a7211 */ /* 0x000fe400078e10ff */
[----:B------:R-:W-:Y:S01]  /*0970*/  ISETP.EQ.OR P2, PT, R0, 0x3, !P4 ;  /* 0x000000030000780c */ /* 0x000fe20006742670 */
[----:B------:R-:W-:Y:S01]  /*0980*/  FMUL R12, R8, UR4 ;  /* 0x00000004080c7c20 */ /* 0x000fe20008400000 */
[C---:B------:R-:W-:Y:S01]  /*0990*/  LEA.HI R2, R10.reuse, R10, RZ, 0x1 ;  /* 0x0000000a0a027211 */ /* 0x040fe200078f08ff */
[----:B------:R-:W-:Y:S01]  /*09a0*/  IMAD.SHL.U32 R153, R10, 0x4, RZ ;  /* 0x000000040a997824 */ /* 0x000fe200078e00ff */
[----:B------:R-:W-:Y:S01]  /*09b0*/  ISETP.EQ.AND P2, PT, R7, RZ, P2 ;  /* 0x000000ff0700720c */ /* 0x000fe20001742270 */
[----:B------:R-:W-:Y:S01]  /*09c0*/  VOTEU.ALL UP0, P1 ;  /* 0x00000000003f7886 */ /* 0x000fe20000800000 */
[----:B------:R-:W-:Y:S01]  /*09d0*/  LOP3.LUT R11, R2, 0xfffffffe, RZ, 0xc0, !PT ;  /* 0xfffffffe020b7812 */ /* 0x000fe200078ec0ff */
[----:B--2---:R-:W-:Y:S01]  /*09e0*/  IMAD R8, R13, R14, UR9 ;  /* 0x000000090d087e24 */ /* 0x004fe2000f8e020e */
[----:B------:R-:W2:Y:S01]  /*09f0*/  F2I.U32.TRUNC.NTZ R12, R12 ;  /* 0x0000000c000c7305 */ /* 0x000ea2000020f000 */
[C---:B------:R-:W-:Y:S01]  /*0a00*/  LOP3.LUT R153, R10.reuse, 0xc, R153, 0x78, !PT ;  /* 0x0000000c0a997812 */ /* 0x040fe200078e7899 */
[----:B------:R-:W3:Y:S01]  /*0a10*/  @!UP0 S2UR UR7, SR_CgaCtaId ;  /* 0x00000000000789c3 */ /* 0x000ee20000008800 */
[----:B------:R-:W-:Y:S01]  /*0a20*/  IADD3 R11, R10, -R11, RZ ;  /* 0x8000000b0a0b7210 */ /* 0x000fe20007ffe0ff */
[----:B------:R-:W-:Y:S01]  /*0a30*/  UMOV UR4, 0x20 ;  /* 0x0000002000047882 */ /* 0x000fe20000000000 */
[----:B------:R-:W-:Y:S01]  /*0a40*/  @!UP0 UMOV UR6, 0x400 ;  /* 0x0000040000068882 */ /* 0x000fe20000000000 */
[----:B------:R-:W-:-:S04]  /*0a50*/  @!UP0 UIADD3 UR4, -UR4, 0x100000, URZ ;  /* 0x0010000004048890 */ /* 0x000fc8000fffe13f */
[----:B------:R-:W-:Y:S02]  /*0a60*/  @!UP0 USHF.L.U32 UR5, UR4, 0xb, URZ ;  /* 0x0000000b04058899 */ /* 0x000fe4000800063f */
[----:B------:R-:W-:Y:S01]  /*0a70*/  @!UP0 USHF.L.U32 UR4, UR4, 0x1, URZ ;  /* 0x0000000104048899 */ /* 0x000fe2000800063f */
[----:B------:R-:W-:Y:S01]  /*0a80*/  ISETP.NE.AND P5, PT, R11, R8, PT ;  /* 0x000000080b00720c */ /* 0x000fe20003fa5270 */
[----:B------:R-:W-:Y:S01]  /*0a90*/  VOTEU.ALL UP1, P1 ;  /* 0x00000000003f7886 */ /* 0x000fe20000820000 */
[----:B------:R-:W-:Y:S01]  /*0aa0*/  SEL R17, RZ, 0x1, !P2 ;  /* 0x00000001ff117807 */ /* 0x000fe20005000000 */
[----:B------:R-:W5:Y:S01]  /*0ab0*/  LDC R10, c[0x0][0x140] ;  /* 0x00005000ff0a7b82 */ /* 0x000f620000000800 */
[----:B------:R-:W-:Y:S02]  /*0ac0*/  MOV R152, 0x1 ;  /* 0x0000000100987802 */ /* 0x000fe40000000f00 */
[----:B------:R-:W-:Y:S02]  /*0ad0*/  IADD3 R14, R7, -0x1, RZ ;  /* 0xffffffff070e7810 */ /* 0x000fe40007ffe0ff */
[----:B--2---:R-:W-:-:S05]  /*0ae0*/  IADD3 R24, -R12, RZ, RZ ;  /* 0x000000ff0c187210 */ /* 0x004fca0007ffe1ff */
[----:B------:R-:W-:Y:S01]  /*0af0*/  @P5 LEA.HI R2, R153, R153, RZ, 0x1 ;  /* 0x0000009999025211 */ /* 0x000fe200078f08ff */
[----:B-1----:R-:W-:-:S03]  /*0b00*/  IMAD R11, R9, R24, R6 ;  /* 0x00000018090b7224 */ /* 0x002fc600078e0206 */
[----:B------:R-:W-:Y:S01]  /*0b10*/  @P5 SHF.R.S32.HI R2, RZ, 0x1, R2 ;  /* 0x00000001ff025819 */ /* 0x000fe20000011402 */
[----:B---3--:R-:W-:-:S03]  /*0b20*/  @!UP0 ULEA UR6, UR7, UR6, 0x18 ;  /* 0x0000000607068291 */ /* 0x008fc6000f8ec03f */
[----:B------:R-:W-:Y:S01]  /*0b30*/  @P5 ISETP.NE.AND P6, PT, R2, R11, PT ;  /* 0x0000000b0200520c */ /* 0x000fe20003fc5270 */
[----:B------:R-:W-:Y:S01]  /*0b40*/  VOTEU.ALL UP0, P1 ;  /* 0x00000000003f7886 */ /* 0x000fe20000800000 */
[----:B------:R-:W-:Y:S02]  /*0b50*/  LOP3.LUT P1, RZ, R3, 0x7, RZ, 0xc0, !PT ;  /* 0x0000000703ff7812 */ /* 0x000fe4000782c0ff */
[----:B------:R-:W-:Y:S02]  /*0b60*/  @P5 SEL R152, RZ, 0x1, P6 ;  /* 0x00000001ff985807 */ /* 0x000fe40003000000 */
[----:B-----5:R-:W-:Y:S02]  /*0b70*/  ISETP.EQ.U32.AND P2, PT, R10, 0x1, PT ;  /* 0x000000010a00780c */ /* 0x020fe40003f42070 */
[----:B------:R-:W-:Y:S02]  /*0b80*/  ISETP.NE.AND P5, PT, R7, RZ, PT ;  /* 0x000000ff0700720c */ /* 0x000fe40003fa5270 */
[----:B------:R-:W-:Y:S01]  /*0b90*/  ISETP.LT.U32.AND P1, PT, R153, 0x2, !P1 ;  /* 0x000000029900780c */ /* 0x000fe20004f21070 */
[----:B------:R-:W1:Y:S02]  /*0ba0*/  FENCE.VIEW.ASYNC.S ;  /* 0x00000000000073c6 */ /* 0x000e640000000000 */
[----:B-1----:R1:W2:Y:S01]  /*0bb0*/  @!UP0 SYNCS.EXCH.64 URZ, [UR6+0x80], UR4 ;  /* 0x00008004063f85b2 */ /* 0x0022a20008000100 */
[----:B------:R-:W-:-:S02]  /*0bc0*/  ISETP.EQ.AND P6, PT, R0, 0x2, !P5 ;  /* 0x000000020000780c */ /* 0x000fc40006fc2270 */
[----:B------:R-:W-:Y:S02]  /*0bd0*/  SEL R3, RZ, 0x1, !P1 ;  /* 0x00000001ff037807 */ /* 0x000fe40004800000 */
[----:B------:R-:W-:Y:S02]  /*0be0*/  ISETP.GE.U32.AND P1, PT, R14, 0x2, PT ;  /* 0x000000020e00780c */ /* 0x000fe40003f26070 */
[----:B------:R-:W-:Y:S02]  /*0bf0*/  SEL R19, RZ, 0x1, !P6 ;  /* 0x00000001ff137807 */ /* 0x000fe40007000000 */
[----:B------:R-:W-:Y:S02]  /*0c00*/  LOP3.LUT R152, R152, R3, RZ, 0xc0, !PT ;  /* 0x0000000398987212 */ /* 0x000fe400078ec0ff */
[----:B------:R-:W-:Y:S02]  /*0c10*/  SEL R19, R19, 0x2, P1 ;  /* 0x0000000213137807 */ /* 0x000fe40000800000 */
[----:B------:R-:W-:Y:S01]  /*0c20*/  SEL R17, R17, 0x2, P1 ;  /* 0x0000000211117807 */ /* 0x000fe20000800000 */
[----:B------:R1:W3:Y:S01]  /*0c30*/  @!UP1 SYNCS.EXCH.64 URZ, [UR6+0x88], UR4 ;  /* 0x00008804063f95b2 */ /* 0x0002e20008000100 */
[----:B------:R-:W-:Y:S01]  /*0c40*/  NOP ;  /* 0x0000000000007918 */ /* 0x000fe20000000000 */
[----:B------:R-:W-:Y:S05]  /*0c50*/  @!P2 BRA `(.L_x_8) ;  /* 0x000000000008a947 */ /* 0x000fea0003800000 */
[----:B--234-:R-:W-:Y:S01]  /*0c60*/  UCGABAR_ARV ;  /* 0x00000000000079c7 */ /* 0x01cfe20008000000 */
[----:B------:R-:W-:Y:S05]  /*0c70*/  BRA `(.L_x_9) ;  /* 0x0000000000047947 */ /* 0x000fea0003800000 */
.L_x_8:
[----:B--234-:R-:W-:Y:S01]  /*0c80*/  NOP ;  /* 0x0000000000007918 */ /* 0x01cfe20000000000 */
.L_x_9:
[----:B------:R-:W2:Y:S01]  /*0c90*/  LDC R22, c[0x0][0x904] ;  /* 0x00024100ff167b82 */ /* 0x000ea20000000800 */
[----:B------:R-:W-:Y:S02]  /*0ca0*/  MOV R3, RZ ;  /* 0x000000ff00037202 */ /* 0x000fe40000000f00 */
[----:B--2---:R-:W-:-:S04]  /*0cb0*/  ISETP.NE.AND P1, PT, R22, 0x1, PT ;  /* 0x000000011600780c */ /* 0x004fc80003f25270 */
[----:B------:R-:W-:Y:S02]  /*0cc0*/  P2R R2, PR, RZ, 0x2 ;  /* 0x00000002ff027803 */ /* 0x000fe40000000000 */
[----:B------:R-:W-:-:S07]  /*0cd0*/  MOV R2, UR9 ;  /* 0x0000000900027c02 */ /* 0x000fce0008000f00 */
[----:B------:R-:W2:Y:S01]  /*0ce0*/  @P1 LDC R13, c[0x0][0x10] ;  /* 0x00000400ff0d1b82 */ /* 0x000ea20000000800 */
[----:B------:R-:W-:Y:S02]  /*0cf0*/  @P1 MOV R7, RZ ;  /* 0x000000ff00071202 */ /* 0x000fe40000000f00 */
[----:B------:R-:W-:-:S05]  /*0d00*/  @P1 MOV R15, RZ ;  /* 0x000000ff000f1202 */ /* 0x000fca0000000f00 */
[----:B------:R-:W3:Y:S01]  /*0d10*/  @!P1 LDC R11, c[0x0][0xc] ;  /* 0x00000300ff0b9b82 */ /* 0x000ee20000000800 */
[----:B-1----:R-:W-:Y:S01]  /*0d20*/  ULDC UR4, c[0x0][0xc] ;  /* 0x0000030000047ab9 */ /* 0x002fe20000000800 */
[----:B------:R-:W-:Y:S01]  /*0d30*/  ULDC UR5, c[0x0][0x10] ;  /* 0x0000040000057ab9 */ /* 0x000fe20000000800 */
[----:B------:R-:W-:Y:S01]  /*0d40*/  ULDC UR6, c[0x0][0x14] ;  /* 0x0000050000067ab9 */ /* 0x000fe20000000800 */
[----:B------:R-:W-:-:S04]  /*0d50*/  UIMAD.WIDE.U32 UR4, UR4, UR5, URZ ;  /* 0x00000005040472a5 */ /* 0x000fc8000f8e003f */
[----:B------:R-:W-:Y:S02]  /*0d60*/  UIMAD.WIDE.U32 UR40, UR4, UR6, URZ ;  /* 0x00000006042872a5 */ /* 0x000fe4000f8e003f */
[----:B------:R-:W-:-:S04]  /*0d70*/  UIMAD UR38, UR5, UR6, URZ ;  /* 0x00000006052672a4 */ /* 0x000fc8000f8e023f */
[----:B------:R-:W-:Y:S01]  /*0d80*/  UIADD3 UR38, UR41, UR38, URZ ;  /* 0x0000002629267290 */ /* 0x000fe2000fffe03f */
[----:B--2---:R-:W-:-:S05]  /*0d90*/  @P1 IMAD.WIDE.U32 R12, R13, UR9, R6 ;  /* 0x000000090d0c1c25 */ /* 0x004fca000f8e0006 */
[----:B------:R-:W-:Y:S01]  /*0da0*/  @P1 IADD3 R16, R13, R15, RZ ;  /* 0x0000000f0d101210 */ /* 0x000fe20007ffe0ff */
[----:B---3--:R-:W-:Y:S01]  /*0db0*/  @!P1 IMAD.WIDE.U32 R10, R6, R11, R2 ;  /* 0x0000000b060a9225 */ /* 0x008fe200078e0002 */
[----:B------:R-:W-:Y:S02]  /*0dc0*/  @P1 MOV R2, R12 ;  /* 0x0000000c00021202 */ /* 0x000fe40000000f00 */
[----:B------:R-:W-:Y:S02]  /*0dd0*/  @!P1 MOV R2, R10 ;  /* 0x0000000a00029202 */ /* 0x000fe40000000f00 */
[----:B------:R-:W-:Y:S01]  /*0de0*/  @!P1 MOV R16, R11 ;  /* 0x0000000b00109202 */ /* 0x000fe20000000f00 */
[----:B------:R-:W-:Y:S06]  /*0df0*/  @!P2 BRA `(.L_x_10) ;  /* 0x00000000000ca947 */ /* 0x000fec0003800000 */
[----:B------:R-:W-:Y:S01]  /*0e00*/  UCGABAR_WAIT ;  /* 0x0000000000007dc7 */ /* 0x000fe20008000000 */
[----:B------:R-:W-:Y:S01]  /*0e10*/  CCTL.IVALL ;  /* 0x00000000ff00798f */ /* 0x000fe20002000000 */
[----:B------:R-:W-:Y:S05]  /*0e20*/  BRA `(.L_x_11) ;  /* 0x0000000000047947 */ /* 0x000fea0003800000 */
.L_x_10:
[----:B------:R-:W-:Y:S06]  /*0e30*/  BAR.SYNC.DEFER_BLOCKING 0x0 ;  /* 0x0000000000007b1d */ /* 0x000fec0000010000 */
.L_x_11:
[----:B------:R-:W1:Y:S01]  /*0e40*/  S2UR UR37, SR_CgaCtaId ;  /* 0x00000000002579c3 */ /* 0x000e620000008800 */
[----:B------:R-:W-:Y:S04]  /*0e50*/  BSSY B6, `(.L_x_12) ;  /* 0x0001466000067945 */ /* 0x000fe80003800000 */
[----:B------:R-:W-:Y:S05]  /*0e60*/  @!P5 BRA `(.L_x_13) ;  /* 0x000001180028d947 */ /* 0x000fea0003800000 */
[----:B------:R-:W-:-:S13]  /*0e70*/  ISETP.GT.U32.AND P0, PT, R14, 0x1, PT ;  /* 0x000000010e00780c */ /* 0x000fda0003f04070 */
[----:B------:R-:W-:Y:S05]  /*0e80*/  @P0 BRA `(.L_x_14) ;  /* 0x0000014400880947 */ /* 0x000fea0003800000 */
[----:B------:R-:W-:Y:S01]  /*0e90*/  ULDC.64 UR4, c[0x0][0x8f8] ;  /* 0x00023e0000047ab9 */ /* 0x000fe20000000a00 */
[----:B------:R-:W-:Y:S01]  /*0ea0*/  UMOV UR47, 0xffffffff ;  /* 0xffffffff002f7882 */ /* 0x000fe20000000000 */
[----:B------:R-:W-:Y:S01]  /*0eb0*/  ISETP.GE.U32.AND P0, PT, R2, UR4, PT ;  /* 0x0000000402007c0c */ /* 0x000fe2000bf06070 */
[----:B------:R-:W-:Y:S01]  /*0ec0*/  IMAD.MOV.U32 R23, RZ, RZ, -0x1 ;  /* 0xffffffffff177424 */ /* 0x000fe200078e00ff */
[----:B------:R-:W-:Y:S02]  /*0ed0*/  PRMT R154, RZ, 0x7610, R154 ;  /* 0x00007610ff9a7816 */ /* 0x000fe4000000009a */
[----:B------:R-:W-:Y:S02]  /*0ee0*/  ISETP.GE.U32.AND.EX P0, PT, R16, UR5, PT, P0 ;  /* 0x0000000510007c0c */ /* 0x000fe4000bf06100 */
[----:B------:R-:W-:Y:S02]  /*0ef0*/  MOV R158, 0xffffffff ;  /* 0xffffffff009e7802 */ /* 0x000fe40000000f00 */
[----:B------:R-:W-:-:S09]  /*0f00*/  PRMT R0, RZ, 0x7610, R0 ;  /* 0x00007610ff007816 */ /* 0x000fd20000000000 */
[----:B------:R-:W-:Y:S05]  /*0f10*/  @P0 BRA `(.L_x_15) ;  /* 0x00000004002c0947 */ /* 0x000fea0003800000 */
[----:B------:R-:W2:Y:S01]  /*0f20*/  LDC.64 R20, c[0x0][0x8d0] ;  /* 0x00023400ff147b82 */ /* 0x000ea20000000a00 */
[----:B------:R-:W-:Y:S02]  /*0f30*/  MOV R4, R2 ;  /* 0x0000000200047202 */ /* 0x000fe40000000f00 */
[----:B------:R-:W-:-:S05]  /*0f40*/  MOV R5, R16 ;  /* 0x0000001000057202 */ /* 0x000fca0000000f00 */
[----:B------:R-:W3:Y:S08]  /*0f50*/  LDC R0, c[0x0][0x8d8] ;  /* 0x00023600ff007b82 */ /* 0x000ef00000000800 */
[----:B------:R-:W4:Y:S01]  /*0f60*/  LDC.64 R26, c[0x0][0x8c8] ;  /* 0x00023200ff1a7b82 */ /* 0x000f220000000a00 */
[----:B--2---:R-:W-:-:S04]  /*0f70*/  ISETP.NE.U32.AND P0, PT, R20, RZ, PT ;  /* 0x000000ff1400720c */ /* 0x004fc80003f05070 */
[----:B------:R-:W-:-:S13]  /*0f80*/  ISETP.NE.AND.EX P0, PT, R21, RZ, PT, P0 ;  /* 0x000000ff1500720c */ /* 0x000fda0003f05300 */
[----:B---34-:R-:W-:Y:S05]  /*0f90*/  @!P0 BRA `(.L_x_16) ;  /* 0x0000000000288947 */ /* 0x018fea0003800000 */
[----:B------:R-:W2:Y:S02]  /*0fa0*/  LDC R3, c[0x0][0x8dc] ;  /* 0x00023700ff037b82 */ /* 0x000ea40000000800 */
[----:B--2---:R-:W-:-:S04]  /*0fb0*/  IADD3 R3, P0, R2, R3, RZ ;  /* 0x0000000302037210 */ /* 0x004fc80007f1e0ff */
[----:B------:R-:W-:-:S05]  /*0fc0*/  IADD3.X R15, RZ, R16, RZ, P0, !PT ;  /* 0x00000010ff0f7210 */ /* 0x000fca00007fe4ff */
[----:B------:R-:W-:-:S04]  /*0fd0*/  IMAD.WIDE.U32 R4, R15, R20, RZ ;  /* 0x000000140f047225 */ /* 0x000fc800078e00ff */
[----:B------:R-:W-:-:S04]  /*0fe0*/  IMAD.WIDE.U32 R10, P0, R3, R21, R4 ;  /* 0x00000015030a7225 */ /* 0x000fc80007800004 */
[----:B------:R-:W-:Y:S01]  /*0ff0*/  IMAD.WIDE.U32 R4, R3, R20, RZ ;  /* 0x0000001403047225 */ /* 0x000fe200078e00ff */
[----:B------:R-:W-:Y:S02]  /*1000*/  IADD3.X R13, RZ, RZ, RZ, P0, !PT ;  /* 0x000000ffff0d7210 */ /* 0x000fe400007fe4ff */
[----:B------:R-:W-:Y:S02]  /*1010*/  MOV R12, R11 ;  /* 0x0000000b000c7202 */ /* 0x000fe40000000f00 */
[----:B------:R-:W-:-:S05]  /*1020*/  IADD3 RZ, P0, R5, R10, RZ ;  /* 0x0000000a05ff7210 */ /* 0x000fca0007f1e0ff */
[----:B------:R-:W-:-:S08]  /*1030*/  IMAD.WIDE.U32.X R4, R15, R21, R12, P0 ;  /* 0x000000150f047225 */ /* 0x000fd000000e040c */
.L_x_16:
[-CC-:B------:R-:W-:Y:S01]  /*1040*/  SHF.R.U64 R30, R4, R0.reuse, R5.reuse ;  /* 0x00000000041e7219 */ /* 0x180fe20000001205 */
[----:B------:R-:W2:Y:S01]  /*1050*/  LDC.64 R28, c[0x0][0x8e8] ;  /* 0x00023a00ff1c7b82 */ /* 0x000ea20000000a00 */
[----:B------:R-:W-:Y:S02]  /*1060*/  SHF.R.U32.HI R0, RZ, R0, R5 ;  /* 0x00000000ff007219 */ /* 0x000fe40000011605 */
[----:B------:R-:W-:Y:S02]  /*1070*/  IADD3 R7, P0, RZ, -R30, RZ ;  /* 0x8000001eff077210 */ /* 0x000fe40007f1e0ff */
[----:B------:R-:W-:Y:S02]  /*1080*/  MOV R31, 0x1 ;  /* 0x00000001001f7802 */ /* 0x000fe40000000f00 */
[----:B------:R-:W-:Y:S01]  /*1090*/  IADD3.X R3, RZ, ~R0, RZ, P0, !PT ;  /* 0x80000000ff037210 */ /* 0x000fe200007fe4ff */
[----:B------:R-:W3:Y:S04]  /*10a0*/  LDC R10, c[0x0][0x8c0] ;  /* 0x00023000ff0a7b82 */ /* 0x000ee80000000800 */
[----:B------:R-:W-:Y:S01]  /*10b0*/  IMAD R0, R3, R26, RZ ;  /* 0x0000001a03007224 */ /* 0x000fe200078e02ff */
[----:B------:R-:W-:-:S03]  /*10c0*/  MOV R3, R16 ;  /* 0x0000001000037202 */ /* 0x000fc60000000f00 */
[----:B------:R-:W4:Y:S01]  /*10d0*/  LDC R14, c[0x0][0x8b0] ;  /* 0x00022c00ff0e7b82 */ /* 0x000f220000000800 */
[----:B------:R-:W-:-:S04]  /*10e0*/  IMAD.WIDE.U32 R4, R7, R26, R2 ;  /* 0x0000001a07047225 */ /* 0x000fc800078e0002 */
[----:B------:R-:W-:-:S03]  /*10f0*/  IMAD R3, R7, R27, R0 ;  /* 0x0000001b07037224 */ /* 0x000fc600078e0200 */
[----:B------:R-:W5:Y:S01]  /*1100*/  LDC R20, c[0x0][0x900] ;  /* 0x00024000ff147b82 */ /* 0x000f620000000800 */
[----:B--2---:R-:W-:Y:S01]  /*1110*/  ISETP.NE.U32.AND P0, PT, R28, RZ, PT ;  /* 0x000000ff1c00720c */ /* 0x004fe20003f05070 */
[----:B------:R-:W-:Y:S01]  /*1120*/  IMAD R27, R9, R24, R6 ;  /* 0x00000018091b7224 */ /* 0x000fe200078e0206 */
[----:B------:R-:W-:Y:S02]  /*1130*/  IADD3 R3, R5, R3, RZ ;  /* 0x0000000305037210 */ /* 0x000fe40007ffe0ff */
[----:B------:R-:W-:Y:S02]  /*1140*/  ISETP.NE.AND.EX P0, PT, R29, RZ, PT, P0 ;  /* 0x000000ff1d00720c */ /* 0x000fe40003f05300 */
[----:B------:R-:W-:Y:S01]  /*1150*/  MOV R5, 0xffffffff ;  /* 0xffffffff00057802 */ /* 0x000fe20000000f00 */
[----:B------:R-:W2:Y:S01]  /*1160*/  LDC R23, c[0x0][0x8a8] ;  /* 0x00022a00ff177b82 */ /* 0x000ea20000000800 */
[-CC-:B---3--:R-:W-:Y:S02]  /*1170*/  SHF.R.U64 R12, R4, R10.reuse, R3.reuse ;  /* 0x0000000a040c7219 */ /* 0x188fe40000001203 */
[----:B------:R-:W-:-:S05]  /*1180*/  SHF.R.U32.HI R3, RZ, R10, R3 ;  /* 0x0000000aff037219 */ /* 0x000fca0000011603 */
[----:B------:R-:W3:Y:S01]  /*1190*/  LDC R15, c[0x0][0x8f0] ;  /* 0x00023c00ff0f7b82 */ /* 0x000ee20000000800 */
[-CC-:B----4-:R-:W-:Y:S02]  /*11a0*/  SHF.R.U64 R26, R12, R14.reuse, R3.reuse ;  /* 0x0000000e0c1a7219 */ /* 0x190fe40000001203 */
[----:B------:R-:W-:-:S05]  /*11b0*/  SHF.R.U32.HI R3, RZ, R14, R3 ;  /* 0x0000000eff037219 */ /* 0x000fca0000011603 */
[----:B------:R-:W4:Y:S01]  /*11c0*/  LDC R21, c[0x0][0x8e0] ;  /* 0x00023800ff157b82 */ /* 0x000f220000000800 */
[-CC-:B-----5:R-:W-:Y:S02]  /*11d0*/  SHF.R.U64 R14, R26, R20.reuse, R3.reuse ;  /* 0x000000141a0e7219 */ /* 0x1a0fe40000001203 */
[-C--:B------:R-:W-:Y:S02]  /*11e0*/  SHF.L.U32 R0, R5, R20.reuse, RZ ;  /* 0x0000001405007219 */ /* 0x080fe400000006ff */
[----:B------:R-:W-:Y:S01]  /*11f0*/  SHF.R.U32.HI R5, RZ, R20, R3 ;  /* 0x00000014ff057219 */ /* 0x000fe20000011603 */
[----:B------:R-:W-:Y:S01]  /*1200*/  IMAD.MOV.U32 R4, RZ, RZ, R14 ;  /* 0x000000ffff047224 */ /* 0x000fe200078e000e */
[----:B------:R-:W-:Y:S01]  /*1210*/  LOP3.LUT R3, RZ, R0, RZ, 0x33, !PT ;  /* 0x00000000ff037212 */ /* 0x000fe200078e33ff */
[----:B------:R-:W1:Y:S01]  /*1220*/  LDC R25, c[0x0][0x8b8] ;  /* 0x00022e00ff197b82 */ /* 0x000e620000000800 */
[----:B------:R-:W-:Y:S05]  /*1230*/  @!P0 BRA `(.L_x_17) ;  /* 0x0000000000288947 */ /* 0x000fea0003800000 */
[----:B------:R-:W5:Y:S02]  /*1240*/  LDC R9, c[0x0][0x8f4] ;  /* 0x00023d00ff097b82 */ /* 0x000f640000000800 */
[----:B-----5:R-:W-:-:S04]  /*1250*/  IADD3 R9, P0, R14, R9, RZ ;  /* 0x000000090e097210 */ /* 0x020fc80007f1e0ff */
        /* <DEDUP_REMOVED lines=8> */
.L_x_17:
[----:B---3--:R-:W-:Y:S02]  /*12e0*/  SHF.R.U64 R4, R4, R15, R5 ;  /* 0x0000000f04047219 */ /* 0x008fe40000001205 */
[----:B------:R-:W-:Y:S02]  /*12f0*/  SHF.L.U32 R0, R31, R20, RZ ;  /* 0x000000141f007219 */ /* 0x000fe400000006ff */
[----:B------:R-:W-:Y:S02]  /*1300*/  LOP3.LUT R3, R26, R3, RZ, 0xc0, !PT ;  /* 0x000000031a037212 */ /* 0x000fe400078ec0ff */
[----:B--2---:R-:W-:Y:S02]  /*1310*/  IADD3 R5, R23, -0x1, RZ ;  /* 0xffffffff17057810 */ /* 0x004fe40007ffe0ff */
[----:B------:R-:W-:Y:S01]  /*1320*/  IADD3 R6, -R4, RZ, RZ ;  /* 0x000000ff04067210 */ /* 0x000fe20007ffe1ff */
[----:B------:R-:W-:Y:S01]  /*1330*/  IMAD R3, R0, R4, R3 ;  /* 0x0000000400037224 */ /* 0x000fe200078e0203 */
[----:B------:R-:W-:-:S02]  /*1340*/  SEL R8, R8, R27, !P1 ;  /* 0x0000001b08087207 */ /* 0x000fc40004800000 */
[----:B------:R-:W-:Y:S01]  /*1350*/  LOP3.LUT R5, R12, R5, RZ, 0xc0, !PT ;  /* 0x000000050c057212 */ /* 0x000fe200078ec0ff */
[----:B----4-:R-:W-:Y:S01]  /*1360*/  IMAD R0, R6, R21, R14 ;  /* 0x0000001506007224 */ /* 0x010fe200078e020e */
[----:B------:R-:W-:Y:S01]  /*1370*/  R2UR UR47, R30 ;  /* 0x000000001e2f72ca */ /* 0x000fe200000e0000 */
[----:B-1----:R-:W-:Y:S02]  /*1380*/  IMAD R8, R3, R25, R8 ;  /* 0x0000001903087224 */ /* 0x002fe400078e0208 */
[----:B------:R-:W-:Y:S01]  /*1390*/  IMAD R23, R0, R23, R5 ;  /* 0x0000001700177224 */ /* 0x000fe200078e0205 */
[----:B------:R-:W-:-:S04]  /*13a0*/  MOV R0, 0x1 ;  /* 0x0000000100007802 */ /* 0x000fc80000000f00 */
[----:B------:R-:W-:Y:S02]  /*13b0*/  SEL R158, R23, R8, !P1 ;  /* 0x00000008179e7207 */ /* 0x000fe40004800000 */
[----:B------:R-:W-:-:S07]  /*13c0*/  SEL R23, R8, R23, !P1 ;  /* 0x0000001708177207 */ /* 0x000fce0004800000 */
.L_x_15:
[----:B------:R-:W-:-:S08]  /*13d0*/  NOP ;  /* 0x0000000000007918 */ /* 0x000fd00000000000 */
[----:B------:R-:W2:Y:S02]  /*13e0*/  USETMAXREG.TRY_ALLOC.CTAPOOL UP0, 0xe8 ;  /* 0x000000e8000079c8 */ /* 0x000ea40008000600 */
[----:B--2---:R-:W-:-:S13]  /*13f0*/  PLOP3.LUT P0, PT, PT, PT, UP0, 0x80, 0x0 ;  /* 0x000000000000781c */ /* 0x004fda0003f0f008 */
[----:B------:R-:W-:Y:S05]  /*1400*/  @!P0 BRA `(.L_x_15) ;  /* 0xfffffffc00f08947 */ /* 0x000fea000383ffff */
[----:B------:R-:W-:Y:S02]  /*1410*/  ULDC.64 UR4, c[0x0][0x590] ;  /* 0x0001640000047ab9 */ /* 0x000fe40000000a00 */
[----:B------:R-:W-:-:S04]  /*1420*/  ISETP.NE.U32.AND P0, PT, RZ, UR4, PT ;  /* 0x00000004ff007c0c */ /* 0x000fc8000bf05070 */
[----:B------:R-:W-:-:S13]  /*1430*/  ISETP.NE.AND.EX P0, PT, RZ, UR5, PT, P0 ;  /* 0x00000005ff007c0c */ /* 0x000fda000bf05300 */
[----:B------:R-:W-:Y:S05]  /*1440*/  @P0 BRA `(.L_x_18) ;  /* 0x00000000002c0947 */ /* 0x000fea0003800000 */
[----:B------:R-:W-:Y:S02]  /*1450*/  ULDC.64 UR4, c[0x0][0x588] ;  /* 0x0001620000047ab9 */ /* 0x000fe40000000a00 */
[----:B------:R-:W-:-:S04]  /*1460*/  ISETP.NE.U32.AND P0, PT, RZ, UR4, PT ;  /* 0x00000004ff007c0c */ /* 0x000fc8000bf05070 */
[----:B------:R-:W-:-:S13]  /*1470*/  ISETP.NE.AND.EX P0, PT, RZ, UR5, PT, P0 ;  /* 0x00000005ff007c0c */ /* 0x000fda000bf05300 */
[----:B------:R-:W-:Y:S05]  /*1480*/  @!P0 BRA `(.L_x_19) ;  /* 0x0000000000108947 */ /* 0x000fea0003800000 */
[----:B------:R-:W2:Y:S02]  /*1490*/  LDC.64 R4, c[0x0][0x588] ;  /* 0x00016200ff047b82 */ /* 0x000ea40000000a00 */
[----:B--2---:R2:W5:Y:S01]  /*14a0*/  LDG.E R157, desc[UR42][R4.64] ;  /* 0x0000002a049d7981 */ /* 0x004562000c1e1900 */
[----:B------:R-:W-:Y:S01]  /*14b0*/  MOV R154, 0x1 ;  /* 0x00000001009a7802 */ /* 0x000fe20000000f00 */
[----:B------:R-:W-:Y:S06]  /*14c0*/  BRA `(.L_x_18) ;  /* 0x00000000000c7947 */ /* 0x000fec0003800000 */
.L_x_19:
[----:B------:R-:W-:Y:S01]  /*14d0*/  ULDC UR4, c[0x0][0x580] ;  /* 0x0001600000047ab9 */ /* 0x000fe20000000800 */
[----:B------:R-:W-:Y:S02]  /*14e0*/  MOV R154, 0x1 ;  /* 0x00000001009a7802 */ /* 0x000fe40000000f00 */
[----:B------:R-:W-:-:S07]  /*14f0*/  MOV R157, UR4 ;  /* 0x00000004009d7c02 */ /* 0x000fce0008000f00 */
.L_x_18:
        /* <DEDUP_REMOVED lines=8> */
[----:B--2---:R-:W2:Y:S02]  /*1580*/  LDC.64 R4, c[0x0][0x5a8] ;  /* 0x00016a00ff047b82 */ /* 0x004ea40000000a00 */
[----:B--2---:R3:W5:Y:S01]  /*1590*/  LDG.E R156, desc[UR42][R4.64] ;  /* 0x0000002a049c7981 */ /* 0x004762000c1e1900 */
[----:B------:R-:W-:Y:S05]  /*15a0*/  BRA `(.L_x_20) ;  /* 0x0000000000087947 */ /* 0x000fea0003800000 */
.L_x_21:
[----:B------:R-:W-:Y:S02]  /*15b0*/  ULDC UR4, c[0x0][0x5a0] ;  /* 0x0001680000047ab9 */ /* 0x000fe40000000800 */
[----:B------:R-:W-:-:S07]  /*15c0*/  MOV R156, UR4 ;  /* 0x00000004009c7c02 */ /* 0x000fce0008000f00 */
.L_x_20:
[----:B------:R-:W-:Y:S01]  /*15d0*/  LOP3.LUT P1, RZ, R0, 0xff, RZ, 0xc0, !PT ;  /* 0x000000ff00ff7812 */ /* 0x000fe2000782c0ff */
[----:B------:R-:W-:Y:S01]  /*15e0*/  UMOV UR36, URZ ;  /* 0x0000003f00247c82 */ /* 0x000fe20008000000 */
[----:B------:R-:W-:-:S11]  /*15f0*/  PLOP3.LUT P0, PT, PT, PT, PT, 0x80, 0x0 ;  /* 0x000000000000781c */ /* 0x000fd60003f0f070 */
[----:B------:R-:W-:Y:S05]  /*1600*/  @!P1 BRA `(.L_x_22) ;  /* 0x0000010c00a09947 */ /* 0x000fea0003800000 */
[----:B------:R-:W-:Y:S01]  /*1610*/  ULDC UR4, c[0x0][0x28c] ;  /* 0x0000a30000047ab9 */ /* 0x000fe20000000800 */
[----:B------:R-:W-:Y:S01]  /*1620*/  LOP3.LUT P0, RZ, R18, 0x4, RZ, 0xc0, !PT ;  /* 0x0000000412ff7812 */ /* 0x000fe2000780c0ff */
[----:B------:R-:W-:Y:S01]  /*1630*/  UIADD3 UR4, UR4, 0x3f, URZ ;  /* 0x0000003f04047890 */ /* 0x000fe2000fffe03f */
[----:B------:R-:W-:Y:S01]  /*1640*/  MOV R155, 0x10 ;  /* 0x00000010009b7802 */ /* 0x000fe20000000f00 */
[----:B------:R-:W-:Y:S01]  /*1650*/  ULDC.64 UR54, c[0x0][0x198] ;  /* 0x0000660000367ab9 */ /* 0x000fe20000000a00 */
[----:B------:R-:W-:Y:S01]  /*1660*/  LOP3.LUT R160, R17, 0x1, RZ, 0xfc, !PT ;  /* 0x0000000111a07812 */ /* 0x000fe200078efcff */
[----:B------:R-:W-:Y:S01]  /*1670*/  USHF.R.S32.HI UR5, URZ, 0x1f, UR4 ;  /* 0x0000001f3f057899 */ /* 0x000fe20008011404 */
[----:B------:R-:W-:Y:S01]  /*1680*/  LOP3.LUT R159, R19, 0x1, RZ, 0xfc, !PT ;  /* 0x00000001139f7812 */ /* 0x000fe200078efcff */
[----:B------:R-:W-:Y:S01]  /*1690*/  UMOV UR39, URZ ;  /* 0x0000003f00277c82 */ /* 0x000fe20008000000 */
[----:B------:R-:W-:Y:S01]  /*16a0*/  SEL R155, R155, 0xfffffff0, !P0 ;  /* 0xfffffff09b9b7807 */ /* 0x000fe20004000000 */
[----:B------:R-:W-:Y:S01]  /*16b0*/  ULEA.HI UR5, UR5, UR4, URZ, 0x6 ;  /* 0x0000000405057291 */ /* 0x000fe2000f8f303f */
[----:B------:R-:W-:Y:S01]  /*16c0*/  UMOV UR48, URZ ;  /* 0x0000003f00307c82 */ /* 0x000fe20008000000 */
[----:B------:R-:W-:-:S02]  /*16d0*/  UMOV UR49, URZ ;  /* 0x0000003f00317c82 */ /* 0x000fc40008000000 */
[----:B------:R-:W-:Y:S01]  /*16e0*/  USHF.R.S32.HI UR50, URZ, 0x6, UR5 ;  /* 0x000000063f327899 */ /* 0x000fe20008011405 */
[----:B------:R-:W-:-:S11]  /*16f0*/  UMOV UR36, URZ ;  /* 0x0000003f00247c82 */ /* 0x000fd60008000000 */
.L_x_510:
[----:B------:R-:W-:Y:S01]  /*1700*/  LOP3.LUT R0, R18, 0x80, RZ, 0xc0, !PT ;  /* 0x0000008012007812 */ /* 0x000fe200078ec0ff */
[----:B------:R-:W4:Y:S01]  /*1710*/  S2UR UR51, SR_CgaCtaId ;  /* 0x00000000003379c3 */ /* 0x000f220000008800 */
[----:B------:R-:W-:Y:S02]  /*1720*/  UMOV UR52, 0x400 ;  /* 0x0000040000347882 */ /* 0x000fe40000000000 */
[----:B------:R-:W-:-:S06]  /*1730*/  SHF.R.U32.HI R0, RZ, 0x7, R0 ;  /* 0x00000007ff007819 */ /* 0x000fcc0000011600 */
[----:B-1----:R-:W1:Y:S01]  /*1740*/  SHFL.IDX PT, R0, R0, RZ, 0x1f ;  /* 0x00001fff00007589 */ /* 0x002e6200000e0000 */
[----:B----4-:R-:W-:Y:S01]  /*1750*/  ULEA UR52, UR51, UR52, 0x18 ;  /* 0x0000003433347291 */ /* 0x010fe2000f8ec03f */
[----:B-1----:R-:W-:-:S13]  /*1760*/  R2UR UR4, R0 ;  /* 0x00000000000472ca */ /* 0x002fda00000e0000 */
[----:B------:R-:W-:-:S04]  /*1770*/  ULEA.HI UR5, UR4, UR4, URZ, 0x1 ;  /* 0x0000000404057291 */ /* 0x000fc8000f8f083f */
[----:B------:R-:W-:-:S04]  /*1780*/  ULOP3.LUT UR5, UR5, 0x7fffe, URZ, 0xc0, !UPT ;  /* 0x0007fffe05057892 */ /* 0x000fc8000f8ec03f */
[----:B------:R-:W-:-:S03]  /*1790*/  UIADD3 UR5, UR4, -UR5, URZ ;  /* 0x8000000504057290 */ /* 0x000fc6000fffe03f */
[----:B------:R-:W-:Y:S01]  /*17a0*/  ULDC UR4, c[0x0][0x28c] ;  /* 0x0000a30000047ab9 */ /* 0x000fe20000000800 */
[----:B------:R-:W-:Y:S01]  /*17b0*/  ULEA UR5, UR5, UR52, 0xd ;  /* 0x0000003405057291 */ /* 0x000fe2000f8e683f */
[----:B------:R-:W-:-:S03]  /*17c0*/  ISETP.LT.AND P0, PT, RZ, UR4, PT ;  /* 0x00000004ff007c0c */ /* 0x000fc6000bf01270 */
[----:B------:R-:W-:-:S04]  /*17d0*/  UIADD3 UR5, UR5, 0x8400, URZ ;  /* 0x0000840005057890 */ /* 0x000fc8000fffe03f */
[----:B------:R-:W-:-:S04]  /*17e0*/  USHF.R.U32.HI UR5, URZ, 0x4, UR5 ;  /* 0x000000043f057899 */ /* 0x000fc80008011605 */
[----:B------:R-:W-:Y:S02]  /*17f0*/  ULOP3.LUT UR44, UR5, 0x3fff, URZ, 0xc0, !UPT ;  /* 0x00003fff052c7892 */ /* 0x000fe4000f8ec03f */
[----:B------:R-:W-:Y:S10]  /*1800*/  @P0 BRA `(.L_x_23) ;  /* 0x0000000000400947 */ /* 0x000ff40003800000 */
[----:B------:R-:W-:Y:S01]  /*1810*/  MOV R0, 0x0 ;  /* 0x0000000000007802 */ /* 0x000fe20000000f00 */
[----:B------:R-:W-:Y:S01]  /*1820*/  ULDC.64 UR4, c[0x4][0x70] ;  /* 0x01001c0000047ab9 */ /* 0x000fe20000000a00 */
[----:B------:R-:W-:Y:S01]  /*1830*/  ULDC.64 UR6, c[0x4][0x8] ;  /* 0x0100020000067ab9 */ /* 0x000fe20000000a00 */
[----:B--23--:R-:W-:Y:S01]  /*1840*/  IMAD.U32 R4, RZ, RZ, UR4 ;  /* 0x00000004ff047e24 */ /* 0x00cfe2000f8e00ff */
[----:B------:R1:W2:Y:S01]  /*1850*/  LDC.64 R14, c[0x4][R0] ;  /* 0x01000000000e7b82 */ /* 0x0002a20000000a00 */
[----:B------:R-:W-:Y:S01]  /*1860*/  MOV R5, UR5 ;  /* 0x0000000500057c02 */ /* 0x000fe20008000f00 */
[----:B------:R-:W-:Y:S01]  /*1870*/  ULDC.64 UR4, c[0x4][0x78] ;  /* 0x01001e0000047ab9 */ /* 0x000fe20000000a00 */
[----:B------:R-:W-:Y:S02]  /*1880*/  MOV R10, UR6 ;  /* 0x00000006000a7c02 */ /* 0x000fe40008000f00 */
[----:B------:R-:W-:Y:S02]  /*1890*/  MOV R6, UR4 ;  /* 0x0000000400067c02 */ /* 0x000fe40008000f00 */
[----:B------:R-:W-:-:S02]  /*18a0*/  MOV R7, UR5 ;  /* 0x0000000500077c02 */ /* 0x000fc40008000f00 */
[----:B------:R-:W-:Y:S02]  /*18b0*/  MOV R11, UR7 ;  /* 0x00000007000b7c02 */ /* 0x000fe40008000f00 */
[----:B------:R-:W-:Y:S02]  /*18c0*/  MOV R8, 0x1e1 ;  /* 0x000001e100087802 */ /* 0x000fe40000000f00 */
[----:B------:R-:W-:Y:S02]  /*18d0*/  MOV R12, 0x1 ;  /* 0x00000001000c7802 */ /* 0x000fe40000000f00 */
[----:B-1----:R-:W-:-:S07]  /*18e0*/  MOV R13, RZ ;  /* 0x000000ff000d7202 */ /* 0x002fce0000000f00 */
[----:B------:R-:W-:-:S07]  /*18f0*/  LEPC R20, `(.L_x_23) ;  /* 0x000000001014794e */ /* 0x000fce0000000000 */
[----:B--2--5:R-:W-:Y:S05]  /*1900*/  CALL.ABS.NOINC R14 ;  /* 0x000000000e007343 */ /* 0x024fea0003c00000 */
.L_x_23:
[----:B------:R-:W-:-:S13]  /*1910*/  ISETP.NE.AND P0, PT, R160, 0x3, PT ;  /* 0x00000003a000780c */ /* 0x000fda0003f05270 */
[----:B------:R-:W-:Y:S05]  /*1920*/  @!P0 BRA `(.L_x_24) ;  /* 0x0000000000048947 */ /* 0x000fea0003800000 */
[----:B------:R-:W-:Y:S01]  /*1930*/  BPT.TRAP 0x1 ;  /* 0x000000040000795c */ /* 0x000fe20000300000 */
.L_x_24:
[----:B------:R-:W-:Y:S02]  /*1940*/  MOV R3, UR49 ;  /* 0x0000003100037c02 */ /* 0x000fe40008000f00 */
[----:B------:R-:W-:Y:S02]  /*1950*/  MOV R0, UR48 ;  /* 0x0000003000007c02 */ /* 0x000fe40008000f00 */
[----:B------:R-:W-:Y:S02]  /*1960*/  LEA R3, R3, UR52, 0x3 ;  /* 0x0000003403037c11 */ /* 0x000fe4000f8e18ff */
[----:B------:R-:W-:-:S04]  /*1970*/  SHF.L.U32 R0, R0, 0x1f, RZ ;  /* 0x0000001f00007819 */ /* 0x000fc800000006ff */
[----:B------:R1:W4:Y:S01]  /*1980*/  SYNCS.PHASECHK.TRANS64.TRYWAIT P1, [R3+URZ], R0 ;  /* 0x00000000030075a7 */ /* 0x000322000802017f */
[----:B------:R-:W-:Y:S05]  /*1990*/  @!P0 BRA `(.L_x_25) ;  /* 0x0000000000048947 */ /* 0x000fea0003800000 */
[----:B------:R-:W-:Y:S01]  /*19a0*/  BPT.TRAP 0x1 ;  /* 0x000000040000795c */ /* 0x000fe20000300000 */
.L_x_25:
[----:B----4-:R-:W-:Y:S05]  /*19b0*/  @P1 BRA `(.L_x_26) ;  /* 0x0000000000081947 */ /* 0x010fea0003800000 */
[----:B------:R-:W4:Y:S02]  /*19c0*/  SYNCS.PHASECHK.TRANS64.TRYWAIT P1, [R3+URZ], R0 ;  /* 0x00000000030075a7 */ /* 0x000f24000802017f */
[----:B----4-:R-:W-:Y:S05]  /*19d0*/  @!P1 BRA `(.L_x_27) ;  /* 0x0000013800bc9947 */ /* 0x010fea0003800000 */
.L_x_26:
[----:B------:R-:W-:-:S04]  /*19e0*/  UISETP.LT.AND UP0, UPT, UR50, 0x1, UPT ;  /* 0x000000013200788c */ /* 0x000fc8000bf01270 */
[----:B------:R-:W-:-:S06]  /*19f0*/  USEL UR4, UR50, 0x1, UP0 ;  /* 0x0000000132047887 */ /* 0x000fcc0008000000 */
[----:B-1--4-:R-:W-:Y:S01]  /*1a00*/  MOV R0, UR4 ;  /* 0x0000000400007c02 */ /* 0x012fe20008000f00 */
[----:B------:R-:W-:Y:S05]  /*1a10*/  WARPSYNC.ALL ;  /* 0x0000000000007948 */ /* 0x000fea0003800000 */
[----:B------:R-:W-:-:S04]  /*1a20*/  IADD3 R0, -R0, UR50, RZ ;  /* 0x0000003200007c10 */ /* 0x000fc8000fffe1ff */
[----:B------:R-:W-:Y:S01]  /*1a30*/  ISETP.GE.AND P1, PT, R0, 0x1, PT ;  /* 0x000000010000780c */ /* 0x000fe20003f26270 */
[----:B------:R-:W-:Y:S01]  /*1a40*/  UIADD3 UR4, UR52, 0x28400, URZ ;  /* 0x0002840034047890 */ /* 0x000fe2000fffe03f */
[----:B------:R-:W-:Y:S01]  /*1a50*/  WARPGROUP.ARRIVE ;  /* 0x00000000000079c5 */ /* 0x000fe20000000000 */
[----:B------:R-:W-:Y:S01]  /*1a60*/  UMOV UR9, 0x40000040 ;  /* 0x4000004000097882 */ /* 0x000fe20000000000 */
[----:B------:R-:W-:Y:S01]  /*1a70*/  UMOV UR11, 0x40000040 ;  /* 0x40000040000b7882 */ /* 0x000fe20000000000 */
[----:B------:R-:W-:-:S04]  /*1a80*/  USHF.R.U32.HI UR4, URZ, 0x4, UR4 ;  /* 0x000000043f047899 */ /* 0x000fc80008011604 */
[----:B------:R-:W-:Y:S02]  /*1a90*/  ULOP3.LUT UR5, UR4, 0x3fff, URZ, 0xc0, !UPT ;  /* 0x00003fff04057892 */ /* 0x000fe4000f8ec03f */
[----:B------:R-:W-:Y:S02]  /*1aa0*/  ULOP3.LUT UR4, UR44, 0x10000, URZ, 0xfc, !UPT ;  /* 0x000100002c047892 */ /* 0x000fe4000f8efc3f */
[----:B------:R-:W-:Y:S02]  /*1ab0*/  ULOP3.LUT UR5, UR5, 0x10000, URZ, 0xfc, !UPT ;  /* 0x0001000005057892 */ /* 0x000fe4000f8efc3f */
[----:B------:R-:W-:Y:S02]  /*1ac0*/  ULEA UR6, UR49, UR4, 0xb ;  /* 0x0000000431067291 */ /* 0x000fe4000f8e583f */
[----:B------:R-:W-:-:S05]  /*1ad0*/  ULEA UR7, UR49, UR5, 0xa ;  /* 0x0000000531077291 */ /* 0x000fca000f8e503f */
[----:B------:R-:W-:Y:S02]  /*1ae0*/  UMOV UR8, UR6 ;  /* 0x0000000600087c82 */ /* 0x000fe40008000000 */
[----:B------:R-:W-:Y:S02]  /*1af0*/  UMOV UR10, UR7 ;  /* 0x00000007000a7c82 */ /* 0x000fe40008000000 */
[----:B------:R-:W-:Y:S01]  /*1b00*/  HGMMA.64x128x16.F32 R88, gdesc[UR8], RZ, !UPT, gsb0 ;  /* 0x01e00000085879f0 */ /* 0x000fe2000c0008ff */
[----:B------:R-:W-:Y:S01]  /*1b10*/  UIADD3 UR8, UR6, 0x400, URZ ;  /* 0x0000040006087890 */ /* 0x000fe2000fffe03f */
[----:B------:R-:W-:Y:S01]  /*1b20*/  UMOV UR9, 0x40000040 ;  /* 0x4000004000097882 */ /* 0x000fe20000000000 */
[----:B------:R-:W-:Y:S02]  /*1b30*/  WARPGROUP.DEPBAR.LE gsb0, 0x0 ;  /* 0x00008000000079c5 */ /* 0x000fe40000010000 */
[----:B------:R-:W-:-:S07]  /*1b40*/  WARPGROUP.ARRIVE ;  /* 0x00000000000079c5 */ /* 0x000fce0000000000 */
[----:B------:R-:W-:Y:S01]  /*1b50*/  HGMMA.64x128x16.F32 R24, gdesc[UR8], RZ, !UPT, gsb0 ;  /* 0x01e00000081879f0 */ /* 0x000fe2000c0008ff */
[----:B------:R-:W-:Y:S02]  /*1b60*/  UIADD3 UR8, UR6, 0x2, URZ ;  /* 0x0000000206087890 */ /* 0x000fe4000fffe03f */
[----:B------:R-:W-:Y:S01]  /*1b70*/  UIADD3 UR10, UR7, 0x2, URZ ;  /* 0x00000002070a7890 */ /* 0x000fe2000fffe03f */
[----:B------:R-:W-:Y:S01]  /*1b80*/  UMOV UR9, 0x40000040 ;  /* 0x4000004000097882 */ /* 0x000fe20000000000 */
[----:B------:R-:W-:Y:S01]  /*1b90*/  UMOV UR11, 0x40000040 ;  /* 0x40000040000b7882 */ /* 0x000fe20000000000 */
[----:B------:R-:W-:Y:S02]  /*1ba0*/  WARPGROUP.DEPBAR.LE gsb0, 0x0 ;  /* 0x00008000000079c5 */ /* 0x000fe40000010000 */
[----:B------:R-:W-:-:S06]  /*1bb0*/  WARPGROUP.ARRIVE ;  /* 0x00000000000079c5 */ /* 0x000fcc0000000000 */
[----:B------:R-:W-:Y:S01]  /*1bc0*/  HGMMA.64x128x16.F32 R88, gdesc[UR8], R88, gsb0 ;  /* 0x01e00000085879f0 */ /* 0x000fe20008000858 */
[----:B------:R-:W-:Y:S01]  /*1bd0*/  UIADD3 UR8, UR6, 0x402, URZ ;  /* 0x0000040206087890 */ /* 0x000fe2000fffe03f */
[----:B------:R-:W-:Y:S01]  /*1be0*/  UMOV UR9, 0x40000040 ;  /* 0x4000004000097882 */ /* 0x000fe20000000000 */
[----:B------:R-:W-:Y:S02]  /*1bf0*/  WARPGROUP.DEPBAR.LE gsb0, 0x0 ;  /* 0x00008000000079c5 */ /* 0x000fe40000010000 */
[----:B------:R-:W-:-:S07]  /*1c00*/  WARPGROUP.ARRIVE ;  /* 0x00000000000079c5 */ /* 0x000fce0000000000 */
[----:B------:R-:W-:Y:S01]  /*1c10*/  HGMMA.64x128x16.F32 R24, gdesc[UR8], R24, gsb0 ;  /* 0x01e00000081879f0 */ /* 0x000fe20008000818 */
        /* <DEDUP_REMOVED lines=23> */
[----:B------:R-:W-:Y:S03]  /*1d90*/  HGMMA.64x128x16.F32 R24, gdesc[UR8], R24, gsb0 ;  /* 0x01e00000081879f0 */ /* 0x000fe60008000818 */
[----:B------:R-:W-:Y:S02]  /*1da0*/  WARPGROUP.DEPBAR.LE gsb0, 0x0 ;  /* 0x00008000000079c5 */ /* 0x000fe40000010000 */
[----:B------:R-:W-:Y:S05]  /*1db0*/  @!P1 BRA `(.L_x_28) ;  /* 0x0000000400609947 */ /* 0x000fea0003800000 */
[----:B------:R-:W-:Y:S02]  /*1dc0*/  UIADD3 UR6, UR49, 0x1, URZ ;  /* 0x0000000131067890 */ /* 0x000fe4000fffe03f */
[----:B------:R-:W-:Y:S02]  /*1dd0*/  IMAD.U32 R3, RZ, RZ, UR49 ;  /* 0x00000031ff037e24 */ /* 0x000fe4000f8e00ff */
[----:B------:R-:W-:-:S04]  /*1de0*/  UISETP.NE.AND UP0, UPT, UR6, 0x4, UPT ;  /* 0x000000040600788c */ /* 0x000fc8000bf05270 */
[----:B------:R-:W-:Y:S02]  /*1df0*/  USEL UR7, URZ, 0x1, UP0 ;  /* 0x000000013f077887 */ /* 0x000fe40008000000 */
[----:B------:R-:W-:Y:S02]  /*1e00*/  USEL UR6, UR6, URZ, UP0 ;  /* 0x0000003f06067287 */ /* 0x000fe40008000000 */
[----:B------:R-:W-:-:S06]  /*1e10*/  ULOP3.LUT UR7, UR48, UR7, URZ, 0x3c, !UPT ;  /* 0x0000000730077292 */ /* 0x000fcc000f8e3c3f */
[----:B------:R-:W-:-:S07]  /*1e20*/  MOV R6, UR7 ;  /* 0x0000000700067c02 */ /* 0x000fce0008000f00 */
.L_x_35:
[----:B------:R-:W-:Y:S05]  /*1e30*/  @!P0 BRA `(.L_x_29) ;  /* 0x0000000000048947 */ /* 0x000fea0003800000 */
[----:B------:R-:W-:Y:S01]  /*1e40*/  BPT.TRAP 0x1 ;  /* 0x000000040000795c */ /* 0x000fe20000300000 */
.L_x_29:
[----:B------:R-:W-:Y:S01]  /*1e50*/  ULEA UR7, UR6, UR52, 0x3 ;  /* 0x0000003406077291 */ /* 0x000fe2000f8e183f */
[----:B--23--:R-:W-:-:S08]  /*1e60*/  SHF.L.U32 R4, R6, 0x1f, RZ ;  /* 0x0000001f06047819 */ /* 0x00cfd000000006ff */
[----:B------:R1:W2:Y:S01]  /*1e70*/  SYNCS.PHASECHK.TRANS64.TRYWAIT P1, [UR7], R4 ;  /* 0x00000004ff0075a7 */ /* 0x0002a20008020147 */
[----:B------:R-:W-:Y:S05]  /*1e80*/  @!P0 BRA `(.L_x_30) ;  /* 0x0000000000048947 */ /* 0x000fea0003800000 */
[----:B------:R-:W-:Y:S01]  /*1e90*/  BPT.TRAP 0x1 ;  /* 0x000000040000795c */ /* 0x000fe20000300000 */
.L_x_30:
[----:B--2---:R-:W-:Y:S05]  /*1ea0*/  @P1 BRA `(.L_x_31) ;  /* 0x0000000000081947 */ /* 0x004fea0003800000 */
[----:B------:R-:W2:Y:S02]  /*1eb0*/  SYNCS.PHASECHK.TRANS64.TRYWAIT P1, [UR7], R4 ;  /* 0x00000004ff0075a7 */ /* 0x000ea40008020147 */
[----:B--2---:R-:W-:Y:S05]  /*1ec0*/  @!P1 BRA `(.L_x_32) ;  /* 0x0000013400949947 */ /* 0x004fea0003800000 */
.L_x_31:
[----:B------:R-:W-:Y:S01]  /*1ed0*/  ULEA UR7, UR6, UR4, 0xb ;  /* 0x0000000406077291 */ /* 0x000fe2000f8e583f */
[----:B------:R-:W-:Y:S01]  /*1ee0*/  WARPGROUP.ARRIVE ;  /* 0x00000000000079c5 */ /* 0x000fe20000000000 */
[----:B------:R-:W-:Y:S01]  /*1ef0*/  ULEA UR12, UR6, UR5, 0xa ;  /* 0x00000005060c7291 */ /* 0x000fe2000f8e503f */
[----:B------:R-:W-:Y:S01]  /*1f00*/  UMOV UR9, 0x40000040 ;  /* 0x4000004000097882 */ /* 0x000fe20000000000 */
[----:B------:R-:W-:-:S03]  /*1f10*/  UMOV UR11, 0x40000040 ;  /* 0x40000040000b7882 */ /* 0x000fc60000000000 */
[----:B------:R-:W-:Y:S02]  /*1f20*/  UMOV UR8, UR7 ;  /* 0x0000000700087c82 */ /* 0x000fe40008000000 */
[----:B------:R-:W-:Y:S02]  /*1f30*/  UMOV UR10, UR12 ;  /* 0x0000000c000a7c82 */ /* 0x000fe40008000000 */
        /* <DEDUP_REMOVED lines=44> */
[----:B------:R-:W-:Y:S01]  /*2200*/  BPT.TRAP 0x1 ;  /* 0x000000040000795c */ /* 0x000fe20000300000 */
.L_x_33:
[----:B------:R-:W-:-:S13]  /*2210*/  ISETP.NE.AND P1, PT, R152, RZ, PT ;  /* 0x000000ff9800720c */ /* 0x000fda0003f25270 */
[----:B-12---:R-:W-:-:S04]  /*2220*/  @P1 LEA R4, R3, UR52, 0x3 ;  /* 0x0000003403041c11 */ /* 0x006fc8000f8e18ff */
[----:B------:R-:W-:-:S04]  /*2230*/  @P1 IADD3 R4, R4, 0x20, RZ ;  /* 0x0000002004041810 */ /* 0x000fc80007ffe0ff */
[----:B------:R-:W-:-:S04]  /*2240*/  @P1 PRMT R4, R153, 0x654, R4 ;  /* 0x0000065499041816 */ /* 0x000fc80000000004 */
[----:B------:R1:W-:Y:S01]  /*2250*/  @P1 SYNCS.ARRIVE.TRANS64.RED.A1T0 RZ, [R4+URZ], RZ ;  /* 0x000000ff04ff19a7 */ /* 0x0003e2000810043f */
[----:B------:R-:W-:-:S13]  /*2260*/  ISETP.GT.U32.AND P1, PT, R17, 0x1, PT ;  /* 0x000000011100780c */ /* 0x000fda0003f24070 */
[----:B-1----:R-:W-:Y:S05]  /*2270*/  @P1 BRA `(.L_x_34) ;  /* 0x0000000000041947 */ /* 0x002fea0003800000 */
[----:B------:R-:W-:Y:S01]  /*2280*/  BPT.TRAP 0x1 ;  /* 0x000000040000795c */ /* 0x000fe20000300000 */
.L_x_34:
[----:B------:R-:W-:Y:S01]  /*2290*/  UIADD3 UR6, UR6, 0x1, URZ ;  /* 0x0000000106067890 */ /* 0x000fe2000fffe03f */
[C---:B------:R-:W-:Y:S02]  /*22a0*/  ISETP.GT.AND P2, PT, R0.reuse, 0x1, PT ;  /* 0x000000010000780c */ /* 0x040fe40003f44270 */
[----:B------:R-:W-:Y:S01]  /*22b0*/  IADD3 R3, R3, 0x1, RZ ;  /* 0x0000000103037810 */ /* 0x000fe20007ffe0ff */
[----:B------:R-:W-:Y:S01]  /*22c0*/  UISETP.NE.AND UP0, UPT, UR6, 0x4, UPT ;  /* 0x000000040600788c */ /* 0x000fe2000bf05270 */
[----:B------:R-:W-:Y:S02]  /*22d0*/  IADD3 R0, R0, -0x1, RZ ;  /* 0xffffffff00007810 */ /* 0x000fe40007ffe0ff */
[C---:B------:R-:W-:Y:S01]  /*22e0*/  ISETP.NE.AND P1, PT, R3.reuse, 0x4, PT ;  /* 0x000000040300780c */ /* 0x040fe20003f25270 */
[----:B------:R-:W-:Y:S02]  /*22f0*/  USEL UR7, URZ, 0x1, UP0 ;  /* 0x000000013f077887 */ /* 0x000fe40008000000 */
[----:B------:R-:W-:Y:S01]  /*2300*/  USEL UR6, UR6, URZ, UP0 ;  /* 0x0000003f06067287 */ /* 0x000fe20008000000 */
[----:B------:R-:W-:-:S03]  /*2310*/  SEL R3, R3, RZ, P1 ;  /* 0x000000ff03037207 */ /* 0x000fc60000800000 */
[----:B------:R-:W-:Y:S01]  /*2320*/  LOP3.LUT R6, R6, UR7, RZ, 0x3c, !PT ;  /* 0x0000000706067c12 */ /* 0x000fe2000f8e3cff */
[----:B------:R-:W-:Y:S07]  /*2330*/  @P2 BRA `(.L_x_35) ;  /* 0xfffffff800bc2947 */ /* 0x000fee000383ffff */
.L_x_28:
[----:B------:R-:W1:Y:S02]  /*2340*/  LDC R0, c[0x0][0x28c] ;  /* 0x0000a300ff007b82 */ /* 0x000e640000000800 */
[----:B-1----:R-:W-:-:S13]  /*2350*/  ISETP.GE.AND P1, PT, R0, 0x1, PT ;  /* 0x000000010000780c */ /* 0x002fda0003f26270 */
[----:B------:R-:W-:Y:S05]  /*2360*/  @!P1 BRA `(.L_x_36) ;  /* 0x0000000000449947 */ /* 0x000fea0003800000 */
[----:B------:R-:W-:Y:S05]  /*2370*/  @!P0 BRA `(.L_x_37) ;  /* 0x0000000000048947 */ /* 0x000fea0003800000 */
[----:B------:R-:W-:Y:S01]  /*2380*/  BPT.TRAP 0x1 ;  /* 0x000000040000795c */ /* 0x000fe20000300000 */
.L_x_37:
[----:B------:R-:W-:Y:S01]  /*2390*/  ISETP.NE.AND P0, PT, R152, RZ, PT ;  /* 0x000000ff9800720c */ /* 0x000fe20003f05270 */
[----:B------:R-:W-:Y:S01]  /*23a0*/  UISETP.LT.AND UP1, UPT, UR50, 0x1, UPT ;  /* 0x000000013200788c */ /* 0x000fe2000bf21270 */
[----:B------:R-:W-:-:S11]  /*23b0*/  MOV R3, UR52 ;  /* 0x0000003400037c02 */ /* 0x000fd60008000f00 */
[----:B------:R-:W-:-:S05]  /*23c0*/  VOTEU.ANY UP0, P0 ;  /* 0x00000000003f7886 */ /* 0x000fca0000000100 */
[----:B------:R-:W-:-:S04]  /*23d0*/  @UP0 USEL UR4, UR50, 0x1, UP1 ;  /* 0x0000000132040887 */ /* 0x000fc80008800000 */
[----:B------:R-:W-:-:S06]  /*23e0*/  @UP0 UIADD3 UR4, UR49, UR50, -UR4 ;  /* 0x0000003231040290 */ /* 0x000fcc000fffe804 */
[----:B------:R-:W-:-:S04]  /*23f0*/  MOV R0, UR4 ;  /* 0x0000000400007c02 */ /* 0x000fc80008000f00 */
[----:B------:R-:W-:-:S04]  /*2400*/  @P0 SHF.L.U32 R0, R0, 0x3, RZ ;  /* 0x0000000300000819 */ /* 0x000fc800000006ff */
[----:B------:R-:W-:-:S04]  /*2410*/  @P0 LOP3.LUT R0, R0, 0x18, RZ, 0xc0, !PT ;  /* 0x0000001800000812 */ /* 0x000fc800078ec0ff */
[----:B------:R-:W-:-:S04]  /*2420*/  @P0 IADD3 R0, R3, 0x20, R0 ;  /* 0x0000002003000810 */ /* 0x000fc80007ffe000 */
[----:B------:R-:W-:-:S04]  /*2430*/  @P0 PRMT R0, R153, 0x654, R0 ;  /* 0x0000065499000816 */ /* 0x000fc80000000000 */
[----:B------:R1:W-:Y:S01]  /*2440*/  @P0 SYNCS.ARRIVE.TRANS64.RED.A1T0 RZ, [R0+URZ], RZ ;  /* 0x000000ff00ff09a7 */ /* 0x0003e2000810043f */
[----:B------:R-:W-:-:S13]  /*2450*/  ISETP.GT.U32.AND P0, PT, R17, 0x1, PT ;  /* 0x000000011100780c */ /* 0x000fda0003f04070 */
[----:B-1----:R-:W-:Y:S05]  /*2460*/  @P0 BRA `(.L_x_36) ;  /* 0x0000000000040947 */ /* 0x002fea0003800000 */
[----:B------:R-:W-:Y:S01]  /*2470*/  BPT.TRAP 0x1 ;  /* 0x000000040000795c */ /* 0x000fe20000300000 */
.L_x_36:
[----:B------:R-:W-:Y:S01]  /*2480*/  UIADD3 UR4, UR52, 0x200, URZ ;  /* 0x0000020034047890 */ /* 0x000fe2000fffe03f */
[----:B------:R-:W-:Y:S02]  /*2490*/  R2UR UR46, R23 ;  /* 0x00000000172e72ca */ /* 0x000fe400000e0000 */
[----:B------:R-:W-:Y:S01]  /*24a0*/  R2UR UR45, R158 ;  /* 0x000000009e2d72ca */ /* 0x000fe200000e0000 */
[----:B------:R-:W-:-:S06]  /*24b0*/  ULOP3.LUT UP0, URZ, UR4, 0x1bf, URZ, 0xc0, !UPT ;  /* 0x000001bf043f7892 */ /* 0x000fcc000f80c03f */
[----:B------:R-:W-:-:S04]  /*24c0*/  PLOP3.LUT P0, PT, PT, PT, UP0, 0x80, 0x0 ;  /* 0x000000000000781c */ /* 0x000fc80003f0f008 */
[----:B------:R-:W-:Y:S02]  /*24d0*/  USHF.L.U32 UR46, UR46, 0x8, URZ ;  /* 0x000000082e2e7899 */ /* 0x000fe4000800063f */
[----:B------:R-:W-:-:S07]  /*24e0*/  USHF.L.U32 UR45, UR45, 0x7, URZ ;  /* 0x000000072d2d7899 */ /* 0x000fce000800063f */
[----:B------:R-:W-:Y:S05]  /*24f0*/  @!P0 BRA `(.L_x_38) ;  /* 0x00000000007c8947 */ /* 0x000fea0003800000 */
[----:B------:R-:W-:Y:S01]  /*2500*/  MOV R23, 0x0 ;  /* 0x0000000000177802 */ /* 0x000fe20000000f00 */
[----:B------:R-:W-:Y:S01]  /*2510*/  ULDC.64 UR4, c[0x4][0x80] ;  /* 0x0100200000047ab9 */ /* 0x000fe20000000a00 */
[----:B------:R-:W-:Y:S01]  /*2520*/  ULDC.64 UR6, c[0x4][0x10] ;  /* 0x0100040000067ab9 */ /* 0x000fe20000000a00 */
[----:B--23--:R-:W-:Y:S01]  /*2530*/  MOV R4, UR4 ;  /* 0x0000000400047c02 */ /* 0x00cfe20008000f00 */
[----:B------:R1:W2:Y:S01]  /*2540*/  LDC.64 R14, c[0x4][R23] ;  /* 0x01000000170e7b82 */ /* 0x0002a20000000a00 */
[----:B------:R-:W-:Y:S01]  /*2550*/  MOV R5, UR5 ;  /* 0x0000000500057c02 */ /* 0x000fe20008000f00 */
[----:B------:R-:W-:Y:S01]  /*2560*/  ULDC.64 UR4, c[0x4][0x88] ;  /* 0x0100220000047ab9 */ /* 0x000fe20000000a00 */
[----:B------:R-:W-:Y:S01]  /*2570*/  IMAD.U32 R10, RZ, RZ, UR6 ;  /* 0x00000006ff0a7e24 */ /* 0x000fe2000f8e00ff */
        /* <DEDUP_REMOVED lines=8> */
.L_x_39:
[----:B------:R1:W2:Y:S01]  /*2600*/  LDC.64 R14, c[0x4][R23] ;  /* 0x01000000170e7b82 */ /* 0x0002a20000000a00 */
[----:B------:R-:W-:Y:S01]  /*2610*/  ULDC.64 UR4, c[0x4][0x80] ;  /* 0x0100200000047ab9 */ /* 0x000fe20000000a00 */
[----:B------:R-:W-:Y:S01]  /*2620*/  ULDC.64 UR6, c[0x4][0x10] ;  /* 0x0100040000067ab9 */ /* 0x000fe20000000a00 */
[----:B------:R-:W-:Y:S01]  /*2630*/  MOV R4, UR4 ;  /* 0x0000000400047c02 */ /* 0x000fe20008000f00 */
[----:B------:R-:W-:Y:S01]  /*2640*/  IMAD.MOV.U32 R12, RZ, RZ, 0x1 ;  /* 0x00000001ff0c7424 */ /* 0x000fe200078e00ff */
[----:B------:R-:W-:Y:S01]  /*2650*/  MOV R5, UR5 ;  /* 0x0000000500057c02 */ /* 0x000fe20008000f00 */
[----:B------:R-:W-:Y:S01]  /*2660*/  ULDC.64 UR4, c[0x4][0x88] ;  /* 0x0100220000047ab9 */ /* 0x000fe20000000a00 */
[----:B------:R-:W-:Y:S02]  /*2670*/  MOV R10, UR6 ;  /* 0x00000006000a7c02 */ /* 0x000fe40008000f00 */
[----:B------:R-:W-:Y:S02]  /*2680*/  MOV R6, UR4 ;  /* 0x0000000400067c02 */ /* 0x000fe40008000f00 */
[----:B------:R-:W-:-:S02]  /*2690*/  MOV R7, UR5 ;  /* 0x0000000500077c02 */ /* 0x000fc40008000f00 */
[----:B------:R-:W-:Y:S02]  /*26a0*/  MOV R11, UR7 ;  /* 0x00000007000b7c02 */ /* 0x000fe40008000f00 */
[----:B------:R-:W-:Y:S02]  /*26b0*/  MOV R8, 0x70 ;  /* 0x0000007000087802 */ /* 0x000fe40000000f00 */
[----:B-1----:R-:W-:-:S07]  /*26c0*/  MOV R13, RZ ;  /* 0x000000ff000d7202 */ /* 0x002fce0000000f00 */
[----:B------:R-:W-:-:S07]  /*26d0*/  LEPC R20, `(.L_x_38) ;  /* 0x000000001014794e */ /* 0x000fce0000000000 */
[----:B--2---:R-:W-:Y:S05]  /*26e0*/  CALL.ABS.NOINC R14 ;  /* 0x000000000e007343 */ /* 0x004fea0003c00000 */
.L_x_38:
[----:B------:R-:W1:Y:S02]  /*26f0*/  LDC.64 R8, c[0x0][0x590] ;  /* 0x00016400ff087b82 */ /* 0x000e640000000a00 */
[----:B-1----:R-:W-:-:S04]  /*2700*/  ISETP.NE.U32.AND P2, PT, R8, RZ, PT ;  /* 0x000000ff0800720c */ /* 0x002fc80003f45070 */
[----:B------:R-:W-:-:S13]  /*2710*/  ISETP.NE.AND.EX P2, PT, R9, RZ, PT, P2 ;  /* 0x000000ff0900720c */ /* 0x000fda0003f45320 */
[----:B------:R-:W-:Y:S05]  /*2720*/  @!P2 BRA `(.L_x_40) ;  /* 0x000000000034a947 */ /* 0x000fea0003800000 */
[----:B------:R-:W-:Y:S02]  /*2730*/  ULDC.64 UR4, c[0x0][0x588] ;  /* 0x0001620000047ab9 */ /* 0x000fe40000000a00 */
[----:B------:R-:W-:-:S04]  /*2740*/  ISETP.NE.U32.AND P0, PT, RZ, UR4, PT ;  /* 0x00000004ff007c0c */ /* 0x000fc8000bf05070 */
[----:B------:R-:W-:-:S13]  /*2750*/  ISETP.NE.AND.EX P0, PT, RZ, UR5, PT, P0 ;  /* 0x00000005ff007c0c */ /* 0x000fda000bf05300 */
[----:B------:R-:W-:Y:S05]  /*2760*/  @!P0 BRA `(.L_x_41) ;  /* 0x0000000000188947 */ /* 0x000fea0003800000 */
[----:B--23--:R-:W1:Y:S01]  /*2770*/  LDC.64 R4, c[0x0][0x588] ;  /* 0x00016200ff047b82 */ /* 0x00ce620000000a00 */
[----:B------:R-:W-:-:S04]  /*2780*/  IMAD R3, R8, UR47, RZ ;  /* 0x0000002f08037c24 */ /* 0x000fc8000f8e02ff */
[----:B-1----:R-:W-:-:S05]  /*2790*/  IMAD.WIDE R4, R3, 0x4, R4 ;  /* 0x0000000403047825 */ /* 0x002fca00078e0204 */
[----:B-----5:R1:W5:Y:S01]  /*27a0*/  LDG.E R157, desc[UR42][R4.64] ;  /* 0x0000002a049d7981 */ /* 0x020362000c1e1900 */
[----:B------:R-:W-:Y:S01]  /*27b0*/  MOV R154, 0x1 ;  /* 0x00000001009a7802 */ /* 0x000fe20000000f00 */
[----:B------:R-:W-:Y:S06]  /*27c0*/  BRA `(.L_x_40) ;  /* 0x00000000000c7947 */ /* 0x000fec0003800000 */
.L_x_41:
[----:B------:R-:W-:Y:S01]  /*27d0*/  ULDC UR4, c[0x0][0x580] ;  /* 0x0001600000047ab9 */ /* 0x000fe20000000800 */
[----:B------:R-:W-:Y:S02]  /*27e0*/  MOV R154, 0x1 ;  /* 0x00000001009a7802 */ /* 0x000fe40000000f00 */
[----:B-----5:R-:W-:-:S07]  /*27f0*/  MOV R157, UR4 ;  /* 0x00000004009d7c02 */ /* 0x020fce0008000f00 */
.L_x_40:
[----:B------:R-:W4:Y:S02]  /*2800*/  LDC.64 R6, c[0x0][0x5b0] ;  /* 0x00016c00ff067b82 */ /* 0x000f240000000a00 */
[----:B----4-:R-:W-:-:S04]  /*2810*/  ISETP.NE.U32.AND P0, PT, R6, RZ, PT ;  /* 0x000000ff0600720c */ /* 0x010fc80003f05070 */
[----:B------:R-:W-:-:S13]  /*2820*/  ISETP.NE.AND.EX P0, PT, R7, RZ, PT, P0 ;  /* 0x000000ff0700720c */ /* 0x000fda0003f05300 */
[----:B------:R-:W-:Y:S05]  /*2830*/  @!P0 BRA `(.L_x_42) ;  /* 0x00000000002c8947 */ /* 0x000fea0003800000 */
[----:B------:R-:W-:Y:S02]  /*2840*/  ULDC.64 UR4, c[0x0][0x5a8] ;  /* 0x00016a0000047ab9 */ /* 0x000fe40000000a00 */
[----:B------:R-:W-:-:S04]  /*2850*/  ISETP.NE.U32.AND P0, PT, RZ, UR4, PT ;  /* 0x00000004ff007c0c */ /* 0x000fc8000bf05070 */
[----:B------:R-:W-:-:S13]  /*2860*/  ISETP.NE.AND.EX P0, PT, RZ, UR5, PT, P0 ;  /* 0x00000005ff007c0c */ /* 0x000fda000bf05300 */
[----:B------:R-:W-:Y:S05]  /*2870*/  @!P0 BRA `(.L_x_43) ;  /* 0x0000000000148947 */ /* 0x000fea0003800000 */
[----:B-123--:R-:W1:Y:S01]  /*2880*/  LDC.64 R4, c[0x0][0x5a8] ;  /* 0x00016a00ff047b82 */ /* 0x00ee620000000a00 */
[----:B------:R-:W-:-:S04]  /*2890*/  IMAD R3, R6, UR47, RZ ;  /* 0x0000002f06037c24 */ /* 0x000fc8000f8e02ff */
[----:B-1----:R-:W-:-:S05]  /*28a0*/  IMAD.WIDE R4, R3, 0x4, R4 ;  /* 0x0000000403047825 */ /* 0x002fca00078e0204 */
[----:B-----5:R4:W5:Y:S01]  /*28b0*/  LDG.E R156, desc[UR42][R4.64] ;  /* 0x0000002a049c7981 */ /* 0x020962000c1e1900 */
[----:B------:R-:W-:Y:S05]  /*28c0*/  BRA `(.L_x_42) ;  /* 0x0000000000087947 */ /* 0x000fea0003800000 */
.L_x_43:
[----:B------:R-:W-:Y:S02]  /*28d0*/  ULDC UR4, c[0x0][0x5a0] ;  /* 0x0001680000047ab9 */ /* 0x000fe40000000800 */
[----:B-----5:R-:W-:-:S07]  /*28e0*/  MOV R156, UR4 ;  /* 0x00000004009c7c02 */ /* 0x020fce0008000f00 */
.L_x_42:
[----:B------:R-:W-:Y:S01]  /*28f0*/  ULDC.64 UR4, c[0x0][0x588] ;  /* 0x0001620000047ab9 */ /* 0x000fe20000000a00 */
[----:B------:R-:W-:Y:S01]  /*2900*/  ISETP.NE.U32.AND P3, PT, R8, RZ, PT ;  /* 0x000000ff0800720c */ /* 0x000fe20003f65070 */
[----:B------:R-:W-:Y:S02]  /*2910*/  UISETP.NE.U32.AND UP0, UPT, UR4, URZ, UPT ;  /* 0x0000003f0400728c */ /* 0x000fe4000bf05070 */
[----:B------:R-:W-:Y:S02]  /*2920*/  ISETP.NE.U32.AND P4, PT, RZ, UR4, PT ;  /* 0x00000004ff007c0c */ /* 0x000fe4000bf85070 */
[----:B------:R-:W-:Y:S01]  /*2930*/  ISETP.NE.AND.EX P3, PT, R9, RZ, PT, P3 ;  /* 0x000000ff0900720c */ /* 0x000fe20003f65330 */
[----:B------:R-:W-:Y:S02]  /*2940*/  UISETP.NE.AND.EX UP0, UPT, UR5, URZ, UPT, UP0 ;  /* 0x0000003f0500728c */ /* 0x000fe4000bf05300 */
[----:B------:R-:W-:Y:S02]  /*2950*/  ISETP.NE.AND.EX P4, PT, RZ, UR5, PT, P4 ;  /* 0x00000005ff007c0c */ /* 0x000fe4000bf85340 */
[----:B------:R-:W-:-:S02]  /*2960*/  PLOP3.LUT P0, PT, PT, PT, PT, 0x8, 0x0 ;  /* 0x000000000000781c */ /* 0x000fc40003f0e170 */
[----:B------:R-:W-:-:S04]  /*2970*/  PLOP3.LUT P1, PT, PT, PT, UP0, 0x80, 0x0 ;  /* 0x000000000000781c */ /* 0x000fc80003f2f008 */
[----:B------:R-:W-:-:S05]  /*2980*/  PLOP3.LUT P1, PT, P1, PT, PT, 0x8, 0x0 ;  /* 0x000000000000781c */ /* 0x000fca0000f2e170 */
[----:B------:R-:W-:Y:S08]  /*2990*/  @P4 BRA P3, `(.L_x_44) ;  /* 0x0000000000244947 */ /* 0x000ff00001800000 */
[----:B------:R-:W-:Y:S04]  /*29a0*/  BSSY B0, `(.L_x_44) ;  /* 0x0000008000007945 */ /* 0x000fe80003800000 */
[----:B------:R-:W-:Y:S05]  /*29b0*/  @!P2 BRA `(.L_x_45) ;  /* 0x000000000014a947 */ /* 0x000fea0003800000 */
[----:B------:R-:W-:Y:S02]  /*29c0*/  LOP3.LUT P3, RZ, R154, 0xff, RZ, 0xc0, !PT ;  /* 0x000000ff9aff7812 */ /* 0x000fe4000786c0ff */
[----:B------:R-:W-:-:S11]  /*29d0*/  PLOP3.LUT P0, PT, P1, PT, PT, 0x80, 0x0 ;  /* 0x000000000000781c */ /* 0x000fd60000f0f070 */
[----:B------:R-:W-:Y:S05]  /*29e0*/  @!P3 BRA `(.L_x_46) ;  /* 0x00000000000cb947 */ /* 0x000fea0003800000 */
[----:B-----5:R-:W-:Y:S01]  /*29f0*/  FSETP.EQ.AND P0, PT, R157, RZ, PT ;  /* 0x000000ff9d00720b */ /* 0x020fe20003f02000 */
[----:B------:R-:W-:-:S12]  /*2a00*/  BRA `(.L_x_46) ;  /* 0x0000000000047947 */ /* 0x000fd80003800000 */
.L_x_45:
[----:B-----5:R-:W-:-:S13]  /*2a10*/  FSETP.EQ.AND P0, PT, R157, RZ, PT ;  /* 0x000000ff9d00720b */ /* 0x020fda0003f02000 */
.L_x_46:
[----:B------:R-:W-:Y:S05]  /*2a20*/  BSYNC B0 ;  /* 0x0000000000007941 */ /* 0x000fea0003800000 */
.L_x_44:
[----:B------:R-:W-:Y:S04]  /*2a30*/  BSSY B0, `(.L_x_47) ;  /* 0x0000007000007945 */ /* 0x000fe80003800000 */
[----:B------:R-:W-:Y:S05]  /*2a40*/  @!P2 BRA `(.L_x_48) ;  /* 0x000000000010a947 */ /* 0x000fea0003800000 */
[----:B------:R-:W-:-:S13]  /*2a50*/  LOP3.LUT P2, RZ, R154, 0xff, RZ, 0xc0, !PT ;  /* 0x000000ff9aff7812 */ /* 0x000fda000784c0ff */
[----:B------:R-:W-:Y:S05]  /*2a60*/  @!P2 BRA `(.L_x_49) ;  /* 0x00000000000ca947 */ /* 0x000fea0003800000 */
[----:B-----5:R-:W-:Y:S01]  /*2a70*/  FSETP.EQ.AND P1, PT, R157, RZ, PT ;  /* 0x000000ff9d00720b */ /* 0x020fe20003f22000 */
[----:B------:R-:W-:-:S12]  /*2a80*/  BRA `(.L_x_49) ;  /* 0x0000000000047947 */ /* 0x000fd80003800000 */
.L_x_48:
[----:B-----5:R-:W-:-:S13]  /*2a90*/  FSETP.EQ.AND P1, PT, R157, RZ, PT ;  /* 0x000000ff9d00720b */ /* 0x020fda0003f22000 */
.L_x_49:
[----:B------:R-:W-:Y:S05]  /*2aa0*/  BSYNC B0 ;  /* 0x0000000000007941 */ /* 0x000fea0003800000 */
.L_x_47:
[----:B------:R-:W-:Y:S01]  /*2ab0*/  BSSY B0, `(.L_x_50) ;  /* 0x0000024000007945 */ /* 0x000fe20003800000 */
[----:B------:R-:W-:Y:S02]  /*2ac0*/  MOV R12, RZ ;  /* 0x000000ff000c7202 */ /* 0x000fe40000000f00 */
[----:B------:R-:W-:Y:S02]  /*2ad0*/  CS2R R6, SRZ ;  /* 0x0000000000067805 */ /* 0x000fe4000001ff00 */
[----:B-1234-:R-:W-:Y:S02]  /*2ae0*/  CS2R R4, SRZ ;  /* 0x0000000000047805 */ /* 0x01efe4000001ff00 */
[----:B------:R-:W-:Y:S02]  /*2af0*/  CS2R R10, SRZ ;  /* 0x00000000000a7805 */ /* 0x000fe4000001ff00 */
[----:B------:R-:W-:Y:S01]  /*2b00*/  CS2R R8, SRZ ;  /* 0x0000000000087805 */ /* 0x000fe2000001ff00 */
[----:B------:R-:W-:Y:S06]  /*2b10*/  @P0 BRA `(.L_x_51) ;  /* 0x0000000000740947 */ /* 0x000fec0003800000 */
[----:B------:R-:W-:-:S13]  /*2b20*/  ISETP.NE.AND P2, PT, R159, 0x3, PT ;  /* 0x000000039f00780c */ /* 0x000fda0003f45270 */
[----:B------:R-:W-:Y:S05]  /*2b30*/  @!P2 BRA `(.L_x_52) ;  /* 0x000000000004a947 */ /* 0x000fea0003800000 */
[----:B------:R-:W-:Y:S01]  /*2b40*/  BPT.TRAP 0x1 ;  /* 0x000000040000795c */ /* 0x000fe20000300000 */
.L_x_52:
[----:B------:R-:W-:Y:S02]  /*2b50*/  SHF.L.U32 R0, RZ, 0x1f, RZ ;  /* 0x0000001fff007819 */ /* 0x000fe400000006ff */
[----:B------:R-:W-:Y:S02]  /*2b60*/  MOV R12, 0x1 ;  /* 0x00000001000c7802 */ /* 0x000fe40000000f00 */
[----:B------:R-:W1:Y:S01]  /*2b70*/  SYNCS.PHASECHK.TRANS64.TRYWAIT P2, [UR52+0x40], R0 ;  /* 0x00004000ff0075a7 */ /* 0x000e620008040174 */
[----:B------:R-:W-:Y:S01]  /*2b80*/  MOV R7, RZ ;  /* 0x000000ff00077202 */ /* 0x000fe20000000f00 */
[----:B-1----:R-:W-:Y:S06]  /*2b90*/  @!P2 BRA `(.L_x_53) ;  /* 0x000001280078a947 */ /* 0x002fec0003800000 */
.L_x_607:
[----:B------:R-:W-:Y:S02]  /*2ba0*/  MOV R6, RZ ;  /* 0x000000ff00067202 */ /* 0x000fe40000000f00 */
[----:B------:R-:W-:Y:S02]  /*2bb0*/  CS2R R4, SRZ ;  /* 0x0000000000047805 */ /* 0x000fe4000001ff00 */
[----:B------:R-:W-:Y:S02]  /*2bc0*/  CS2R R10, SRZ ;  /* 0x00000000000a7805 */ /* 0x000fe4000001ff00 */
[----:B------:R-:W-:Y:S01]  /*2bd0*/  CS2R R8, SRZ ;  /* 0x0000000000087805 */ /* 0x000fe2000001ff00 */
[----:B------:R-:W-:Y:S06]  /*2be0*/  @P1 BRA `(.L_x_51) ;  /* 0x0000000000401947 */ /* 0x000fec0003800000 */
[C---:B-1----:R-:W-:Y:S01]  /*2bf0*/  SHF.L.U32 R0, R18.reuse, 0x4, RZ ;  /* 0x0000000412007819 */ /* 0x042fe200000006ff */
[C---:B------:R-:W-:Y:S01]  /*2c00*/  IMAD.SHL.U32 R7, R18.reuse, 0x4, RZ ;  /* 0x0000000412077824 */ /* 0x040fe200078e00ff */
[----:B------:R-:W-:Y:S01]  /*2c10*/  SHF.L.U32 R3, R18, 0x5, RZ ;  /* 0x0000000512037819 */ /* 0x000fe200000006ff */
[----:B------:R-:W-:Y:S05]  /*2c20*/  WARPSYNC.ALL ;  /* 0x0000000000007948 */ /* 0x000fea0003800000 */
[----:B------:R-:W-:Y:S02]  /*2c30*/  SHF.R.U32.HI R5, RZ, 0x1, R18 ;  /* 0x00000001ff057819 */ /* 0x000fe40000011612 */
[----:B------:R-:W-:-:S02]  /*2c40*/  LOP3.LUT R0, R0, 0xe00, RZ, 0xc0, !PT ;  /* 0x00000e0000007812 */ /* 0x000fc400078ec0ff */
[----:B------:R-:W-:Y:S02]  /*2c50*/  LOP3.LUT R4, R3, 0xc0, RZ, 0xc0, !PT ;  /* 0x000000c003047812 */ /* 0x000fe400078ec0ff */
[----:B------:R-:W-:Y:S02]  /*2c60*/  LOP3.LUT R0, R0, 0x20, R3, 0xf8, !PT ;  /* 0x0000002000007812 */ /* 0x000fe400078ef803 */
[----:B------:R-:W-:Y:S02]  /*2c70*/  LOP3.LUT R4, R4, 0x8, R5, 0xf8, !PT ;  /* 0x0000000804047812 */ /* 0x000fe400078ef805 */
[----:B------:R-:W-:Y:S02]  /*2c80*/  LOP3.LUT R0, R0, 0x100, R3, 0xf8, !PT ;  /* 0x0000010000007812 */ /* 0x000fe400078ef803 */
[----:B------:R-:W-:-:S04]  /*2c90*/  LOP3.LUT R7, R4, 0x18, R7, 0x78, !PT ;  /* 0x0000001804077812 */ /* 0x000fc800078e7807 */
[----:B------:R-:W-:-:S04]  /*2ca0*/  LOP3.LUT R0, R0, R7, RZ, 0xfc, !PT ;  /* 0x0000000700007212 */ /* 0x000fc800078efcff */
[----:B------:R-:W-:-:S04]  /*2cb0*/  LEA R0, R0, UR52, 0x1 ;  /* 0x0000003400007c11 */ /* 0x000fc8000f8e08ff */
[----:B------:R-:W-:Y:S01]  /*2cc0*/  LEA R4, R155, R0, 0x1 ;  /* 0x000000009b047211 */ /* 0x000fe200078e08ff */
[----:B------:R2:W3:Y:S05]  /*2cd0*/  LDSM.16.M88.4 R8, [R0+0x200] ;  /* 0x000200000008783b */ /* 0x0004ea0000000200 */
[----:B------:R-:W4:Y:S02]  /*2ce0*/  LDSM.16.M88.4 R4, [R4+0x200] ;  /* 0x000200000404783b */ /* 0x000f240000000200 */
.L_x_51:
[----:B------:R-:W-:Y:S05]  /*2cf0*/  BSYNC B0 ;  /* 0x0000000000007941 */ /* 0x000fea0003800000 */
.L_x_50:
[----:B-123--:R-:W-:Y:S02]  /*2d00*/  HADD2.F32 R0, -RZ, R8.H0_H0 ;  /* 0x20000008ff007230 */ /* 0x00efe40000004100 */
[C---:B-----5:R-:W-:Y:S01]  /*2d10*/  FMUL R88, R156.reuse, R88 ;  /* 0x000000589c587220 */ /* 0x060fe20000400000 */
[--C-:B------:R-:W-:Y:S02]  /*2d20*/  HADD2.F32 R14, -RZ, R9.reuse.H0_H0 ;  /* 0x20000009ff0e7230 */ /* 0x100fe40000004100 */
[C---:B------:R-:W-:Y:S01]  /*2d30*/  FMUL R3, R156.reuse, R90 ;  /* 0x0000005a9c037220 */ /* 0x040fe20000400000 */
[----:B------:R-:W-:Y:S02]  /*2d40*/  HADD2.F32 R20, -RZ, R9.H1_H1 ;  /* 0x30000009ff147230 */ /* 0x000fe40000004100 */
[----:B------:R-:W-:Y:S01]  /*2d50*/  FFMA R21, R157, R0, R88 ;  /* 0x000000009d157223 */ /* 0x000fe20000000058 */
[----:B------:R-:W-:Y:S01]  /*2d60*/  FMUL R13, R156, R91 ;  /* 0x0000005b9c0d7220 */ /* 0x000fe20000400000 */
[----:B------:R-:W-:-:S02]  /*2d70*/  HADD2.F32 R88, -RZ, R10.H0_H0 ;  /* 0x2000000aff587230 */ /* 0x000fc40000004100 */
[C---:B------:R-:W-:Y:S01]  /*2d80*/  FMUL R15, R156.reuse, R92 ;  /* 0x0000005c9c0f7220 */ /* 0x040fe20000400000 */
[----:B------:R-:W-:Y:S02]  /*2d90*/  HADD2.F32 R0, -RZ, R8.H1_H1 ;  /* 0x30000008ff007230 */ /* 0x000fe40000004100 */
[----:B------:R-:W-:Y:S01]  /*2da0*/  FMUL R158, R156, R89 ;  /* 0x000000599c9e7220 */ /* 0x000fe20000400000 */
[C---:B------:R-:W-:Y:S01]  /*2db0*/  FFMA R91, R157.reuse, R14, R3 ;  /* 0x0000000e9d5b7223 */ /* 0x040fe20000000003 */
[C---:B------:R-:W-:Y:S01]  /*2dc0*/  FFMA R161, R157.reuse, R20, R13 ;  /* 0x000000149da17223 */ /* 0x040fe2000000000d */
[C---:B------:R-:W-:Y:S01]  /*2dd0*/  FFMA R163, R157.reuse, R88, R15 ;  /* 0x000000589da37223 */ /* 0x040fe2000000000f */
[----:B------:R-:W-:Y:S02]  /*2de0*/  HADD2.F32 R14, -RZ, R10.H1_H1 ;  /* 0x3000000aff0e7230 */ /* 0x000fe40000004100 */
[----:B------:R-:W-:Y:S01]  /*2df0*/  FFMA R23, R157, R0, R158 ;  /* 0x000000009d177223 */ /* 0x000fe2000000009e */
[----:B------:R-:W-:-:S02]  /*2e00*/  HADD2.F32 R20, -RZ, R11.H0_H0 ;  /* 0x2000000bff147230 */ /* 0x000fc40000004100 */
[C---:B------:R-:W-:Y:S01]  /*2e10*/  FMUL R90, R156.reuse, R93 ;  /* 0x0000005d9c5a7220 */ /* 0x040fe20000400000 */
[C---:B------:R-:W-:Y:S01]  /*2e20*/  FMUL R3, R156.reuse, R94 ;  /* 0x0000005e9c037220 */ /* 0x040fe20000400000 */
[----:B------:R-:W-:Y:S02]  /*2e30*/  HADD2.F32 R88, -RZ, R11.H1_H1 ;  /* 0x3000000bff587230 */ /* 0x000fe40000004100 */
[----:B------:R-:W-:Y:S01]  /*2e40*/  FMUL R95, R156, R95 ;  /* 0x0000005f9c5f7220 */ /* 0x000fe20000400000 */
[----:B------:R-:W-:Y:S01]  /*2e50*/  MOV R0, 0x3bbb989d ;  /* 0x3bbb989d00007802 */ /* 0x000fe20000000f00 */
[C---:B------:R-:W-:Y:S01]  /*2e60*/  FFMA R165, R157.reuse, R14, R90 ;  /* 0x0000000e9da57223 */ /* 0x040fe2000000005a */
[C---:B------:R-:W-:Y:S01]  /*2e70*/  FFMA R167, R157.reuse, R20, R3 ;  /* 0x000000149da77223 */ /* 0x040fe20000000003 */
[----:B------:R-:W-:Y:S01]  /*2e80*/  FFMA R169, R157, R88, R95 ;  /* 0x000000589da97223 */ /* 0x000fe2000000005f */
[----:B------:R-:W-:Y:S01]  /*2e90*/  MOV R3, 0x437c0000 ;  /* 0x437c000000037802 */ /* 0x000fe20000000f00 */
[----:B----4-:R-:W-:-:S02]  /*2ea0*/  HADD2.F32 R14, -RZ, R4.H0_H0 ;  /* 0x20000004ff0e7230 */ /* 0x010fc40000004100 */
[----:B------:R-:W-:Y:S01]  /*2eb0*/  FFMA.SAT R88, -R21, R0, 0.5 ;  /* 0x3f00000015587423 */ /* 0x000fe20000002100 */
[----:B------:R-:W-:Y:S01]  /*2ec0*/  FMUL R96, R156, R96 ;  /* 0x000000609c607220 */ /* 0x000fe20000400000 */
[----:B------:R-:W-:Y:S01]  /*2ed0*/  FFMA.SAT R90, -R23, R0, 0.5 ;  /* 0x3f000000175a7423 */ /* 0x000fe20000002100 */
[----:B------:R-:W-:Y:S02]  /*2ee0*/  HADD2.F32 R20, -RZ, R4.H1_H1 ;  /* 0x30000004ff147230 */ /* 0x000fe40000004100 */
[-C--:B------:R-:W-:Y:S01]  /*2ef0*/  FFMA.RM R13, R88, R3.reuse, 12582913 ;  /* 0x4b400001580d7423 */ /* 0x080fe20000004003 */
[----:B------:R-:W-:Y:S01]  /*2f00*/  FFMA R171, R157, R14, R96 ;  /* 0x0000000e9dab7223 */ /* 0x000fe20000000060 */
[----:B------:R-:W-:Y:S01]  /*2f10*/  FFMA.RM R14, R90, R3, 12582913 ;  /* 0x4b4000015a0e7423 */ /* 0x000fe20000004003 */
[C---:B------:R-:W-:Y:S01]  /*2f20*/  FMUL R15, R156.reuse, R97 ;  /* 0x000000619c0f7220 */ /* 0x040fe20000400000 */
[----:B------:R-:W-:Y:S01]  /*2f30*/  FADD R88, R13, -12583039 ;  /* 0xcb40007f0d587421 */ /* 0x000fe20000000000 */
[----:B------:R-:W-:Y:S01]  /*2f40*/  FMUL R98, R156, R98 ;  /* 0x000000629c627220 */ /* 0x000fe20000400000 */
[----:B------:R-:W-:Y:S01]  /*2f50*/  FADD R90, R14, -12583039 ;  /* 0xcb40007f0e5a7421 */ /* 0x000fe20000000000 */
[----:B------:R-:W-:Y:S01]  /*2f60*/  FFMA R15, R157, R20, R15 ;  /* 0x000000149d0f7223 */ /* 0x000fe2000000000f */
[----:B------:R-:W-:-:S02]  /*2f70*/  HADD2.F32 R20, -RZ, R5.H0_H0 ;  /* 0x20000005ff147230 */ /* 0x000fc40000004100 */
[----:B------:R-:W-:Y:S01]  /*2f80*/  FFMA R88, -R21, 1.4426950216293334961, -R88 ;  /* 0x3fb8aa3b15587823 */ /* 0x000fe20000000958 */
[----:B------:R-:W-:Y:S01]  /*2f90*/  FFMA R90, -R23, 1.4426950216293334961, -R90 ;  /* 0x3fb8aa3b175a7823 */ /* 0x000fe2000000095a */
[-C--:B------:R-:W-:Y:S01]  /*2fa0*/  FFMA.SAT R92, -R91, R0.reuse, 0.5 ;  /* 0x3f0000005b5c7423 */ /* 0x080fe20000002100 */
[----:B------:R-:W-:Y:S01]  /*2fb0*/  FFMA.SAT R96, -R161, R0, 0.5 ;  /* 0x3f000000a1607423 */ /* 0x000fe20000002100 */
[----:B------:R-:W-:Y:S01]  /*2fc0*/  FFMA R21, -R21, 1.925963033500011079e-08, R88 ;  /* 0x32a5706015157823 */ /* 0x000fe20000000158 */
[----:B------:R-:W-:Y:S01]  /*2fd0*/  FFMA R89, R157, R20, R98 ;  /* 0x000000149d597223 */ /* 0x000fe20000000062 */
[----:B------:R-:W-:Y:S01]  /*2fe0*/  FFMA R88, -R23, 1.925963033500011079e-08, R90 ;  /* 0x32a5706017587823 */ /* 0x000fe2000000015a */
[----:B------:R-:W-:Y:S01]  /*2ff0*/  FFMA.RM R20, R92, R3, 12582913 ;  /* 0x4b4000015c147423 */ /* 0x000fe20000004003 */
[----:B------:R-:W-:Y:S02]  /*3000*/  HADD2.F32 R90, -RZ, R5.H1_H1 ;  /* 0x30000005ff5a7230 */ /* 0x000fe40000004100 */
[----:B------:R-:W-:Y:S01]  /*3010*/  FMUL R92, R156, R99 ;  /* 0x000000639c5c7220 */ /* 0x000fe20000400000 */
[-C--:B------:R-:W-:Y:S01]  /*3020*/  FFMA.RM R23, R96, R3.reuse, 12582913 ;  /* 0x4b40000160177423 */ /* 0x080fe20000004003 */
[----:B------:R-:W-:Y:S01]  /*3030*/  FFMA.SAT R98, -R163, R0, 0.5 ;  /* 0x3f000000a3627423 */ /* 0x000fe20000002100 */
[----:B------:R-:W-:Y:S01]  /*3040*/  FMUL R100, R156, R100 ;  /* 0x000000649c647220 */ /* 0x000fe20000400000 */
[----:B------:R-:W-:Y:S01]  /*3050*/  FFMA R173, R157, R90, R92 ;  /* 0x0000005a9dad7223 */ /* 0x000fe2000000005c */
[----:B------:R-:W-:Y:S01]  /*3060*/  FADD R96, R23, -12583039 ;  /* 0xcb40007f17607421 */ /* 0x000fe20000000000 */
[----:B------:R-:W-:Y:S01]  /*3070*/  FFMA.RM R90, R98, R3, 12582913 ;  /* 0x4b400001625a7423 */ /* 0x000fe20000004003 */
[----:B------:R-:W-:Y:S01]  /*3080*/  FFMA.SAT R98, -R165, R0, 0.5 ;  /* 0x3f000000a5627423 */ /* 0x000fe20000002100 */
[----:B------:R-:W-:-:S02]  /*3090*/  HADD2.F32 R92, -RZ, R6.H0_H0 ;  /* 0x20000006ff5c7230 */ /* 0x000fc40000004100 */
[C---:B------:R-:W-:Y:S01]  /*30a0*/  FFMA R96, -R161.reuse, 1.4426950216293334961, -R96 ;  /* 0x3fb8aa3ba1607823 */ /* 0x040fe20000000960 */
[----:B------:R-:W-:Y:S01]  /*30b0*/  FADD R94, R20, -12583039 ;  /* 0xcb40007f145e7421 */ /* 0x000fe20000000000 */
[----:B------:R-:W-:Y:S01]  /*30c0*/  FFMA.RM R93, R98, R3, 12582913 ;  /* 0x4b400001625d7423 */ /* 0x000fe20000004003 */
[----:B------:R-:W-:Y:S01]  /*30d0*/  FMUL R98, R156, R101 ;  /* 0x000000659c627220 */ /* 0x000fe20000400000 */
[----:B------:R-:W-:Y:S01]  /*30e0*/  FFMA R97, -R161, 1.925963033500011079e-08, R96 ;  /* 0x32a57060a1617823 */ /* 0x000fe20000000160 */
[----:B------:R-:W-:Y:S01]  /*30f0*/  FFMA R161, R157, R92, R100 ;  /* 0x0000005c9da17223 */ /* 0x000fe20000000064 */
[----:B------:R-:W-:Y:S02]  /*3100*/  HADD2.F32 R96, -RZ, R6.H1_H1 ;  /* 0x30000006ff607230 */ /* 0x000fe40000004100 */
[----:B------:R-:W-:Y:S01]  /*3110*/  FADD R100, R93, -12583039 ;  /* 0xcb40007f5d647421 */ /* 0x000fe20000000000 */
[----:B------:R-:W-:Y:S01]  /*3120*/  FFMA.SAT R162, -R169, R0, 0.5 ;  /* 0x3f000000a9a27423 */ /* 0x000fe20000002100 */
[----:B------:R-:W-:Y:S01]  /*3130*/  FFMA R94, -R91, 1.4426950216293334961, -R94 ;  /* 0x3fb8aa3b5b5e7823 */ /* 0x000fe2000000095e */
[----:B------:R1:W-:Y:S01]  /*3140*/  MUFU.EX2 R92, R97 ;  /* 0x00000061005c7308 */ /* 0x0003e20000000800 */
[----:B------:R-:W-:Y:S01]  /*3150*/  FFMA R100, -R165, 1.4426950216293334961, -R100 ;  /* 0x3fb8aa3ba5647823 */ /* 0x000fe20000000964 */
[----:B------:R-:W-:Y:S01]  /*3160*/  FFMA R101, R157, R96, R98 ;  /* 0x000000609d657223 */ /* 0x000fe20000000062 */
[----:B------:R-:W-:Y:S01]  /*3170*/  FFMA.RM R96, R162, R3, 12582913 ;  /* 0x4b400001a2607423 */ /* 0x000fe20000004003 */
[----:B------:R-:W-:Y:S01]  /*3180*/  FFMA R91, -R91, 1.925963033500011079e-08, R94 ;  /* 0x32a570605b5b7823 */ /* 0x000fe2000000015e */
[----:B------:R-:W-:Y:S01]  /*3190*/  FADD R94, R90, -12583039 ;  /* 0xcb40007f5a5e7421 */ /* 0x000fe20000000000 */
[----:B------:R-:W-:-:S02]  /*31a0*/  HADD2.F32 R98, -RZ, R7.H0_H0 ;  /* 0x20000007ff627230 */ /* 0x000fc40000004100 */
[----:B------:R-:W-:Y:S01]  /*31b0*/  FMUL R102, R156, R102 ;  /* 0x000000669c667220 */ /* 0x000fe20000400000 */
[----:B------:R-:W-:Y:S01]  /*31c0*/  LOP3.LUT R99, R18, 0xff, RZ, 0xc0, !PT ;  /* 0x000000ff12637812 */ /* 0x000fe200078ec0ff */
[----:B-1----:R-:W-:Y:S01]  /*31d0*/  FFMA R97, -R165, 1.925963033500011079e-08, R100 ;  /* 0x32a57060a5617823 */ /* 0x002fe20000000164 */
[----:B------:R-:W-:Y:S01]  /*31e0*/  FADD R100, R96, -12583039 ;  /* 0xcb40007f60647421 */ /* 0x000fe20000000000 */
[----:B------:R-:W-:Y:S01]  /*31f0*/  FFMA R94, -R163, 1.4426950216293334961, -R94 ;  /* 0x3fb8aa3ba35e7823 */ /* 0x000fe2000000095e */
[----:B------:R-:W-:Y:S01]  /*3200*/  IADD3 R99, R99, 0x1f, RZ ;  /* 0x0000001f63637810 */ /* 0x000fe20007ffe0ff */
[----:B------:R-:W-:Y:S01]  /*3210*/  FFMA.SAT R172, -R101, R0, 0.5 ;  /* 0x3f00000065ac7423 */ /* 0x000fe20000002100 */
[----:B------:R-:W-:Y:S01]  /*3220*/  FFMA R100, -R169, 1.4426950216293334961, -R100 ;  /* 0x3fb8aa3ba9647823 */ /* 0x000fe20000000964 */
[----:B------:R-:W-:Y:S01]  /*3230*/  FFMA R94, -R163, 1.925963033500011079e-08, R94 ;  /* 0x32a57060a35e7823 */ /* 0x000fe2000000015e */
[----:B------:R-:W-:Y:S01]  /*3240*/  FFMA R163, R157, R98, R102 ;  /* 0x000000629da37223 */ /* 0x000fe20000000066 */
[----:B------:R-:W-:Y:S01]  /*3250*/  FMUL R102, R156, R103 ;  /* 0x000000679c667220 */ /* 0x000fe20000400000 */
[----:B------:R-:W-:Y:S01]  /*3260*/  FFMA R169, -R169, 1.925963033500011079e-08, R100 ;  /* 0x32a57060a9a97823 */ /* 0x000fe20000000164 */
[----:B------:R-:W-:-:S02]  /*3270*/  HADD2.F32 R100, -RZ, R7.H1_H1 ;  /* 0x30000007ff647230 */ /* 0x000fc40000004100 */
[-C--:B------:R-:W-:Y:S01]  /*3280*/  FFMA.SAT R166, -R173, R0.reuse, 0.5 ;  /* 0x3f000000ada67423 */ /* 0x080fe20000002100 */
[-C--:B------:R-:W-:Y:S01]  /*3290*/  FFMA.SAT R158, -R167, R0.reuse, 0.5 ;  /* 0x3f000000a79e7423 */ /* 0x080fe20000002100 */
[----:B------:R-:W-:Y:S01]  /*32a0*/  ISETP.GT.U32.AND P5, PT, R99, 0x3e, PT ;  /* 0x0000003e6300780c */ /* 0x000fe20003fa4070 */
[----:B------:R-:W-:Y:S01]  /*32b0*/  FFMA.SAT R164, -R15, R0, 0.5 ;  /* 0x3f0000000fa47423 */ /* 0x000fe20000002100 */
[----:B------:R-:W-:Y:S01]  /*32c0*/  FFMA R103, R157, R100, R102 ;  /* 0x000000649d677223 */ /* 0x000fe20000000066 */
[-C--:B------:R-:W-:Y:S01]  /*32d0*/  FFMA.RM R99, R172, R3.reuse, 12582913 ;  /* 0x4b400001ac637423 */ /* 0x080fe20000004003 */
[----:B------:R-:W-:Y:S01]  /*32e0*/  MUFU.EX2 R21, R21 ;  /* 0x0000001500157308 */ /* 0x000fe20000000800 */
[-C--:B------:R-:W-:Y:S01]  /*32f0*/  FFMA.RM R165, R166, R3.reuse, 12582913 ;  /* 0x4b400001a6a57423 */ /* 0x080fe20000004003 */
[-C--:B------:R-:W-:Y:S01]  /*3300*/  FFMA.RM R95, R158, R3.reuse, 12582913 ;  /* 0x4b4000019e5f7423 */ /* 0x080fe20000004003 */
[-C--:B------:R-:W-:Y:S01]  /*3310*/  FFMA.SAT R162, -R171, R0.reuse, 0.5 ;  /* 0x3f000000aba27423 */ /* 0x080fe20000002100 */
[-C--:B------:R-:W-:Y:S01]  /*3320*/  FFMA.SAT R102, -R89, R0.reuse, 0.5 ;  /* 0x3f00000059667423 */ /* 0x080fe20000002100 */
[-C--:B------:R-:W-:Y:S01]  /*3330*/  FFMA.SAT R170, -R161, R0.reuse, 0.5 ;  /* 0x3f000000a1aa7423 */ /* 0x080fe20000002100 */
[-C--:B------:R-:W-:Y:S01]  /*3340*/  FFMA.SAT R174, -R163, R0.reuse, 0.5 ;  /* 0x3f000000a3ae7423 */ /* 0x080fe20000002100 */
[----:B------:R-:W-:Y:S01]  /*3350*/  FFMA.SAT R176, -R103, R0, 0.5 ;  /* 0x3f00000067b07423 */ /* 0x000fe20000002100 */
[-C--:B------:R-:W-:Y:S01]  /*3360*/  FFMA.RM R164, R164, R3.reuse, 12582913 ;  /* 0x4b400001a4a47423 */ /* 0x080fe20000004003 */
[----:B------:R-:W-:Y:S01]  /*3370*/  FADD R0, R99, -12583039 ;  /* 0xcb40007f63007421 */ /* 0x000fe20000000000 */
[----:B------:R-:W-:Y:S01]  /*3380*/  FADD R168, R165, -12583039 ;  /* 0xcb40007fa5a87421 */ /* 0x000fe20000000000 */
[----:B------:R-:W-:Y:S01]  /*3390*/  FADD R158, R95, -12583039 ;  /* 0xcb40007f5f9e7421 */ /* 0x000fe20000000000 */
[----:B------:R-:W1:Y:S01]  /*33a0*/  MUFU.EX2 R88, R88 ;  /* 0x0000005800587308 */ /* 0x000e620000000800 */
[----:B------:R-:W-:Y:S01]  /*33b0*/  FADD R100, R164, -12583039 ;  /* 0xcb40007fa4647421 */ /* 0x000fe20000000000 */
[----:B------:R-:W-:Y:S01]  /*33c0*/  FFMA R0, -R101, 1.4426950216293334961, -R0 ;  /* 0x3fb8aa3b65007823 */ /* 0x000fe20000000900 */
[----:B------:R-:W-:Y:S01]  /*33d0*/  FFMA R168, -R173, 1.4426950216293334961, -R168 ;  /* 0x3fb8aa3bada87823 */ /* 0x000fe200000009a8 */
[----:B------:R-:W-:Y:S01]  /*33e0*/  FFMA R158, -R167, 1.4426950216293334961, -R158 ;  /* 0x3fb8aa3ba79e7823 */ /* 0x000fe2000000099e */
[----:B------:R-:W-:Y:S01]  /*33f0*/  FFMA R100, -R15, 1.4426950216293334961, -R100 ;  /* 0x3fb8aa3b0f647823 */ /* 0x000fe20000000964 */
[----:B------:R-:W-:Y:S01]  /*3400*/  FFMA R101, -R101, 1.925963033500011079e-08, R0 ;  /* 0x32a5706065657823 */ /* 0x000fe20000000100 */
[-C--:B------:R-:W-:Y:S01]  /*3410*/  FFMA.RM R98, R162, R3.reuse, 12582913 ;  /* 0x4b400001a2627423 */ /* 0x080fe20000004003 */
[----:B------:R-:W2:Y:S01]  /*3420*/  MUFU.EX2 R97, R97 ;  /* 0x0000006100617308 */ /* 0x000ea20000000800 */
[-C--:B------:R-:W-:Y:S01]  /*3430*/  FFMA.RM R102, R102, R3.reuse, 12582913 ;  /* 0x4b40000166667423 */ /* 0x080fe20000004003 */
[----:B------:R-:W-:Y:S01]  /*3440*/  FFMA R168, -R173, 1.925963033500011079e-08, R168 ;  /* 0x32a57060ada87823 */ /* 0x000fe200000001a8 */
[-C--:B------:R-:W-:Y:S01]  /*3450*/  FFMA.RM R170, R170, R3.reuse, 12582913 ;  /* 0x4b400001aaaa7423 */ /* 0x080fe20000004003 */
[----:B------:R-:W-:Y:S01]  /*3460*/  SHF.L.U32 R0, R13, 0x17, RZ ;  /* 0x000000170d007819 */ /* 0x000fe200000006ff */
[----:B------:R-:W-:Y:S01]  /*3470*/  FFMA R158, -R167, 1.925963033500011079e-08, R158 ;  /* 0x32a57060a79e7823 */ /* 0x000fe2000000019e */
[-C--:B------:R-:W-:Y:S01]  /*3480*/  FFMA.RM R174, R174, R3.reuse, 12582913 ;  /* 0x4b400001aeae7423 */ /* 0x080fe20000004003 */
[----:B------:R-:W-:Y:S01]  /*3490*/  FFMA.RM R167, R176, R3, 12582913 ;  /* 0x4b400001b0a77423 */ /* 0x000fe20000004003 */
[----:B------:R-:W3:Y:S01]  /*34a0*/  MUFU.EX2 R94, R94 ;  /* 0x0000005e005e7308 */ /* 0x000ee20000000800 */
[----:B------:R-:W-:Y:S01]  /*34b0*/  FFMA R100, -R15, 1.925963033500011079e-08, R100 ;  /* 0x32a570600f647823 */ /* 0x000fe20000000164 */
[----:B------:R-:W-:Y:S01]  /*34c0*/  FADD R162, R98, -12583039 ;  /* 0xcb40007f62a27421 */ /* 0x000fe20000000000 */
[----:B------:R-:W-:Y:S01]  /*34d0*/  FADD R166, R102, -12583039 ;  /* 0xcb40007f66a67421 */ /* 0x000fe20000000000 */
[----:B------:R-:W-:Y:S01]  /*34e0*/  FADD R172, R170, -12583039 ;  /* 0xcb40007faaac7421 */ /* 0x000fe20000000000 */
[----:B------:R-:W-:Y:S01]  /*34f0*/  FADD R176, R174, -12583039 ;  /* 0xcb40007faeb07421 */ /* 0x000fe20000000000 */
[----:B------:R-:W-:Y:S01]  /*3500*/  FADD R178, R167, -12583039 ;  /* 0xcb40007fa7b27421 */ /* 0x000fe20000000000 */
[----:B------:R-:W-:Y:S01]  /*3510*/  SHF.L.U32 R3, R14, 0x17, RZ ;  /* 0x000000170e037819 */ /* 0x000fe200000006ff */
[----:B------:R4:W-:Y:S01]  /*3520*/  MUFU.EX2 R15, R168 ;  /* 0x000000a8000f7308 */ /* 0x0009e20000000800 */
[----:B------:R-:W-:Y:S01]  /*3530*/  FFMA R162, -R171, 1.4426950216293334961, -R162 ;  /* 0x3fb8aa3baba27823 */ /* 0x000fe200000009a2 */
[----:B------:R-:W-:Y:S01]  /*3540*/  FFMA R166, -R89, 1.4426950216293334961, -R166 ;  /* 0x3fb8aa3b59a67823 */ /* 0x000fe200000009a6 */
[----:B------:R-:W-:Y:S01]  /*3550*/  FFMA R172, -R161, 1.4426950216293334961, -R172 ;  /* 0x3fb8aa3ba1ac7823 */ /* 0x000fe200000009ac */
[----:B------:R-:W-:Y:S01]  /*3560*/  FFMA R176, -R163, 1.4426950216293334961, -R176 ;  /* 0x3fb8aa3ba3b07823 */ /* 0x000fe200000009b0 */
[----:B------:R-:W-:Y:S01]  /*3570*/  FFMA R178, -R103, 1.4426950216293334961, -R178 ;  /* 0x3fb8aa3b67b27823 */ /* 0x000fe200000009b2 */
[----:B-1----:R-:W-:Y:S01]  /*3580*/  FFMA R88, R3, R88, 1 ;  /* 0x3f80000003587423 */ /* 0x002fe20000000058 */
[----:B------:R-:W-:Y:S01]  /*3590*/  FFMA R162, -R171, 1.925963033500011079e-08, R162 ;  /* 0x32a57060aba27823 */ /* 0x000fe200000001a2 */
[----:B------:R-:W1:Y:S01]  /*35a0*/  MUFU.EX2 R91, R91 ;  /* 0x0000005b005b7308 */ /* 0x000e620000000800 */
[----:B----4-:R-:W-:Y:S01]  /*35b0*/  FFMA R168, R0, R21, 1 ;  /* 0x3f80000000a87423 */ /* 0x010fe20000000015 */
[----:B------:R-:W-:Y:S01]  /*35c0*/  SHF.L.U32 R0, R93, 0x17, RZ ;  /* 0x000000175d007819 */ /* 0x000fe200000006ff */
[----:B------:R-:W-:Y:S01]  /*35d0*/  FFMA R166, -R89, 1.925963033500011079e-08, R166 ;  /* 0x32a5706059a67823 */ /* 0x000fe200000001a6 */
[----:B------:R-:W-:Y:S01]  /*35e0*/  FFMA R172, -R161, 1.925963033500011079e-08, R172 ;  /* 0x32a57060a1ac7823 */ /* 0x000fe200000001ac */
[----:B------:R-:W-:Y:S01]  /*35f0*/  SHF.L.U32 R3, R90, 0x17, RZ ;  /* 0x000000175a037819 */ /* 0x000fe200000006ff */
[----:B------:R-:W-:Y:S01]  /*3600*/  FFMA R176, -R163, 1.925963033500011079e-08, R176 ;  /* 0x32a57060a3b07823 */ /* 0x000fe200000001b0 */
[----:B--2---:R-:W-:Y:S01]  /*3610*/  FFMA R97, R0, R97, 1 ;  /* 0x3f80000000617423 */ /* 0x004fe20000000061 */
[----:B------:R-:W-:Y:S01]  /*3620*/  IADD3 R0, R168, 0x1800000, RZ ;  /* 0x01800000a8007810 */ /* 0x000fe20007ffe0ff */
[----:B------:R-:W-:Y:S01]  /*3630*/  FFMA R178, -R103, 1.925963033500011079e-08, R178 ;  /* 0x32a5706067b27823 */ /* 0x000fe200000001b2 */
[----:B---3--:R-:W-:Y:S01]  /*3640*/  FFMA R94, R3, R94, 1 ;  /* 0x3f800000035e7423 */ /* 0x008fe2000000005e */
[----:B------:R-:W2:Y:S01]  /*3650*/  MUFU.EX2 R158, R158 ;  /* 0x0000009e009e7308 */ /* 0x000ea20000000800 */
[----:B------:R-:W-:Y:S01]  /*3660*/  LOP3.LUT R0, R0, 0x7f800000, RZ, 0xc0, !PT ;  /* 0x7f80000000007812 */ /* 0x000fe200078ec0ff */
[----:B------:R-:W-:Y:S01]  /*3670*/  BSSY B1, `(.L_x_54) ;  /* 0x000002c000017945 */ /* 0x000fe20003800000 */
[----:B------:R-:W-:-:S02]  /*3680*/  SHF.L.U32 R20, R20, 0x17, RZ ;  /* 0x0000001714147819 */ /* 0x000fc400000006ff */
[----:B------:R-:W-:Y:S02]  /*3690*/  ISETP.GT.U32.AND P2, PT, R0, 0x1ffffff, PT ;  /* 0x01ffffff0000780c */ /* 0x000fe40003f44070 */
[----:B------:R-:W-:Y:S01]  /*36a0*/  SHF.L.U32 R23, R23, 0x17, RZ ;  /* 0x0000001717177819 */ /* 0x000fe200000006ff */
[----:B------:R-:W3:Y:S01]  /*36b0*/  MUFU.EX2 R169, R169 ;  /* 0x000000a900a97308 */ /* 0x000ee20000000800 */
[----:B-1----:R-:W-:Y:S01]  /*36c0*/  FFMA R91, R20, R91, 1 ;  /* 0x3f800000145b7423 */ /* 0x002fe2000000005b */
[----:B------:R-:W-:Y:S01]  /*36d0*/  SHF.L.U32 R13, R95, 0x17, RZ ;  /* 0x000000175f0d7819 */ /* 0x000fe200000006ff */
[----:B------:R-:W-:Y:S02]  /*36e0*/  IMAD.SHL.U32 R20, R96, 0x800000, RZ ;  /* 0x0080000060147824 */ /* 0x000fe400078e00ff */
[----:B------:R-:W-:Y:S01]  /*36f0*/  FFMA R92, R23, R92, 1 ;  /* 0x3f800000175c7423 */ /* 0x000fe2000000005c */
[----:B------:R-:W-:Y:S02]  /*3700*/  SHF.L.U32 R21, R98, 0x17, RZ ;  /* 0x0000001762157819 */ /* 0x000fe400000006ff */
[----:B------:R-:W-:Y:S01]  /*3710*/  SHF.L.U32 R23, R164, 0x17, RZ ;  /* 0x00000017a4177819 */ /* 0x000fe200000006ff */
[----:B------:R-:W1:Y:S01]  /*3720*/  MUFU.EX2 R162, R162 ;  /* 0x000000a200a27308 */ /* 0x000e620000000800 */
[----:B------:R-:W-:Y:S01]  /*3730*/  SHF.L.U32 R89, R102, 0x17, RZ ;  /* 0x0000001766597819 */ /* 0x000fe200000006ff */
[----:B--2---:R-:W-:Y:S01]  /*3740*/  FFMA R13, R13, R158, 1 ;  /* 0x3f8000000d0d7423 */ /* 0x004fe2000000009e */
[----:B------:R-:W-:-:S02]  /*3750*/  SHF.L.U32 R90, R165, 0x17, RZ ;  /* 0x00000017a55a7819 */ /* 0x000fc400000006ff */
[----:B------:R-:W-:Y:S02]  /*3760*/  SHF.L.U32 R93, R170, 0x17, RZ ;  /* 0x00000017aa5d7819 */ /* 0x000fe400000006ff */
[----:B------:R-:W-:Y:S01]  /*3770*/  SHF.L.U32 R95, R99, 0x17, RZ ;  /* 0x00000017635f7819 */ /* 0x000fe200000006ff */
[----:B------:R-:W2:Y:S01]  /*3780*/  MUFU.EX2 R100, R100 ;  /* 0x0000006400647308 */ /* 0x000ea20000000800 */
[----:B------:R-:W-:Y:S01]  /*3790*/  SHF.L.U32 R96, R174, 0x17, RZ ;  /* 0x00000017ae607819 */ /* 0x000fe200000006ff */
[----:B---3--:R-:W-:Y:S01]  /*37a0*/  FFMA R20, R20, R169, 1 ;  /* 0x3f80000014147423 */ /* 0x008fe200000000a9 */
[----:B------:R-:W-:Y:S01]  /*37b0*/  SHF.L.U32 R98, R167, 0x17, RZ ;  /* 0x00000017a7627819 */ /* 0x000fe200000006ff */
[----:B------:R-:W-:-:S04]  /*37c0*/  FFMA R90, R90, R15, 1 ;  /* 0x3f8000005a5a7423 */ /* 0x000fc8000000000f */
[----:B------:R-:W3:Y:S01]  /*37d0*/  MUFU.EX2 R166, R166 ;  /* 0x000000a600a67308 */ /* 0x000ee20000000800 */
[----:B-1----:R-:W-:-:S07]  /*37e0*/  FFMA R21, R21, R162, 1 ;  /* 0x3f80000015157423 */ /* 0x002fce00000000a2 */
[----:B------:R-:W1:Y:S01]  /*37f0*/  MUFU.EX2 R172, R172 ;  /* 0x000000ac00ac7308 */ /* 0x000e620000000800 */
[----:B--2---:R-:W-:-:S07]  /*3800*/  FFMA R23, R23, R100, 1 ;  /* 0x3f80000017177423 */ /* 0x004fce0000000064 */
[----:B------:R-:W2:Y:S01]  /*3810*/  MUFU.EX2 R14, R101 ;  /* 0x00000065000e7308 */ /* 0x000ea20000000800 */
[----:B---3--:R-:W-:-:S07]  /*3820*/  FFMA R89, R89, R166, 1 ;  /* 0x3f80000059597423 */ /* 0x008fce00000000a6 */
[----:B------:R-:W3:Y:S01]  /*3830*/  MUFU.EX2 R103, R176 ;  /* 0x000000b000677308 */ /* 0x000ee20000000800 */
[----:B-1----:R-:W-:-:S07]  /*3840*/  FFMA R93, R93, R172, 1 ;  /* 0x3f8000005d5d7423 */ /* 0x002fce00000000ac */
[----:B------:R-:W1:Y:S01]  /*3850*/  MUFU.EX2 R3, R178 ;  /* 0x000000b200037308 */ /* 0x000e620000000800 */
[----:B--2---:R-:W-:Y:S01]  /*3860*/  FFMA R95, R95, R14, 1 ;  /* 0x3f8000005f5f7423 */ /* 0x004fe2000000000e */
[----:B---3--:R-:W-:Y:S01]  /*3870*/  FFMA R96, R96, R103, 1 ;  /* 0x3f80000060607423 */ /* 0x008fe20000000067 */
[----:B-1----:R-:W-:Y:S01]  /*3880*/  FFMA R98, R98, R3, 1 ;  /* 0x3f80000062627423 */ /* 0x002fe20000000003 */
[----:B------:R-:W-:Y:S06]  /*3890*/  @P2 BRA `(.L_x_55) ;  /* 0x0000000000142947 */ /* 0x000fec0003800000 */
[----:B------:R-:W-:Y:S02]  /*38a0*/  MOV R0, R168 ;  /* 0x000000a800007202 */ /* 0x000fe40000000f00 */
[----:B------:R-:W-:-:S07]  /*38b0*/  MOV R14, 0x38d0 ;  /* 0x000038d0000e7802 */ /* 0x000fce0000000f00 */
[----:B------:R-:W-:Y:S05]  /*38c0*/  CALL.REL.NOINC `($__internal_0_$__cuda_sm20_rcp_rn_f32_slowpath) ;  /* 0x0000012400747944 */ /* 0x000fea0003c00000 */
[----:B------:R-:W-:Y:S01]  /*38d0*/  MOV R99, R0 ;  /* 0x0000000000637202 */ /* 0x000fe20000000f00 */
[----:B------:R-:W-:Y:S06]  /*38e0*/  BRA `(.L_x_56) ;  /* 0x0000000000107947 */ /* 0x000fec0003800000 */
.L_x_55:
[----:B------:R-:W1:Y:S02]  /*38f0*/  MUFU.RCP R99, R168 ;  /* 0x000000a800637308 */ /* 0x000e640000001000 */
[----:B-1----:R-:W-:-:S04]  /*3900*/  FFMA R0, R168, R99, -1 ;  /* 0xbf800000a8007423 */ /* 0x002fc80000000063 */
[----:B------:R-:W-:-:S04]  /*3910*/  FADD.FTZ R0, -R0, -RZ ;  /* 0x800000ff00007221 */ /* 0x000fc80000010100 */
[----:B------:R-:W-:-:S07]  /*3920*/  FFMA R99, R99, R0, R99 ;  /* 0x0000000063637223 */ /* 0x000fce0000000063 */
.L_x_56:
[----:B------:R-:W-:Y:S05]  /*3930*/  BSYNC B1 ;  /* 0x0000000000017941 */ /* 0x000fea0003800000 */
.L_x_54:
[----:B------:R-:W-:Y:S01]  /*3940*/  VIADD R0, R88, 0x1800000 ;  /* 0x0180000058007836 */ /* 0x000fe20000000000 */
[----:B------:R-:W-:Y:S04]  /*3950*/  BSSY B1, `(.L_x_57) ;  /* 0x000000d000017945 */ /* 0x000fe80003800000 */
[----:B------:R-:W-:-:S04]  /*3960*/  LOP3.LUT R0, R0, 0x7f800000, RZ, 0xc0, !PT ;  /* 0x7f80000000007812 */ /* 0x000fc800078ec0ff */
[----:B------:R-:W-:-:S13]  /*3970*/  ISETP.GT.U32.AND P2, PT, R0, 0x1ffffff, PT ;  /* 0x01ffffff0000780c */ /* 0x000fda0003f44070 */
[----:B------:R-:W-:Y:S05]  /*3980*/  @P2 BRA `(.L_x_58) ;  /* 0x0000000000142947 */ /* 0x000fea0003800000 */
[----:B------:R-:W-:Y:S02]  /*3990*/  MOV R0, R88 ;  /* 0x0000005800007202 */ /* 0x000fe40000000f00 */
[----:B------:R-:W-:-:S07]  /*39a0*/  MOV R14, 0x39c0 ;  /* 0x000039c0000e7802 */ /* 0x000fce0000000f00 */
[----:B------:R-:W-:Y:S05]  /*39b0*/  CALL.REL.NOINC `($__internal_0_$__cuda_sm20_rcp_rn_f32_slowpath) ;  /* 0x0000012400387944 */ /* 0x000fea0003c00000 */
[----:B------:R-:W-:Y:S01]  /*39c0*/  MOV R100, R0 ;  /* 0x0000000000647202 */ /* 0x000fe20000000f00 */
[----:B------:R-:W-:Y:S06]  /*39d0*/  BRA `(.L_x_59) ;  /* 0x0000000000107947 */ /* 0x000fec0003800000 */
.L_x_58:
[----:B------:R-:W1:Y:S02]  /*39e0*/  MUFU.RCP R3, R88 ;  /* 0x0000005800037308 */ /* 0x000e640000001000 */
[----:B-1----:R-:W-:-:S04]  /*39f0*/  FFMA R0, R88, R3, -1 ;  /* 0xbf80000058007423 */ /* 0x002fc80000000003 */
[----:B------:R-:W-:-:S04]  /*3a00*/  FADD.FTZ R0, -R0, -RZ ;  /* 0x800000ff00007221 */ /* 0x000fc80000010100 */
[----:B------:R-:W-:-:S07]  /*3a10*/  FFMA R100, R3, R0, R3 ;  /* 0x0000000003647223 */ /* 0x000fce0000000003 */
.L_x_59:
[----:B------:R-:W-:Y:S05]  /*3a20*/  BSYNC B1 ;  /* 0x0000000000017941 */ /* 0x000fea0003800000 */
.L_x_57:
[----:B------:R-:W-:Y:S01]  /*3a30*/  IADD3 R0, R91, 0x1800000, RZ ;  /* 0x018000005b007810 */ /* 0x000fe20007ffe0ff */
[----:B------:R-:W-:Y:S03]  /*3a40*/  BSSY B1, `(.L_x_60) ;  /* 0x000000d000017945 */ /* 0x000fe60003800000 */
        /* <DEDUP_REMOVED lines=8> */
.L_x_61:
[----:B------:R-:W1:Y:S02]  /*3ad0*/  MUFU.RCP R88, R91 ;  /* 0x0000005b00587308 */ /* 0x000e640000001000 */
[----:B-1----:R-:W-:-:S04]  /*3ae0*/  FFMA R0, R91, R88, -1 ;  /* 0xbf8000005b007423 */ /* 0x002fc80000000058 */
[----:B------:R-:W-:-:S04]  /*3af0*/  FADD.FTZ R3, -R0, -RZ ;  /* 0x800000ff00037221 */ /* 0x000fc80000010100 */
[----:B------:R-:W-:-:S07]  /*3b00*/  FFMA R88, R88, R3, R88 ;  /* 0x0000000358587223 */ /* 0x000fce0000000058 */
.L_x_62:
[----:B------:R-:W-:Y:S05]  /*3b10*/  BSYNC B1 ;  /* 0x0000000000017941 */ /* 0x000fea0003800000 */
.L_x_60:
        /* <DEDUP_REMOVED lines=10> */
.L_x_64:
[----:B------:R-:W1:Y:S02]  /*3bc0*/  MUFU.RCP R91, R92 ;  /* 0x0000005c005b7308 */ /* 0x000e640000001000 */
[----:B-1----:R-:W-:-:S04]  /*3bd0*/  FFMA R0, R92, R91, -1 ;  /* 0xbf8000005c007423 */ /* 0x002fc8000000005b */
[----:B------:R-:W-:-:S04]  /*3be0*/  FADD.FTZ R0, -R0, -RZ ;  /* 0x800000ff00007221 */ /* 0x000fc80000010100 */
[----:B------:R-:W-:-:S07]  /*3bf0*/  FFMA R91, R91, R0, R91 ;  /* 0x000000005b5b7223 */ /* 0x000fce000000005b */
.L_x_65:
[----:B------:R-:W-:Y:S05]  /*3c00*/  BSYNC B1 ;  /* 0x0000000000017941 */ /* 0x000fea0003800000 */
.L_x_63:
        /* <DEDUP_REMOVED lines=10> */
.L_x_67:
[----:B------:R-:W1:Y:S02]  /*3cb0*/  MUFU.RCP R3, R94 ;  /* 0x0000005e00037308 */ /* 0x000e640000001000 */
[----:B-1----:R-:W-:-:S04]  /*3cc0*/  FFMA R0, R94, R3, -1 ;  /* 0xbf8000005e007423 */ /* 0x002fc80000000003 */
[----:B------:R-:W-:-:S04]  /*3cd0*/  FADD.FTZ R0, -R0, -RZ ;  /* 0x800000ff00007221 */ /* 0x000fc80000010100 */
[----:B------:R-:W-:-:S07]  /*3ce0*/  FFMA R102, R3, R0, R3 ;  /* 0x0000000003667223 */ /* 0x000fce0000000003 */
.L_x_68:
[----:B------:R-:W-:Y:S05]  /*3cf0*/  BSYNC B1 ;  /* 0x0000000000017941 */ /* 0x000fea0003800000 */
.L_x_66:
        /* <DEDUP_REMOVED lines=10> */
.L_x_70:
[----:B------:R-:W1:Y:S02]  /*3da0*/  MUFU.RCP R0, R97 ;  /* 0x0000006100007308 */ /* 0x000e640000001000 */
[----:B-1----:R-:W-:-:S04]  /*3db0*/  FFMA R3, R97, R0, -1 ;  /* 0xbf80000061037423 */ /* 0x002fc80000000000 */
[----:B------:R-:W-:-:S04]  /*3dc0*/  FADD.FTZ R3, -R3, -RZ ;  /* 0x800000ff03037221 */ /* 0x000fc80000010100 */
[----:B------:R-:W-:-:S07]  /*3dd0*/  FFMA R103, R0, R3, R0 ;  /* 0x0000000300677223 */ /* 0x000fce0000000000 */
.L_x_71:
[----:B------:R-:W-:Y:S05]  /*3de0*/  BSYNC B1 ;  /* 0x0000000000017941 */ /* 0x000fea0003800000 */
.L_x_69:
        /* <DEDUP_REMOVED lines=10> */
.L_x_73:
[----:B------:R-:W1:Y:S02]  /*3e90*/  MUFU.RCP R92, R13 ;  /* 0x0000000d005c7308 */ /* 0x000e640000001000 */
[----:B-1----:R-:W-:-:S04]  /*3ea0*/  FFMA R0, R13, R92, -1 ;  /* 0xbf8000000d007423 */ /* 0x002fc8000000005c */
[----:B------:R-:W-:-:S04]  /*3eb0*/  FADD.FTZ R3, -R0, -RZ ;  /* 0x800000ff00037221 */ /* 0x000fc80000010100 */
[----:B------:R-:W-:-:S07]  /*3ec0*/  FFMA R92, R92, R3, R92 ;  /* 0x000000035c5c7223 */ /* 0x000fce000000005c */
.L_x_74:
[----:B------:R-:W-:Y:S05]  /*3ed0*/  BSYNC B1 ;  /* 0x0000000000017941 */ /* 0x000fea0003800000 */
.L_x_72:
        /* <DEDUP_REMOVED lines=10> */
.L_x_76:
[----:B------:R-:W1:Y:S02]  /*3f80*/  MUFU.RCP R13, R20 ;  /* 0x00000014000d7308 */ /* 0x000e640000001000 */
[----:B-1----:R-:W-:-:S04]  /*3f90*/  FFMA R0, R20, R13, -1 ;  /* 0xbf80000014007423 */ /* 0x002fc8000000000d */
[----:B------:R-:W-:-:S04]  /*3fa0*/  FADD.FTZ R0, -R0, -RZ ;  /* 0x800000ff00007221 */ /* 0x000fc80000010100 */
[----:B------:R-:W-:-:S07]  /*3fb0*/  FFMA R13, R13, R0, R13 ;  /* 0x000000000d0d7223 */ /* 0x000fce000000000d */
.L_x_77:
[----:B------:R-:W-:Y:S05]  /*3fc0*/  BSYNC B1 ;  /* 0x0000000000017941 */ /* 0x000fea0003800000 */
.L_x_75:
        /* <DEDUP_REMOVED lines=10> */
.L_x_79:
[----:B------:R-:W1:Y:S02]  /*4070*/  MUFU.RCP R20, R21 ;  /* 0x0000001500147308 */ /* 0x000e640000001000 */
[----:B-1----:R-:W-:-:S04]  /*4080*/  FFMA R0, R21, R20, -1 ;  /* 0xbf80000015007423 */ /* 0x002fc80000000014 */
[----:B------:R-:W-:-:S04]  /*4090*/  FADD.FTZ R3, -R0, -RZ ;  /* 0x800000ff00037221 */ /* 0x000fc80000010100 */
[----:B------:R-:W-:-:S07]  /*40a0*/  FFMA R20, R20, R3, R20 ;  /* 0x0000000314147223 */ /* 0x000fce0000000014 */
.L_x_80:
[----:B------:R-:W-:Y:S05]  /*40b0*/  BSYNC B1 ;  /* 0x0000000000017941 */ /* 0x000fea0003800000 */
.L_x_78:
        /* <DEDUP_REMOVED lines=10> */
.L_x_82:
[----:B------:R-:W1:Y:S02]  /*4160*/  MUFU.RCP R0, R23 ;  /* 0x0000001700007308 */ /* 0x000e640000001000 */
[----:B-1----:R-:W-:-:S04]  /*4170*/  FFMA R3, R23, R0, -1 ;  /* 0xbf80000017037423 */ /* 0x002fc80000000000 */
[----:B------:R-:W-:-:S04]  /*4180*/  FADD.FTZ R3, -R3, -RZ ;  /* 0x800000ff03037221 */ /* 0x000fc80000010100 */
[----:B------:R-:W-:-:S07]  /*4190*/  FFMA R21, R0, R3, R0 ;  /* 0x0000000300157223 */ /* 0x000fce0000000000 */
.L_x_83:
[----:B------:R-:W-:Y:S05]  /*41a0*/  BSYNC B1 ;  /* 0x0000000000017941 */ /* 0x000fea0003800000 */
.L_x_81:
        /* <DEDUP_REMOVED lines=10> */
.L_x_85:
[----:B------:R-:W1:Y:S02]  /*4250*/  MUFU.RCP R0, R89 ;  /* 0x0000005900007308 */ /* 0x000e640000001000 */
[----:B-1----:R-:W-:-:S04]  /*4260*/  FFMA R3, R89, R0, -1 ;  /* 0xbf80000059037423 */ /* 0x002fc80000000000 */
[----:B------:R-:W-:-:S04]  /*4270*/  FADD.FTZ R3, -R3, -RZ ;  /* 0x800000ff03037221 */ /* 0x000fc80000010100 */
[----:B------:R-:W-:-:S07]  /*4280*/  FFMA R23, R0, R3, R0 ;  /* 0x0000000300177223 */ /* 0x000fce0000000000 */
.L_x_86:
[----:B------:R-:W-:Y:S05]  /*4290*/  BSYNC B1 ;  /* 0x0000000000017941 */ /* 0x000fea0003800000 */
.L_x_84:
        /* <DEDUP_REMOVED lines=10> */
.L_x_88:
[----:B------:R-:W1:Y:S02]  /*4340*/  MUFU.RCP R3, R90 ;  /* 0x0000005a00037308 */ /* 0x000e640000001000 */
[----:B-1----:R-:W-:-:S04]  /*4350*/  FFMA R0, R90, R3, -1 ;  /* 0xbf8000005a007423 */ /* 0x002fc80000000003 */
[----:B------:R-:W-:-:S04]  /*4360*/  FADD.FTZ R0, -R0, -RZ ;  /* 0x800000ff00007221 */ /* 0x000fc80000010100 */
[----:B------:R-:W-:-:S07]  /*4370*/  FFMA R94, R3, R0, R3 ;  /* 0x00000000035e7223 */ /* 0x000fce0000000003 */
.L_x_89:
[----:B------:R-:W-:Y:S05]  /*4380*/  BSYNC B1 ;  /* 0x0000000000017941 */ /* 0x000fea0003800000 */
.L_x_87:
        /* <DEDUP_REMOVED lines=10> */
.L_x_91:
[----:B------:R-:W1:Y:S02]  /*4430*/  MUFU.RCP R0, R93 ;  /* 0x0000005d00007308 */ /* 0x000e640000001000 */
[----:B-1----:R-:W-:-:S04]  /*4440*/  FFMA R3, R93, R0, -1 ;  /* 0xbf8000005d037423 */ /* 0x002fc80000000000 */
[----:B------:R-:W-:-:S04]  /*4450*/  FADD.FTZ R3, -R3, -RZ ;  /* 0x800000ff03037221 */ /* 0x000fc80000010100 */
[----:B------:R-:W-:-:S07]  /*4460*/  FFMA R89, R0, R3, R0 ;  /* 0x0000000300597223 */ /* 0x000fce0000000000 */
.L_x_92:
[----:B------:R-:W-:Y:S05]  /*4470*/  BSYNC B1 ;  /* 0x0000000000017941 */ /* 0x000fea0003800000 */
.L_x_90:
        /* <DEDUP_REMOVED lines=10> */
.L_x_94:
[----:B------:R-:W1:Y:S02]  /*4520*/  MUFU.RCP R90, R95 ;  /* 0x0000005f005a7308 */ /* 0x000e640000001000 */
[----:B-1----:R-:W-:-:S04]  /*4530*/  FFMA R0, R95, R90, -1 ;  /* 0xbf8000005f007423 */ /* 0x002fc8000000005a */
[----:B------:R-:W-:-:S04]  /*4540*/  FADD.FTZ R3, -R0, -RZ ;  /* 0x800000ff00037221 */ /* 0x000fc80000010100 */
[----:B------:R-:W-:-:S07]  /*4550*/  FFMA R90, R90, R3, R90 ;  /* 0x000000035a5a7223 */ /* 0x000fce000000005a */
.L_x_95:
[----:B------:R-:W-:Y:S05]  /*4560*/  BSYNC B1 ;  /* 0x0000000000017941 */ /* 0x000fea0003800000 */
.L_x_93:
        /* <DEDUP_REMOVED lines=10> */
.L_x_97:
[----:B------:R-:W1:Y:S02]  /*4610*/  MUFU.RCP R93, R96 ;  /* 0x00000060005d7308 */ /* 0x000e640000001000 */
[----:B-1----:R-:W-:-:S04]  /*4620*/  FFMA R0, R96, R93, -1 ;  /* 0xbf80000060007423 */ /* 0x002fc8000000005d */
[----:B------:R-:W-:-:S04]  /*4630*/  FADD.FTZ R0, -R0, -RZ ;  /* 0x800000ff00007221 */ /* 0x000fc80000010100 */
[----:B------:R-:W-:-:S07]  /*4640*/  FFMA R93, R93, R0, R93 ;  /* 0x000000005d5d7223 */ /* 0x000fce000000005d */
.L_x_98:
[----:B------:R-:W-:Y:S05]  /*4650*/  BSYNC B1 ;  /* 0x0000000000017941 */ /* 0x000fea0003800000 */
.L_x_96:
        /* <DEDUP_REMOVED lines=8> */
[----:B------:R-:W-:Y:S05]  /*46e0*/  BRA `(.L_x_101) ;  /* 0x0000000000107947 */ /* 0x000fea0003800000 */
.L_x_100:
[----:B------:R-:W1:Y:S02]  /*46f0*/  MUFU.RCP R3, R98 ;  /* 0x0000006200037308 */ /* 0x000e640000001000 */
[----:B-1----:R-:W-:-:S04]  /*4700*/  FFMA R0, R98, R3, -1 ;  /* 0xbf80000062007423 */ /* 0x002fc80000000003 */
[----:B------:R-:W-:-:S04]  /*4710*/  FADD.FTZ R0, -R0, -RZ ;  /* 0x800000ff00007221 */ /* 0x000fc80000010100 */
[----:B------:R-:W-:-:S07]  /*4720*/  FFMA R0, R3, R0, R3 ;  /* 0x0000000003007223 */ /* 0x000fce0000000003 */
.L_x_101:
[----:B------:R-:W-:Y:S05]  /*4730*/  BSYNC B1 ;  /* 0x0000000000017941 */ /* 0x000fea0003800000 */
.L_x_99:
[C---:B------:R-:W-:Y:S01]  /*4740*/  SHF.L.U32 R3, R18.reuse, 0x4, RZ ;  /* 0x0000000412037819 */ /* 0x040fe200000006ff */
[----:B------:R-:W-:Y:S05]  /*4750*/  WARPSYNC.ALL ;  /* 0x0000000000007948 */ /* 0x000fea0003800000 */
[----:B------:R-:W-:Y:S01]  /*4760*/  SHF.L.U32 R14, R18, 0x5, RZ ;  /* 0x00000005120e7819 */ /* 0x000fe200000006ff */
[----:B------:R-:W-:Y:S01]  /*4770*/  BSSY B0, `(.L_x_102) ;  /* 0x0000024000007945 */ /* 0x000fe20003800000 */
[----:B------:R-:W-:Y:S02]  /*4780*/  SHF.R.U32.HI R96, RZ, 0x1, R18 ;  /* 0x00000001ff607819 */ /* 0x000fe40000011612 */
[----:B------:R-:W-:-:S02]  /*4790*/  LOP3.LUT R3, R3, 0xe00, RZ, 0xc0, !PT ;  /* 0x00000e0003037812 */ /* 0x000fc400078ec0ff */
[----:B------:R-:W-:Y:S02]  /*47a0*/  LOP3.LUT R15, R14, 0xc0, RZ, 0xc0, !PT ;  /* 0x000000c00e0f7812 */ /* 0x000fe400078ec0ff */
[----:B------:R-:W-:Y:S02]  /*47b0*/  SHF.L.U32 R98, R18, 0x2, RZ ;  /* 0x0000000212627819 */ /* 0x000fe400000006ff */
[----:B------:R-:W-:Y:S02]  /*47c0*/  LOP3.LUT R3, R3, 0x20, R14, 0xf8, !PT ;  /* 0x0000002003037812 */ /* 0x000fe400078ef80e */
[----:B------:R-:W-:Y:S02]  /*47d0*/  LOP3.LUT R15, R15, 0x8, R96, 0xf8, !PT ;  /* 0x000000080f0f7812 */ /* 0x000fe400078ef860 */
[----:B------:R-:W-:Y:S02]  /*47e0*/  LOP3.LUT R3, R3, 0x100, R14, 0xf8, !PT ;  /* 0x0000010003037812 */ /* 0x000fe400078ef80e */
[----:B------:R-:W-:-:S02]  /*47f0*/  LOP3.LUT R98, R15, 0x18, R98, 0x78, !PT ;  /* 0x000000180f627812 */ /* 0x000fc400078e7862 */
[----:B------:R-:W-:Y:S02]  /*4800*/  F2FP.F16.F32.PACK_AB R96, R21, R20 ;  /* 0x000000141560723e */ /* 0x000fe400000000ff */
[----:B------:R-:W-:Y:S02]  /*4810*/  LOP3.LUT R3, R3, R98, RZ, 0xfc, !PT ;  /* 0x0000006203037212 */ /* 0x000fe400078efcff */
[----:B------:R-:W-:Y:S02]  /*4820*/  F2FP.F16.F32.PACK_AB R100, R100, R99 ;  /* 0x000000636464723e */ /* 0x000fe400000000ff */
[----:B------:R-:W-:Y:S02]  /*4830*/  LEA R20, R3, UR52, 0x1 ;  /* 0x0000003403147c11 */ /* 0x000fe4000f8e08ff */
[----:B------:R-:W-:Y:S02]  /*4840*/  F2FP.F16.F32.PACK_AB R102, R103, R102 ;  /* 0x000000666766723e */ /* 0x000fe400000000ff */
[----:B------:R-:W-:-:S02]  /*4850*/  F2FP.F16.F32.PACK_AB R101, R91, R88 ;  /* 0x000000585b65723e */ /* 0x000fc400000000ff */
[----:B------:R-:W-:Y:S02]  /*4860*/  F2FP.F16.F32.PACK_AB R103, R13, R92 ;  /* 0x0000005c0d67723e */ /* 0x000fe400000000ff */
[----:B------:R-:W-:Y:S02]  /*4870*/  F2FP.F16.F32.PACK_AB R99, R0, R93 ;  /* 0x0000005d0063723e */ /* 0x000fe400000000ff */
[----:B------:R-:W-:Y:S01]  /*4880*/  F2FP.F16.F32.PACK_AB R97, R94, R23 ;  /* 0x000000175e61723e */ /* 0x000fe200000000ff */
[----:B------:R1:W-:Y:S01]  /*4890*/  STSM.16.M88.4 [R20+0x200], R100 ;  /* 0x0002006414007844 */ /* 0x0003e20000000200 */
[----:B------:R-:W-:Y:S02]  /*48a0*/  F2FP.F16.F32.PACK_AB R98, R90, R89 ;  /* 0x000000595a62723e */ /* 0x000fe400000000ff */
[----:B------:R-:W-:-:S05]  /*48b0*/  LEA R0, R155, R20, 0x1 ;  /* 0x000000149b007211 */ /* 0x000fca00078e08ff */
[----:B------:R1:W-:Y:S01]  /*48c0*/  STSM.16.M88.4 [R0+0x200], R96 ;  /* 0x0002006000007844 */ /* 0x0003e20000000200 */
[----:B------:R-:W-:Y:S01]  /*48d0*/  @!PT LDS RZ, [RZ] ;  /* 0x00000000fffff984 */ /* 0x000fe20000000800 */
[----:B------:R-:W-:Y:S01]  /*48e0*/  @!PT LDS RZ, [RZ] ;  /* 0x00000000fffff984 */ /* 0x000fe20000000800 */
[----:B------:R-:W-:Y:S01]  /*48f0*/  @!PT LDS RZ, [RZ] ;  /* 0x00000000fffff984 */ /* 0x000fe20000000800 */
[----:B------:R-:W-:Y:S01]  /*4900*/  @!PT LDS RZ, [RZ] ;  /* 0x00000000fffff984 */ /* 0x000fe20000000800 */
[----:B------:R2:W-:Y:S06]  /*4910*/  MEMBAR.ALL.CTA ;  /* 0x0000000000007992 */ /* 0x0005ec0000008000 */
[----:B--2---:R-:W2:Y:S02]  /*4920*/  FENCE.VIEW.ASYNC.S ;  /* 0x00000000000073c6 */ /* 0x004ea40000000000 */
[----:B--2---:R-:W-:Y:S06]  /*4930*/  BAR.SYNC.DEFER_BLOCKING 0x1, 0x100 ;  /* 0x0044000000007b1d */ /* 0x004fec0000010000 */
[----:B------:R-:W-:Y:S05]  /*4940*/  @P5 BRA `(.L_x_103) ;  /* 0x0000000000185947 */ /* 0x000fea0003800000 */
[----:B------:R-:W-:Y:S02]  /*4950*/  UIADD3 UR4, UP0, UR54, 0x4f0, URZ ;  /* 0x000004f036047890 */ /* 0x000fe4000ff1e03f */
[----:B------:R-:W-:Y:S02]  /*4960*/  UIADD3 UR44, UR52, 0x200, URZ ;  /* 0x00000200342c7890 */ /* 0x000fe4000fffe03f */
[----:B------:R-:W-:-:S09]  /*4970*/  UIADD3.X UR5, URZ, UR55, URZ, UP0, !UPT ;  /* 0x000000373f057290 */ /* 0x000fd200087fe43f */
[----:B------:R2:W-:Y:S01]  /*4980*/  UTMASTG.3D [UR44], [UR4] ;  /* 0x0000002c040073b5 */ /* 0x0005e20008010000 */
[----:B------:R0:W-:Y:S01]  /*4990*/  UTMACMDFLUSH ;  /* 0x00000000000079b7 */ /* 0x0001e20000000000 */
[----:B--2---:R-:W-:-:S04]  /*49a0*/  DEPBAR.LE SB0, 0x1 ;  /* 0x000080400000791a */ /* 0x004fc80000000000 */
.L_x_103:
[----:B------:R-:W-:Y:S05]  /*49b0*/  BSYNC B0 ;  /* 0x0000000000007941 */ /* 0x000fea0003800000 */
.L_x_102:
[----:B------:R-:W-:Y:S01]  /*49c0*/  BAR.SYNC.DEFER_BLOCKING 0x1, 0x100 ;  /* 0x0044000000007b1d */ /* 0x000fe20000010000 */
[----:B------:R-:W-:Y:S01]  /*49d0*/  ISETP.NE.AND P2, PT, RZ, UR39, PT ;  /* 0x00000027ff007c0c */ /* 0x000fe2000bf45270 */
[----:B------:R-:W-:-:S05]  /*49e0*/  VIADD R21, R20, 0x200 ;  /* 0x0000020014157836 */ /* 0x000fca0000000000 */
[----:B------:R-:W-:-:S07]  /*49f0*/  LEA R13, R155, R21, 0x1 ;  /* 0x000000159b0d7211 */ /* 0x000fce00078e08ff */
[----:B------:R-:W-:Y:S05]  /*4a00*/  @!P2 BRA `(.L_x_104) ;  /* 0x000000000034a947 */ /* 0x000fea0003800000 */
[----:B------:R-:W-:Y:S04]  /*4a10*/  BSSY B0, `(.L_x_105) ;  /* 0x0000009000007945 */ /* 0x000fe80003800000 */
[----:B------:R-:W-:Y:S05]  /*4a20*/  @P0 BRA `(.L_x_106) ;  /* 0x00000000001c0947 */ /* 0x000fea0003800000 */
[----:B------:R-:W-:-:S13]  /*4a30*/  ISETP.NE.AND P2, PT, R159, 0x3, PT ;  /* 0x000000039f00780c */ /* 0x000fda0003f45270 */
[----:B------:R-:W-:Y:S05]  /*4a40*/  @!P2 BRA `(.L_x_107) ;  /* 0x000000000004a947 */ /* 0x000fea0003800000 */
[----:B------:R-:W-:Y:S01]  /*4a50*/  BPT.TRAP 0x1 ;  /* 0x000000040000795c */ /* 0x000fe20000300000 */
.L_x_107:
[----:B------:R-:W-:-:S04]  /*4a60*/  ULEA UR4, UR36, UR52, 0x3 ;  /* 0x0000003424047291 */ /* 0x000fc8000f8e183f */
[----:B------:R-:W-:-:S04]  /*4a70*/  UIADD3 UR4, UR4, 0x60, URZ ;  /* 0x0000006004047890 */ /* 0x000fc8000fffe03f */
[----:B------:R-:W-:-:S09]  /*4a80*/  UPRMT UR4, UR51, 0x654, UR4 ;  /* 0x0000065433047896 */ /* 0x000fd20008000004 */
[----:B------:R-:W-:Y:S03]  /*4a90*/  SYNCS.ARRIVE.TRANS64.RED.A1T0 RZ, [UR4], RZ ;  /* 0x000000ffffff79a7 */ /* 0x000fe60008100404 */
.L_x_106:
[----:B------:R-:W-:Y:S05]  /*4aa0*/  BSYNC B0 ;  /* 0x0000000000007941 */ /* 0x000fea0003800000 */
.L_x_105:
[----:B------:R-:W-:-:S04]  /*4ab0*/  UIADD3 UR36, UR36, 0x1, URZ ;  /* 0x0000000124247890 */ /* 0x000fc8000fffe03f */
[----:B------:R-:W-:-:S04]  /*4ac0*/  UISETP.NE.AND UP0, UPT, UR36, 0x4, UPT ;  /* 0x000000042400788c */ /* 0x000fc8000bf05270 */
[----:B------:R-:W-:-:S12]  /*4ad0*/  USEL UR36, UR36, URZ, UP0 ;  /* 0x0000003f24247287 */ /* 0x000fd80008000000 */
.L_x_104:
[----:B------:R-:W-:Y:S04]  /*4ae0*/  BSSY B0, `(.L_x_108) ;  /* 0x0000011000007945 */ /* 0x000fe80003800000 */
[----:B------:R-:W-:Y:S05]  /*4af0*/  @P0 BRA `(.L_x_109) ;  /* 0x00000000003c0947 */ /* 0x000fea0003800000 */
[----:B------:R-:W-:-:S13]  /*4b00*/  ISETP.NE.AND P2, PT, R159, 0x3, PT ;  /* 0x000000039f00780c */ /* 0x000fda0003f45270 */
[----:B------:R-:W-:Y:S05]  /*4b10*/  @!P2 BRA `(.L_x_110) ;  /* 0x000000000004a947 */ /* 0x000fea0003800000 */
[----:B------:R-:W-:Y:S01]  /*4b20*/  BPT.TRAP 0x1 ;  /* 0x000000040000795c */ /* 0x000fe20000300000 */
.L_x_110:
[C---:B------:R-:W-:Y:S01]  /*4b30*/  LEA R14, R12.reuse, UR52, 0x3 ;  /* 0x000000340c0e7c11 */ /* 0x040fe2000f8e18ff */
[----:B------:R-:W-:Y:S01]  /*4b40*/  BSSY B1, `(.L_x_111) ;  /* 0x0000006000017945 */ /* 0x000fe20003800000 */
[----:B------:R-:W-:Y:S02]  /*4b50*/  SHF.L.U32 R15, RZ, 0x1f, RZ ;  /* 0x0000001fff0f7819 */ /* 0x000fe400000006ff */
[----:B-1----:R-:W-:Y:S02]  /*4b60*/  @!P1 LEA R0, R12, R21, 0xd ;  /* 0x000000150c009211 */ /* 0x002fe400078e68ff */
[----:B------:R-:W1:Y:S02]  /*4b70*/  SYNCS.PHASECHK.TRANS64.TRYWAIT P2, [R14+URZ+0x40], R15 ;  /* 0x0000400f0e0075a7 */ /* 0x000e64000804017f */
[----:B------:R-:W-:Y:S01]  /*4b80*/  @!P1 LEA R3, R155, R0, 0x1 ;  /* 0x000000009b039211 */ /* 0x000fe200078e08ff */
[----:B-1----:R-:W-:Y:S06]  /*4b90*/  @!P2 BRA `(.L_x_112) ;  /* 0x000001080090a947 */ /* 0x002fec0003800000 */
.L_x_608:
[----:B------:R-:W-:Y:S05]  /*4ba0*/  BSYNC B1 ;  /* 0x0000000000017941 */ /* 0x000fea0003800000 */
.L_x_111:
[----:B------:R-:W-:Y:S05]  /*4bb0*/  @!P1 WARPSYNC.ALL ;  /* 0x0000000000009948 */ /* 0x000fea0003800000 */
[----:B------:R2:W3:Y:S01]  /*4bc0*/  @!P1 LDSM.16.M88.4 R8, [R0] ;  /* 0x000000000008983b */ /* 0x0004e20000000200 */
[----:B------:R-:W-:-:S03]  /*4bd0*/  IADD3 R12, R12, 0x1, RZ ;  /* 0x000000010c0c7810 */ /* 0x000fc60007ffe0ff */
[----:B------:R2:W4:Y:S04]  /*4be0*/  @!P1 LDSM.16.M88.4 R4, [R3] ;  /* 0x000000000304983b */ /* 0x0005280000000200 */
.L_x_109:
[----:B------:R-:W-:Y:S05]  /*4bf0*/  BSYNC B0 ;  /* 0x0000000000007941 */ /* 0x000fea0003800000 */
.L_x_108:
[C---:B-12---:R-:W-:Y:S01]  /*4c00*/  FMUL R0, R156.reuse, R25 ;  /* 0x000000199c007220 */ /* 0x046fe20000400000 */
[--C-:B---3--:R-:W-:Y:S02]  /*4c10*/  HADD2.F32 R25, -RZ, R8.reuse.H1_H1 ;  /* 0x30000008ff197230 */ /* 0x108fe40000004100 */
[C---:B------:R-:W-:Y:S01]  /*4c20*/  FMUL R14, R156.reuse, R27 ;  /* 0x0000001b9c0e7220 */ /* 0x040fe20000400000 */
[--C-:B------:R-:W-:Y:S02]  /*4c30*/  HADD2.F32 R89, -RZ, R9.reuse.H1_H1 ;  /* 0x30000009ff597230 */ /* 0x100fe40000004100 */
[C---:B------:R-:W-:Y:S01]  /*4c40*/  FMUL R24, R156.reuse, R24 ;  /* 0x000000189c187220 */ /* 0x040fe20000400000 */
[----:B------:R-:W-:Y:S02]  /*4c50*/  HADD2.F32 R23, -RZ, R8.H0_H0 ;  /* 0x20000008ff177230 */ /* 0x000fe40000004100 */
[----:B------:R-:W-:Y:S01]  /*4c60*/  FMUL R26, R156, R26 ;  /* 0x0000001a9c1a7220 */ /* 0x000fe20000400000 */
[----:B------:R-:W-:-:S02]  /*4c70*/  HADD2.F32 R3, -RZ, R9.H0_H0 ;  /* 0x20000009ff037230 */ /* 0x000fc40000004100 */
[C---:B------:R-:W-:Y:S01]  /*4c80*/  FFMA R25, R157.reuse, R25, R0 ;  /* 0x000000199d197223 */ /* 0x040fe20000000000 */
[C---:B------:R-:W-:Y:S01]  /*4c90*/  FFMA R89, R157.reuse, R89, R14 ;  /* 0x000000599d597223 */ /* 0x040fe2000000000e */
[----:B------:R-:W-:Y:S02]  /*4ca0*/  HADD2.F32 R93, -RZ, R10.H1_H1 ;  /* 0x3000000aff5d7230 */ /* 0x000fe40000004100 */
[C---:B------:R-:W-:Y:S01]  /*4cb0*/  FMUL R14, R156.reuse, R29 ;  /* 0x0000001d9c0e7220 */ /* 0x040fe20000400000 */
[----:B------:R-:W-:Y:S01]  /*4cc0*/  MOV R0, 0x3bbb989d ;  /* 0x3bbb989d00007802 */ /* 0x000fe20000000f00 */
[C---:B------:R-:W-:Y:S01]  /*4cd0*/  FFMA R23, R157.reuse, R23, R24 ;  /* 0x000000179d177223 */ /* 0x040fe20000000018 */
[C---:B------:R-:W-:Y:S01]  /*4ce0*/  FFMA R27, R157.reuse, R3, R26 ;  /* 0x000000039d1b7223 */ /* 0x040fe2000000001a */
[----:B------:R-:W-:Y:S01]  /*4cf0*/  FFMA R93, R157, R93, R14 ;  /* 0x0000005d9d5d7223 */ /* 0x000fe2000000000e */
[----:B------:R-:W-:Y:S01]  /*4d00*/  MOV R3, 0x437c0000 ;  /* 0x437c000000037802 */ /* 0x000fe20000000f00 */
[----:B------:R-:W-:Y:S01]  /*4d10*/  FFMA.SAT R14, -R23, R0, 0.5 ;  /* 0x3f000000170e7423 */ /* 0x000fe20000002100 */
[----:B------:R-:W-:Y:S01]  /*4d20*/  FMUL R24, R156, R31 ;  /* 0x0000001f9c187220 */ /* 0x000fe20000400000 */
[----:B------:R-:W-:-:S02]  /*4d30*/  HADD2.F32 R31, -RZ, R11.H1_H1 ;  /* 0x3000000bff1f7230 */ /* 0x000fc40000004100 */
[----:B------:R-:W-:Y:S01]  /*4d40*/  FFMA.SAT R26, -R25, R0, 0.5 ;  /* 0x3f000000191a7423 */ /* 0x000fe20000002100 */
[----:B------:R-:W-:Y:S01]  /*4d50*/  FFMA.RM R14, R14, R3, 12582913 ;  /* 0x4b4000010e0e7423 */ /* 0x000fe20000004003 */
[----:B------:R-:W-:Y:S02]  /*4d60*/  HADD2.F32 R95, -RZ, R11.H0_H0 ;  /* 0x2000000bff5f7230 */ /* 0x000fe40000004100 */
[C---:B------:R-:W-:Y:S01]  /*4d70*/  FMUL R30, R156.reuse, R30 ;  /* 0x0000001e9c1e7220 */ /* 0x040fe20000400000 */
[----:B----4-:R-:W-:Y:S02]  /*4d80*/  HADD2.F32 R97, -RZ, R4.H0_H0 ;  /* 0x20000004ff617230 */ /* 0x010fe40000004100 */
[----:B------:R-:W-:Y:S01]  /*4d90*/  FFMA R31, R157, R31, R24 ;  /* 0x0000001f9d1f7223 */ /* 0x000fe20000000018 */
[----:B------:R-:W-:Y:S01]  /*4da0*/  FMUL R32, R156, R32 ;  /* 0x000000209c207220 */ /* 0x000fe20000400000 */
[----:B------:R-:W-:Y:S01]  /*4db0*/  FADD R24, R14, -12583039 ;  /* 0xcb40007f0e187421 */ /* 0x000fe20000000000 */
[----:B------:R-:W-:Y:S01]  /*4dc0*/  FFMA.RM R15, R26, R3, 12582913 ;  /* 0x4b4000011a0f7423 */ /* 0x000fe20000004003 */
[----:B------:R-:W-:-:S02]  /*4dd0*/  HADD2.F32 R91, -RZ, R10.H0_H0 ;  /* 0x2000000aff5b7230 */ /* 0x000fc40000004100 */
[----:B------:R-:W-:Y:S01]  /*4de0*/  FMUL R28, R156, R28 ;  /* 0x0000001c9c1c7220 */ /* 0x000fe20000400000 */
[C---:B------:R-:W-:Y:S01]  /*4df0*/  FFMA R95, R157.reuse, R95, R30 ;  /* 0x0000005f9d5f7223 */ /* 0x040fe2000000001e */
[----:B------:R-:W-:Y:S01]  /*4e00*/  FFMA R97, R157, R97, R32 ;  /* 0x000000619d617223 */ /* 0x000fe20000000020 */
[----:B------:R-:W-:Y:S01]  /*4e10*/  FFMA R26, -R23, 1.4426950216293334961, -R24 ;  /* 0x3fb8aa3b171a7823 */ /* 0x000fe20000000918 */
[----:B------:R-:W-:Y:S01]  /*4e20*/  FADD R30, R15, -12583039 ;  /* 0xcb40007f0f1e7421 */ /* 0x000fe20000000000 */
[----:B------:R-:W-:Y:S01]  /*4e30*/  FFMA.SAT R32, -R27, R0, 0.5 ;  /* 0x3f0000001b207423 */ /* 0x000fe20000002100 */
[----:B------:R-:W-:Y:S01]  /*4e40*/  FFMA R91, R157, R91, R28 ;  /* 0x0000005b9d5b7223 */ /* 0x000fe2000000001c */
[----:B------:R-:W-:Y:S01]  /*4e50*/  FFMA R28, -R23, 1.925963033500011079e-08, R26 ;  /* 0x32a57060171c7823 */ /* 0x000fe2000000011a */
[----:B------:R-:W-:Y:S01]  /*4e60*/  FFMA R30, -R25, 1.4426950216293334961, -R30 ;  /* 0x3fb8aa3b191e7823 */ /* 0x000fe2000000091e */
[----:B------:R-:W-:Y:S01]  /*4e70*/  FFMA.RM R23, R32, R3, 12582913 ;  /* 0x4b40000120177423 */ /* 0x000fe20000004003 */
[----:B------:R-:W-:-:S02]  /*4e80*/  HADD2.F32 R29, -RZ, R4.H1_H1 ;  /* 0x30000004ff1d7230 */ /* 0x000fc40000004100 */
[----:B------:R-:W-:Y:S01]  /*4e90*/  FMUL R24, R156, R33 ;  /* 0x000000219c187220 */ /* 0x000fe20000400000 */
[----:B------:R-:W-:Y:S01]  /*4ea0*/  FFMA R26, -R25, 1.925963033500011079e-08, R30 ;  /* 0x32a57060191a7823 */ /* 0x000fe2000000011e */
[----:B------:R-:W-:Y:S01]  /*4eb0*/  FADD R30, R23, -12583039 ;  /* 0xcb40007f171e7421 */ /* 0x000fe20000000000 */
[-C--:B------:R-:W-:Y:S01]  /*4ec0*/  FFMA.SAT R32, -R89, R0.reuse, 0.5 ;  /* 0x3f00000059207423 */ /* 0x080fe20000002100 */
[----:B------:R-:W-:Y:S01]  /*4ed0*/  FFMA R33, R157, R29, R24 ;  /* 0x0000001d9d217223 */ /* 0x000fe20000000018 */
[----:B------:R-:W-:Y:S01]  /*4ee0*/  FFMA.SAT R88, -R91, R0, 0.5 ;  /* 0x3f0000005b587423 */ /* 0x000fe20000002100 */
[----:B------:R-:W-:Y:S01]  /*4ef0*/  FFMA R30, -R27, 1.4426950216293334961, -R30 ;  /* 0x3fb8aa3b1b1e7823 */ /* 0x000fe2000000091e */
[----:B------:R-:W-:Y:S01]  /*4f00*/  FFMA.RM R25, R32, R3, 12582913 ;  /* 0x4b40000120197423 */ /* 0x000fe20000004003 */
[----:B------:R1:W2:Y:S01]  /*4f10*/  MUFU.EX2 R24, R28 ;  /* 0x0000001c00187308 */ /* 0x0002a20000000800 */
[--C-:B------:R-:W-:Y:S02]  /*4f20*/  HADD2.F32 R90, -RZ, R5.reuse.H1_H1 ;  /* 0x30000005ff5a7230 */ /* 0x100fe40000004100 */
[----:B------:R-:W-:Y:S01]  /*4f30*/  FMUL R34, R156, R34 ;  /* 0x000000229c227220 */ /* 0x000fe20000400000 */
[----:B------:R-:W-:Y:S01]  /*4f40*/  FADD R32, R25, -12583039 ;  /* 0xcb40007f19207421 */ /* 0x000fe20000000000 */
[----:B------:R-:W-:-:S02]  /*4f50*/  HADD2.F32 R99, -RZ, R5.H0_H0 ;  /* 0x20000005ff637230 */ /* 0x000fc40000004100 */
[----:B------:R-:W-:Y:S01]  /*4f60*/  FFMA.SAT R96, -R97, R0, 0.5 ;  /* 0x3f00000061607423 */ /* 0x000fe20000002100 */
[C---:B------:R-:W-:Y:S01]  /*4f70*/  FMUL R36, R156.reuse, R36 ;  /* 0x000000249c247220 */ /* 0x040fe20000400000 */
[----:B------:R-:W-:Y:S01]  /*4f80*/  FFMA R32, -R89, 1.4426950216293334961, -R32 ;  /* 0x3fb8aa3b59207823 */ /* 0x000fe20000000920 */
[-C--:B------:R-:W-:Y:S01]  /*4f90*/  FFMA.SAT R98, -R33, R0.reuse, 0.5 ;  /* 0x3f00000021627423 */ /* 0x080fe20000002100 */
[----:B-1----:R-:W-:Y:S01]  /*4fa0*/  FFMA R28, -R27, 1.925963033500011079e-08, R30 ;  /* 0x32a570601b1c7823 */ /* 0x002fe2000000011e */
[----:B------:R-:W-:Y:S01]  /*4fb0*/  FMUL R30, R156, R35 ;  /* 0x000000239c1e7220 */ /* 0x000fe20000400000 */
[----:B------:R-:W-:Y:S01]  /*4fc0*/  FFMA.RM R27, R88, R3, 12582913 ;  /* 0x4b400001581b7423 */ /* 0x000fe20000004003 */
[----:B------:R-:W-:Y:S01]  /*4fd0*/  FFMA.SAT R88, -R93, R0, 0.5 ;  /* 0x3f0000005d587423 */ /* 0x000fe20000002100 */
[C---:B------:R-:W-:Y:S01]  /*4fe0*/  FFMA R99, R157.reuse, R99, R34 ;  /* 0x000000639d637223 */ /* 0x040fe20000000022 */
[----:B------:R-:W-:Y:S01]  /*4ff0*/  FFMA R35, R157, R90, R30 ;  /* 0x0000005a9d237223 */ /* 0x000fe2000000001e */
[-C--:B------:R-:W-:Y:S01]  /*5000*/  FFMA.SAT R90, -R31, R0.reuse, 0.5 ;  /* 0x3f0000001f5a7423 */ /* 0x080fe20000002100 */
[-C--:B------:R-:W-:Y:S01]  /*5010*/  FFMA.RM R30, R88, R3.reuse, 12582913 ;  /* 0x4b400001581e7423 */ /* 0x080fe20000004003 */
[----:B------:R-:W-:Y:S01]  /*5020*/  FADD R34, R27, -12583039 ;  /* 0xcb40007f1b227421 */ /* 0x000fe20000000000 */
[----:B------:R-:W-:Y:S01]  /*5030*/  FFMA R29, -R89, 1.925963033500011079e-08, R32 ;  /* 0x32a57060591d7823 */ /* 0x000fe20000000120 */
[----:B------:R-:W-:Y:S01]  /*5040*/  FFMA.RM R92, R90, R3, 12582913 ;  /* 0x4b4000015a5c7423 */ /* 0x000fe20000004003 */
[----:B------:R-:W-:Y:S01]  /*5050*/  FADD R32, R30, -12583039 ;  /* 0xcb40007f1e207421 */ /* 0x000fe20000000000 */
[----:B------:R-:W-:Y:S01]  /*5060*/  FFMA R34, -R91, 1.4426950216293334961, -R34 ;  /* 0x3fb8aa3b5b227823 */ /* 0x000fe20000000922 */
[----:B------:R-:W-:Y:S01]  /*5070*/  FFMA.SAT R88, -R95, R0, 0.5 ;  /* 0x3f0000005f587423 */ /* 0x000fe20000002100 */
[----:B------:R-:W-:Y:S01]  /*5080*/  FADD R94, R92, -12583039 ;  /* 0xcb40007f5c5e7421 */ /* 0x000fe20000000000 */
[----:B------:R-:W-:Y:S01]  /*5090*/  FFMA R32, -R93, 1.4426950216293334961, -R32 ;  /* 0x3fb8aa3b5d207823 */ /* 0x000fe20000000920 */
[----:B------:R-:W-:Y:S01]  /*50a0*/  FFMA R34, -R91, 1.925963033500011079e-08, R34 ;  /* 0x32a570605b227823 */ /* 0x000fe20000000122 */
[----:B------:R-:W-:-:S02]  /*50b0*/  HADD2.F32 R89, -RZ, R6.H0_H0 ;  /* 0x20000006ff597230 */ /* 0x000fc40000004100 */
[----:B------:R-:W-:Y:S01]  /*50c0*/  FFMA R94, -R31, 1.4426950216293334961, -R94 ;  /* 0x3fb8aa3b1f5e7823 */ /* 0x000fe2000000095e */
[----:B------:R-:W-:Y:S01]  /*50d0*/  FFMA R93, -R93, 1.925963033500011079e-08, R32 ;  /* 0x32a570605d5d7823 */ /* 0x000fe20000000120 */
[----:B------:R-:W-:Y:S02]  /*50e0*/  HADD2.F32 R91, -RZ, R6.H1_H1 ;  /* 0x30000006ff5b7230 */ /* 0x000fe40000004100 */
[----:B------:R-:W-:Y:S01]  /*50f0*/  FFMA.RM R88, R88, R3, 12582913 ;  /* 0x4b40000158587423 */ /* 0x000fe20000004003 */
[----:B------:R-:W-:Y:S01]  /*5100*/  FMUL R32, R156, R37 ;  /* 0x000000259c207220 */ /* 0x000fe20000400000 */
[----:B------:R-:W-:Y:S01]  /*5110*/  FFMA.RM R96, R96, R3, 12582913 ;  /* 0x4b40000160607423 */ /* 0x000fe20000004003 */
[----:B------:R-:W-:Y:S01]  /*5120*/  FFMA R94, -R31, 1.925963033500011079e-08, R94 ;  /* 0x32a570601f5e7823 */ /* 0x000fe2000000015e */
[C---:B------:R-:W-:Y:S01]  /*5130*/  FFMA R89, R157.reuse, R89, R36 ;  /* 0x000000599d597223 */ /* 0x040fe20000000024 */
[--C-:B------:R-:W-:Y:S02]  /*5140*/  HADD2.F32 R31, -RZ, R7.reuse.H0_H0 ;  /* 0x20000007ff1f7230 */ /* 0x100fe40000004100 */
[----:B------:R-:W-:Y:S01]  /*5150*/  FADD R36, R88, -12583039 ;  /* 0xcb40007f58247421 */ /* 0x000fe20000000000 */
[----:B------:R-:W-:Y:S01]  /*5160*/  FFMA R37, R157, R91, R32 ;  /* 0x0000005b9d257223 */ /* 0x000fe20000000020 */
[----:B------:R-:W-:Y:S01]  /*5170*/  FMUL R38, R156, R38 ;  /* 0x000000269c267220 */ /* 0x000fe20000400000 */
[----:B------:R-:W-:Y:S01]  /*5180*/  FADD R32, R96, -12583039 ;  /* 0xcb40007f60207421 */ /* 0x000fe20000000000 */
[----:B------:R-:W-:Y:S01]  /*5190*/  FFMA.RM R98, R98, R3, 12582913 ;  /* 0x4b40000162627423 */ /* 0x000fe20000004003 */
[----:B------:R-:W-:Y:S01]  /*51a0*/  FFMA R90, -R95, 1.4426950216293334961, -R36 ;  /* 0x3fb8aa3b5f5a7823 */ /* 0x000fe20000000924 */
[----:B------:R-:W-:Y:S01]  /*51b0*/  FFMA R31, R157, R31, R38 ;  /* 0x0000001f9d1f7223 */ /* 0x000fe20000000026 */
[----:B------:R-:W-:Y:S01]  /*51c0*/  FFMA R32, -R97, 1.4426950216293334961, -R32 ;  /* 0x3fb8aa3b61207823 */ /* 0x000fe20000000920 */
[----:B------:R-:W-:Y:S01]  /*51d0*/  FADD R38, R98, -12583039 ;  /* 0xcb40007f62267421 */ /* 0x000fe20000000000 */
[----:B------:R-:W-:Y:S01]  /*51e0*/  FFMA R90, -R95, 1.925963033500011079e-08, R90 ;  /* 0x32a570605f5a7823 */ /* 0x000fe2000000015a */
[----:B------:R-:W-:Y:S01]  /*51f0*/  MUFU.EX2 R36, R93 ;  /* 0x0000005d00247308 */ /* 0x000fe20000000800 */
[----:B------:R-:W-:Y:S01]  /*5200*/  FFMA R97, -R97, 1.925963033500011079e-08, R32 ;  /* 0x32a5706061617823 */ /* 0x000fe20000000120 */
[----:B------:R-:W-:Y:S01]  /*5210*/  FFMA R38, -R33, 1.4426950216293334961, -R38 ;  /* 0x3fb8aa3b21267823 */ /* 0x000fe20000000926 */
[-C--:B------:R-:W-:Y:S01]  /*5220*/  FFMA.SAT R32, -R35, R0.reuse, 0.5 ;  /* 0x3f00000023207423 */ /* 0x080fe20000002100 */
[-C--:B------:R-:W-:Y:S01]  /*5230*/  FFMA.SAT R158, -R37, R0.reuse, 0.5 ;  /* 0x3f000000259e7423 */ /* 0x080fe20000002100 */
[----:B------:R-:W-:Y:S01]  /*5240*/  FFMA.SAT R162, -R31, R0, 0.5 ;  /* 0x3f0000001fa27423 */ /* 0x000fe20000002100 */
[----:B------:R-:W-:Y:S01]  /*5250*/  FFMA R38, -R33, 1.925963033500011079e-08, R38 ;  /* 0x32a5706021267823 */ /* 0x000fe20000000126 */
[----:B------:R-:W-:Y:S01]  /*5260*/  FFMA.RM R95, R32, R3, 12582913 ;  /* 0x4b400001205f7423 */ /* 0x000fe20000004003 */
[----:B------:R1:W-:Y:S01]  /*5270*/  MUFU.EX2 R91, R90 ;  /* 0x0000005a005b7308 */ /* 0x0003e20000000800 */
[----:B------:R-:W-:-:S02]  /*5280*/  HADD2.F32 R33, -RZ, R7.H1_H1 ;  /* 0x30000007ff217230 */ /* 0x000fc40000004100 */
[----:B------:R-:W-:Y:S01]  /*5290*/  FMUL R32, R156, R39 ;  /* 0x000000279c207220 */ /* 0x000fe20000400000 */
[-C--:B------:R-:W-:Y:S01]  /*52a0*/  FFMA.RM R158, R158, R3.reuse, 12582913 ;  /* 0x4b4000019e9e7423 */ /* 0x080fe20000004003 */
[----:B------:R-:W-:Y:S01]  /*52b0*/  FADD R102, R95, -12583039 ;  /* 0xcb40007f5f667421 */ /* 0x000fe20000000000 */
[----:B------:R-:W-:Y:S01]  /*52c0*/  FFMA.RM R162, R162, R3, 12582913 ;  /* 0x4b400001a2a27423 */ /* 0x000fe20000004003 */
[----:B------:R-:W-:Y:S01]  /*52d0*/  FFMA R33, R157, R33, R32 ;  /* 0x000000219d217223 */ /* 0x000fe20000000020 */
[-C--:B------:R-:W-:Y:S01]  /*52e0*/  FFMA.SAT R32, -R89, R0.reuse, 0.5 ;  /* 0x3f00000059207423 */ /* 0x080fe20000002100 */
[----:B------:R-:W3:Y:S01]  /*52f0*/  MUFU.EX2 R26, R26 ;  /* 0x0000001a001a7308 */ /* 0x000ee20000000800 */
[-C--:B-1----:R-:W-:Y:S01]  /*5300*/  FFMA.SAT R90, -R99, R0.reuse, 0.5 ;  /* 0x3f000000635a7423 */ /* 0x082fe20000002100 */
[----:B------:R-:W-:Y:S01]  /*5310*/  FFMA.SAT R164, -R33, R0, 0.5 ;  /* 0x3f00000021a47423 */ /* 0x000fe20000002100 */
[-C--:B------:R-:W-:Y:S01]  /*5320*/  FFMA.RM R32, R32, R3.reuse, 12582913 ;  /* 0x4b40000120207423 */ /* 0x080fe20000004003 */
[----:B------:R-:W-:Y:S01]  /*5330*/  FADD R0, R158, -12583039 ;  /* 0xcb40007f9e007421 */ /* 0x000fe20000000000 */
[-C--:B------:R-:W-:Y:S01]  /*5340*/  FFMA.RM R93, R90, R3.reuse, 12582913 ;  /* 0x4b4000015a5d7423 */ /* 0x080fe20000004003 */
[----:B------:R-:W-:Y:S01]  /*5350*/  FFMA R102, -R35, 1.4426950216293334961, -R102 ;  /* 0x3fb8aa3b23667823 */ /* 0x000fe20000000966 */
[----:B------:R-:W-:Y:S01]  /*5360*/  FFMA.RM R164, R164, R3, 12582913 ;  /* 0x4b400001a4a47423 */ /* 0x000fe20000004003 */
[----:B------:R-:W-:Y:S01]  /*5370*/  FFMA R0, -R37, 1.4426950216293334961, -R0 ;  /* 0x3fb8aa3b25007823 */ /* 0x000fe20000000900 */
[----:B------:R-:W-:Y:S01]  /*5380*/  FADD R90, R93, -12583039 ;  /* 0xcb40007f5d5a7421 */ /* 0x000fe20000000000 */
[----:B------:R-:W-:Y:S01]  /*5390*/  SHF.L.U32 R3, R14, 0x17, RZ ;  /* 0x000000170e037819 */ /* 0x000fe200000006ff */
[----:B------:R-:W-:Y:S01]  /*53a0*/  FFMA R102, -R35, 1.925963033500011079e-08, R102 ;  /* 0x32a5706023667823 */ /* 0x000fe20000000166 */
[----:B------:R-:W-:Y:S01]  /*53b0*/  FFMA R0, -R37, 1.925963033500011079e-08, R0 ;  /* 0x32a5706025007823 */ /* 0x000fe20000000100 */
[----:B------:R-:W-:Y:S01]  /*53c0*/  FFMA R100, -R99, 1.4426950216293334961, -R90 ;  /* 0x3fb8aa3b63647823 */ /* 0x000fe2000000095a */
[----:B------:R-:W-:Y:S01]  /*53d0*/  SHF.L.U32 R15, R15, 0x17, RZ ;  /* 0x000000170f0f7819 */ /* 0x000fe200000006ff */
[----:B------:R1:W4:Y:S01]  /*53e0*/  MUFU.EX2 R90, R38 ;  /* 0x00000026005a7308 */ /* 0x0003220000000800 */
[----:B--2---:R-:W-:Y:S01]  /*53f0*/  FFMA R37, R3, R24, 1 ;  /* 0x3f80000003257423 */ /* 0x004fe20000000018 */
[----:B------:R-:W-:Y:S01]  /*5400*/  FFMA R100, -R99, 1.925963033500011079e-08, R100 ;  /* 0x32a5706063647823 */ /* 0x000fe20000000164 */
[----:B------:R-:W-:Y:S01]  /*5410*/  SHF.L.U32 R23, R23, 0x17, RZ ;  /* 0x0000001717177819 */ /* 0x000fe200000006ff */
[----:B---3--:R-:W-:Y:S01]  /*5420*/  FFMA R166, R15, R26, 1 ;  /* 0x3f8000000fa67423 */ /* 0x008fe2000000001a */
[----:B------:R-:W-:Y:S01]  /*5430*/  SHF.L.U32 R39, R27, 0x17, RZ ;  /* 0x000000171b277819 */ /* 0x000fe200000006ff */
[----:B------:R-:W-:Y:S01]  /*5440*/  BSSY B1, `(.L_x_113) ;  /* 0x000003c000017945 */ /* 0x000fe20003800000 */
[----:B------:R-:W-:Y:S01]  /*5450*/  IADD3 R15, R37, 0x1800000, RZ ;  /* 0x01800000250f7810 */ /* 0x000fe20007ffe0ff */
[----:B------:R2:W-:Y:S01]  /*5460*/  MUFU.EX2 R35, R100 ;  /* 0x0000006400237308 */ /* 0x0005e20000000800 */
[----:B-1----:R-:W-:Y:S01]  /*5470*/  FADD R38, R32, -12583039 ;  /* 0xcb40007f20267421 */ /* 0x002fe20000000000 */
[----:B------:R-:W-:-:S02]  /*5480*/  SHF.L.U32 R24, R88, 0x17, RZ ;  /* 0x0000001758187819 */ /* 0x000fc400000006ff */
[----:B------:R-:W-:Y:S01]  /*5490*/  LOP3.LUT R15, R15, 0x7f800000, RZ, 0xc0, !PT ;  /* 0x7f8000000f0f7812 */ /* 0x000fe200078ec0ff */
[C---:B------:R-:W-:Y:S01]  /*54a0*/  FFMA R38, -R89.reuse, 1.4426950216293334961, -R38 ;  /* 0x3fb8aa3b59267823 */ /* 0x040fe20000000926 */
[----:B------:R-:W-:Y:S01]  /*54b0*/  SHF.L.U32 R26, R96, 0x17, RZ ;  /* 0x00000017601a7819 */ /* 0x000fe200000006ff */
[----:B------:R-:W-:Y:S01]  /*54c0*/  FFMA R24, R24, R91, 1 ;  /* 0x3f80000018187423 */ /* 0x000fe2000000005b */
[----:B------:R-:W1:Y:S01]  /*54d0*/  MUFU.EX2 R28, R28 ;  /* 0x0000001c001c7308 */ /* 0x000e620000000800 */
[----:B------:R-:W-:Y:S01]  /*54e0*/  FFMA R89, -R89, 1.925963033500011079e-08, R38 ;  /* 0x32a5706059597823 */ /* 0x000fe20000000126 */
[----:B--2---:R-:W-:Y:S01]  /*54f0*/  FADD R100, R162, -12583039 ;  /* 0xcb40007fa2647421 */ /* 0x004fe20000000000 */
[----:B------:R-:W-:Y:S01]  /*5500*/  FADD R38, R164, -12583039 ;  /* 0xcb40007fa4267421 */ /* 0x000fe20000000000 */
[----:B------:R-:W-:Y:S02]  /*5510*/  ISETP.GT.U32.AND P2, PT, R15, 0x1ffffff, PT ;  /* 0x01ffffff0f00780c */ /* 0x000fe40003f44070 */
[----:B------:R-:W-:Y:S01]  /*5520*/  FFMA R100, -R31, 1.4426950216293334961, -R100 ;  /* 0x3fb8aa3b1f647823 */ /* 0x000fe20000000964 */
[----:B------:R-:W-:Y:S01]  /*5530*/  FFMA R38, -R33, 1.4426950216293334961, -R38 ;  /* 0x3fb8aa3b21267823 */ /* 0x000fe20000000926 */
[----:B------:R-:W2:Y:S01]  /*5540*/  MUFU.EX2 R29, R29 ;  /* 0x0000001d001d7308 */ /* 0x000ea20000000800 */
[----:B------:R-:W-:Y:S01]  /*5550*/  SHF.L.U32 R27, R98, 0x17, RZ ;  /* 0x00000017621b7819 */ /* 0x000fe200000006ff */
[----:B------:R-:W-:Y:S01]  /*5560*/  FFMA R100, -R31, 1.925963033500011079e-08, R100 ;  /* 0x32a570601f647823 */ /* 0x000fe20000000164 */
[----:B------:R-:W-:Y:S01]  /*5570*/  FFMA R33, -R33, 1.925963033500011079e-08, R38 ;  /* 0x32a5706021217823 */ /* 0x000fe20000000126 */
[----:B------:R-:W-:-:S02]  /*5580*/  SHF.L.U32 R38, R25, 0x17, RZ ;  /* 0x0000001719267819 */ /* 0x000fc400000006ff */
[----:B------:R-:W-:Y:S01]  /*5590*/  SHF.L.U32 R25, R92, 0x17, RZ ;  /* 0x000000175c197819 */ /* 0x000fe200000006ff */
[----:B----4-:R-:W-:Y:S01]  /*55a0*/  FFMA R27, R27, R90, 1 ;  /* 0x3f8000001b1b7423 */ /* 0x010fe2000000005a */
[----:B------:R-:W3:Y:S01]  /*55b0*/  MUFU.EX2 R34, R34 ;  /* 0x0000002200227308 */ /* 0x000ee20000000800 */
[----:B-1----:R-:W-:Y:S01]  /*55c0*/  FFMA R99, R23, R28, 1 ;  /* 0x3f80000017637423 */ /* 0x002fe2000000001c */
[----:B------:R-:W-:Y:S01]  /*55d0*/  IMAD.SHL.U32 R23, R30, 0x800000, RZ ;  /* 0x008000001e177824 */ /* 0x000fe200078e00ff */
[----:B------:R-:W-:Y:S02]  /*55e0*/  SHF.L.U32 R30, R32, 0x17, RZ ;  /* 0x00000017201e7819 */ /* 0x000fe400000006ff */
[----:B------:R-:W-:Y:S01]  /*55f0*/  SHF.L.U32 R28, R93, 0x17, RZ ;  /* 0x000000175d1c7819 */ /* 0x000fe200000006ff */
[----:B------:R-:W-:Y:S01]  /*5600*/  FFMA R23, R23, R36, 1 ;  /* 0x3f80000017177423 */ /* 0x000fe20000000024 */
[----:B------:R-:W-:Y:S01]  /*5610*/  SHF.L.U32 R31, R158, 0x17, RZ ;  /* 0x000000179e1f7819 */ /* 0x000fe200000006ff */
[----:B------:R-:W1:Y:S01]  /*5620*/  MUFU.EX2 R94, R94 ;  /* 0x0000005e005e7308 */ /* 0x000e620000000800 */
[----:B--2---:R-:W-:Y:S01]  /*5630*/  FFMA R38, R38, R29, 1 ;  /* 0x3f80000026267423 */ /* 0x004fe2000000001d */
[----:B------:R-:W-:Y:S01]  /*5640*/  SHF.L.U32 R29, R95, 0x17, RZ ;  /* 0x000000175f1d7819 */ /* 0x000fe200000006ff */
[----:B------:R-:W-:Y:S01]  /*5650*/  FFMA R28, R28, R35, 1 ;  /* 0x3f8000001c1c7423 */ /* 0x000fe20000000023 */
[----:B------:R-:W-:-:S04]  /*5660*/  SHF.L.U32 R32, R162, 0x17, RZ ;  /* 0x00000017a2207819 */ /* 0x000fc800000006ff */
[----:B------:R-:W2:Y:S01]  /*5670*/  MUFU.EX2 R97, R97 ;  /* 0x0000006100617308 */ /* 0x000ea20000000800 */
[----:B---3--:R-:W-:-:S07]  /*5680*/  FFMA R39, R39, R34, 1 ;  /* 0x3f80000027277423 */ /* 0x008fce0000000022 */
        /* <DEDUP_REMOVED lines=8> */
[----:B------:R1:W4:Y:S01]  /*5710*/  MUFU.EX2 R14, R33 ;  /* 0x00000021000e7308 */ /* 0x0003220000000800 */
[----:B--2---:R-:W-:Y:S01]  /*5720*/  FFMA R31, R31, R0, 1 ;  /* 0x3f8000001f1f7423 */ /* 0x004fe20000000000 */
[----:B-1----:R-:W-:Y:S01]  /*5730*/  SHF.L.U32 R33, R164, 0x17, RZ ;  /* 0x00000017a4217819 */ /* 0x002fe200000006ff */
[----:B---3--:R-:W-:-:S04]  /*5740*/  FFMA R32, R32, R3, 1 ;  /* 0x3f80000020207423 */ /* 0x008fc80000000003 */
[----:B----4-:R-:W-:Y:S01]  /*5750*/  FFMA R33, R33, R14, 1 ;  /* 0x3f80000021217423 */ /* 0x010fe2000000000e */
[----:B------:R-:W-:Y:S06]  /*5760*/  @P2 BRA `(.L_x_114) ;  /* 0x0000000000142947 */ /* 0x000fec0003800000 */
[----:B------:R-:W-:Y:S01]  /*5770*/  IMAD.MOV.U32 R0, RZ, RZ, R37 ;  /* 0x000000ffff007224 */ /* 0x000fe200078e0025 */
[----:B------:R-:W-:-:S07]  /*5780*/  MOV R14, 0x57a0 ;  /* 0x000057a0000e7802 */ /* 0x000fce0000000f00 */
[----:B------:R-:W-:Y:S05]  /*5790*/  CALL.REL.NOINC `($__internal_0_$__cuda_sm20_rcp_rn_f32_slowpath) ;  /* 0x0000010400c07944 */ /* 0x000fea0003c00000 */
[----:B------:R-:W-:Y:S01]  /*57a0*/  MOV R34, R0 ;  /* 0x0000000000227202 */ /* 0x000fe20000000f00 */
[----:B------:R-:W-:Y:S06]  /*57b0*/  BRA `(.L_x_115) ;  /* 0x0000000000107947 */ /* 0x000fec0003800000 */
.L_x_114:
[----:B------:R-:W1:Y:S02]  /*57c0*/  MUFU.RCP R34, R37 ;  /* 0x0000002500227308 */ /* 0x000e640000001000 */
[----:B-1----:R-:W-:-:S04]  /*57d0*/  FFMA R0, R37, R34, -1 ;  /* 0xbf80000025007423 */ /* 0x002fc80000000022 */
[----:B------:R-:W-:-:S04]  /*57e0*/  FADD.FTZ R3, -R0, -RZ ;  /* 0x800000ff00037221 */ /* 0x000fc80000010100 */
[----:B------:R-:W-:-:S07]  /*57f0*/  FFMA R34, R34, R3, R34 ;  /* 0x0000000322227223 */ /* 0x000fce0000000022 */
.L_x_115:
[----:B------:R-:W-:Y:S05]  /*5800*/  BSYNC B1 ;  /* 0x0000000000017941 */ /* 0x000fea0003800000 */
.L_x_113:
        /* <DEDUP_REMOVED lines=10> */
.L_x_117:
[----:B------:R-:W1:Y:S02]  /*58b0*/  MUFU.RCP R35, R166 ;  /* 0x000000a600237308 */ /* 0x000e640000001000 */
[----:B-1----:R-:W-:-:S04]  /*58c0*/  FFMA R0, R166, R35, -1 ;  /* 0xbf800000a6007423 */ /* 0x002fc80000000023 */
[----:B------:R-:W-:-:S04]  /*58d0*/  FADD.FTZ R0, -R0, -RZ ;  /* 0x800000ff00007221 */ /* 0x000fc80000010100 */
[----:B------:R-:W-:-:S07]  /*58e0*/  FFMA R35, R35, R0, R35 ;  /* 0x0000000023237223 */ /* 0x000fce0000000023 */
.L_x_118:
[----:B------:R-:W-:Y:S05]  /*58f0*/  BSYNC B1 ;  /* 0x0000000000017941 */ /* 0x000fea0003800000 */
.L_x_116:
        /* <DEDUP_REMOVED lines=10> */
.L_x_120:
[----:B------:R-:W1:Y:S02]  /*59a0*/  MUFU.RCP R36, R99 ;  /* 0x0000006300247308 */ /* 0x000e640000001000 */
[----:B-1----:R-:W-:-:S04]  /*59b0*/  FFMA R0, R99, R36, -1 ;  /* 0xbf80000063007423 */ /* 0x002fc80000000024 */
[----:B------:R-:W-:-:S04]  /*59c0*/  FADD.FTZ R3, -R0, -RZ ;  /* 0x800000ff00037221 */ /* 0x000fc80000010100 */
[----:B------:R-:W-:-:S07]  /*59d0*/  FFMA R36, R36, R3, R36 ;  /* 0x0000000324247223 */ /* 0x000fce0000000024 */
.L_x_121:
[----:B------:R-:W-:Y:S05]  /*59e0*/  BSYNC B1 ;  /* 0x0000000000017941 */ /* 0x000fea0003800000 */
.L_x_119:
        /* <DEDUP_REMOVED lines=10> */
.L_x_123:
[----:B------:R-:W1:Y:S02]  /*5a90*/  MUFU.RCP R37, R38 ;  /* 0x0000002600257308 */ /* 0x000e640000001000 */
[----:B-1----:R-:W-:-:S04]  /*5aa0*/  FFMA R0, R38, R37, -1 ;  /* 0xbf80000026007423 */ /* 0x002fc80000000025 */
[----:B------:R-:W-:-:S04]  /*5ab0*/  FADD.FTZ R0, -R0, -RZ ;  /* 0x800000ff00007221 */ /* 0x000fc80000010100 */
[----:B------:R-:W-:-:S07]  /*5ac0*/  FFMA R37, R37, R0, R37 ;  /* 0x0000000025257223 */ /* 0x000fce0000000025 */
.L_x_124:
[----:B------:R-:W-:Y:S05]  /*5ad0*/  BSYNC B1 ;  /* 0x0000000000017941 */ /* 0x000fea0003800000 */
.L_x_122:
[----:B------:R-:W-:Y:S01]  /*5ae0*/  IADD3 R0, R39, 0x1800000, RZ ;  /* 0x0180000027007810 */ /* 0x000fe20007ffe0ff */
[----:B------:R-:W-:Y:S03]  /*5af0*/  BSSY B1, `(.L_x_125) ;  /* 0x000000d000017945 */ /* 0x000fe60003800000 */
[----:B------:R-:W-:-:S04]  /*5b00*/  LOP3.LUT R0, R0, 0x7f800000, RZ, 0xc0, !PT ;  /* 0x7f80000000007812 */ /* 0x000fc800078ec0ff */
[----:B------:R-:W-:-:S13]  /*5b10*/  ISETP.GT.U32.AND P2, PT, R0, 0x1ffffff, PT ;  /* 0x01ffffff0000780c */ /* 0x000fda0003f44070 */
[----:B------:R-:W-:Y:S05]  /*5b20*/  @P2 BRA `(.L_x_126) ;  /* 0x0000000000142947 */ /* 0x000fea0003800000 */
[----:B------:R-:W-:Y:S01]  /*5b30*/  IMAD.MOV.U32 R0, RZ, RZ, R39 ;  /* 0x000000ffff007224 */ /* 0x000fe200078e0027 */
[----:B------:R-:W-:-:S07]  /*5b40*/  MOV R14, 0x5b60 ;  /* 0x00005b60000e7802 */ /* 0x000fce0000000f00 */
[----:B------:R-:W-:Y:S05]  /*5b50*/  CALL.REL.NOINC `($__internal_0_$__cuda_sm20_rcp_rn_f32_slowpath) ;  /* 0x0000010000d07944 */ /* 0x000fea0003c00000 */
[----:B------:R-:W-:Y:S01]  /*5b60*/  MOV R38, R0 ;  /* 0x0000000000267202 */ /* 0x000fe20000000f00 */
[----:B------:R-:W-:Y:S06]  /*5b70*/  BRA `(.L_x_127) ;  /* 0x0000000000107947 */ /* 0x000fec0003800000 */
.L_x_126:
[----:B------:R-:W1:Y:S02]  /*5b80*/  MUFU.RCP R38, R39 ;  /* 0x0000002700267308 */ /* 0x000e640000001000 */
[----:B-1----:R-:W-:-:S04]  /*5b90*/  FFMA R0, R39, R38, -1 ;  /* 0xbf80000027007423 */ /* 0x002fc80000000026 */
[----:B------:R-:W-:-:S04]  /*5ba0*/  FADD.FTZ R3, -R0, -RZ ;  /* 0x800000ff00037221 */ /* 0x000fc80000010100 */
[----:B------:R-:W-:-:S07]  /*5bb0*/  FFMA R38, R38, R3, R38 ;  /* 0x0000000326267223 */ /* 0x000fce0000000026 */
.L_x_127:
[----:B------:R-:W-:Y:S05]  /*5bc0*/  BSYNC B1 ;  /* 0x0000000000017941 */ /* 0x000fea0003800000 */
.L_x_125:
        /* <DEDUP_REMOVED lines=10> */
.L_x_129:
[----:B------:R-:W1:Y:S02]  /*5c70*/  MUFU.RCP R0, R23 ;  /* 0x0000001700007308 */ /* 0x000e640000001000 */
[----:B-1----:R-:W-:-:S04]  /*5c80*/  FFMA R3, R23, R0, -1 ;  /* 0xbf80000017037423 */ /* 0x002fc80000000000 */
[----:B------:R-:W-:-:S04]  /*5c90*/  FADD.FTZ R3, -R3, -RZ ;  /* 0x800000ff03037221 */ /* 0x000fc80000010100 */
[----:B------:R-:W-:-:S07]  /*5ca0*/  FFMA R39, R0, R3, R0 ;  /* 0x0000000300277223 */ /* 0x000fce0000000000 */
.L_x_130:
[----:B------:R-:W-:Y:S05]  /*5cb0*/  BSYNC B1 ;  /* 0x0000000000017941 */ /* 0x000fea0003800000 */
.L_x_128:
        /* <DEDUP_REMOVED lines=10> */
.L_x_132:
[----:B------:R-:W1:Y:S02]  /*5d60*/  MUFU.RCP R23, R24 ;  /* 0x0000001800177308 */ /* 0x000e640000001000 */
[----:B-1----:R-:W-:-:S04]  /*5d70*/  FFMA R0, R24, R23, -1 ;  /* 0xbf80000018007423 */ /* 0x002fc80000000017 */
[----:B------:R-:W-:-:S04]  /*5d80*/  FADD.FTZ R0, -R0, -RZ ;  /* 0x800000ff00007221 */ /* 0x000fc80000010100 */
[----:B------:R-:W-:-:S07]  /*5d90*/  FFMA R23, R23, R0, R23 ;  /* 0x0000000017177223 */ /* 0x000fce0000000017 */
.L_x_133:
[----:B------:R-:W-:Y:S05]  /*5da0*/  BSYNC B1 ;  /* 0x0000000000017941 */ /* 0x000fea0003800000 */
.L_x_131:
        /* <DEDUP_REMOVED lines=10> */
.L_x_135:
[----:B------:R-:W1:Y:S02]  /*5e50*/  MUFU.RCP R88, R25 ;  /* 0x0000001900587308 */ /* 0x000e640000001000 */
[----:B-1----:R-:W-:-:S04]  /*5e60*/  FFMA R0, R25, R88, -1 ;  /* 0xbf80000019007423 */ /* 0x002fc80000000058 */
[----:B------:R-:W-:-:S04]  /*5e70*/  FADD.FTZ R3, -R0, -RZ ;  /* 0x800000ff00037221 */ /* 0x000fc80000010100 */
[----:B------:R-:W-:-:S07]  /*5e80*/  FFMA R88, R88, R3, R88 ;  /* 0x0000000358587223 */ /* 0x000fce0000000058 */
.L_x_136:
[----:B------:R-:W-:Y:S05]  /*5e90*/  BSYNC B1 ;  /* 0x0000000000017941 */ /* 0x000fea0003800000 */
.L_x_134:
        /* <DEDUP_REMOVED lines=10> */
.L_x_138:
[----:B------:R-:W1:Y:S02]  /*5f40*/  MUFU.RCP R89, R26 ;  /* 0x0000001a00597308 */ /* 0x000e640000001000 */
[----:B-1----:R-:W-:-:S04]  /*5f50*/  FFMA R0, R26, R89, -1 ;  /* 0xbf8000001a007423 */ /* 0x002fc80000000059 */
[----:B------:R-:W-:-:S04]  /*5f60*/  FADD.FTZ R0, -R0, -RZ ;  /* 0x800000ff00007221 */ /* 0x000fc80000010100 */
[----:B------:R-:W-:-:S07]  /*5f70*/  FFMA R89, R89, R0, R89 ;  /* 0x0000000059597223 */ /* 0x000fce0000000059 */
.L_x_139:
[----:B------:R-:W-:Y:S05]  /*5f80*/  BSYNC B1 ;  /* 0x0000000000017941 */ /* 0x000fea0003800000 */
.L_x_137:
        /* <DEDUP_REMOVED lines=10> */
.L_x_141:
[----:B------:R-:W1:Y:S02]  /*6030*/  MUFU.RCP R90, R27 ;  /* 0x0000001b005a7308 */ /* 0x000e640000001000 */
[----:B-1----:R-:W-:-:S04]  /*6040*/  FFMA R0, R27, R90, -1 ;  /* 0xbf8000001b007423 */ /* 0x002fc8000000005a */
[----:B------:R-:W-:-:S04]  /*6050*/  FADD.FTZ R3, -R0, -RZ ;  /* 0x800000ff00037221 */ /* 0x000fc80000010100 */
[----:B------:R-:W-:-:S07]  /*6060*/  FFMA R90, R90, R3, R90 ;  /* 0x000000035a5a7223 */ /* 0x000fce000000005a */
.L_x_142:
[----:B------:R-:W-:Y:S05]  /*6070*/  BSYNC B1 ;  /* 0x0000000000017941 */ /* 0x000fea0003800000 */
.L_x_140:
        /* <DEDUP_REMOVED lines=10> */
.L_x_144:
[----:B------:R-:W1:Y:S02]  /*6120*/  MUFU.RCP R91, R28 ;  /* 0x0000001c005b7308 */ /* 0x000e640000001000 */
[----:B-1----:R-:W-:-:S04]  /*6130*/  FFMA R0, R28, R91, -1 ;  /* 0xbf8000001c007423 */ /* 0x002fc8000000005b */
[----:B------:R-:W-:-:S04]  /*6140*/  FADD.FTZ R0, -R0, -RZ ;  /* 0x800000ff00007221 */ /* 0x000fc80000010100 */
[----:B------:R-:W-:-:S07]  /*6150*/  FFMA R91, R91, R0, R91 ;  /* 0x000000005b5b7223 */ /* 0x000fce000000005b */
.L_x_145:
[----:B------:R-:W-:Y:S05]  /*6160*/  BSYNC B1 ;  /* 0x0000000000017941 */ /* 0x000fea0003800000 */
.L_x_143:
        /* <DEDUP_REMOVED lines=10> */
.L_x_147:
[----:B------:R-:W1:Y:S02]  /*6210*/  MUFU.RCP R28, R29 ;  /* 0x0000001d001c7308 */ /* 0x000e640000001000 */
[----:B-1----:R-:W-:-:S04]  /*6220*/  FFMA R0, R29, R28, -1 ;  /* 0xbf8000001d007423 */ /* 0x002fc8000000001c */
[----:B------:R-:W-:-:S04]  /*6230*/  FADD.FTZ R3, -R0, -RZ ;  /* 0x800000ff00037221 */ /* 0x000fc80000010100 */
[----:B------:R-:W-:-:S07]  /*6240*/  FFMA R28, R28, R3, R28 ;  /* 0x000000031c1c7223 */ /* 0x000fce000000001c */
.L_x_148:
[----:B------:R-:W-:Y:S05]  /*6250*/  BSYNC B1 ;  /* 0x0000000000017941 */ /* 0x000fea0003800000 */
.L_x_146:
        /* <DEDUP_REMOVED lines=10> */
.L_x_150:
[----:B------:R-:W1:Y:S02]  /*6300*/  MUFU.RCP R29, R30 ;  /* 0x0000001e001d7308 */ /* 0x000e640000001000 */
[----:B-1----:R-:W-:-:S04]  /*6310*/  FFMA R0, R30, R29, -1 ;  /* 0xbf8000001e007423 */ /* 0x002fc8000000001d */
[----:B------:R-:W-:-:S04]  /*6320*/  FADD.FTZ R0, -R0, -RZ ;  /* 0x800000ff00007221 */ /* 0x000fc80000010100 */
[----:B------:R-:W-:-:S07]  /*6330*/  FFMA R29, R29, R0, R29 ;  /* 0x000000001d1d7223 */ /* 0x000fce000000001d */
.L_x_151:
[----:B------:R-:W-:Y:S05]  /*6340*/  BSYNC B1 ;  /* 0x0000000000017941 */ /* 0x000fea0003800000 */
.L_x_149:
        /* <DEDUP_REMOVED lines=10> */
.L_x_153:
[----:B------:R-:W1:Y:S02]  /*63f0*/  MUFU.RCP R30, R31 ;  /* 0x0000001f001e7308 */ /* 0x000e640000001000 */
[----:B-1----:R-:W-:-:S04]  /*6400*/  FFMA R0, R31, R30, -1 ;  /* 0xbf8000001f007423 */ /* 0x002fc8000000001e */
[----:B------:R-:W-:-:S04]  /*6410*/  FADD.FTZ R3, -R0, -RZ ;  /* 0x800000ff00037221 */ /* 0x000fc80000010100 */
[----:B------:R-:W-:-:S07]  /*6420*/  FFMA R30, R30, R3, R30 ;  /* 0x000000031e1e7223 */ /* 0x000fce000000001e */
.L_x_154:
[----:B------:R-:W-:Y:S05]  /*6430*/  BSYNC B1 ;  /* 0x0000000000017941 */ /* 0x000fea0003800000 */
.L_x_152:
        /* <DEDUP_REMOVED lines=10> */
.L_x_156:
[----:B------:R-:W1:Y:S02]  /*64e0*/  MUFU.RCP R31, R32 ;  /* 0x00000020001f7308 */ /* 0x000e640000001000 */
[----:B-1----:R-:W-:-:S04]  /*64f0*/  FFMA R0, R32, R31, -1 ;  /* 0xbf80000020007423 */ /* 0x002fc8000000001f */
[----:B------:R-:W-:-:S04]  /*6500*/  FADD.FTZ R0, -R0, -RZ ;  /* 0x800000ff00007221 */ /* 0x000fc80000010100 */
[----:B------:R-:W-:-:S07]  /*6510*/  FFMA R31, R31, R0, R31 ;  /* 0x000000001f1f7223 */ /* 0x000fce000000001f */
.L_x_157:
[----:B------:R-:W-:Y:S05]  /*6520*/  BSYNC B1 ;  /* 0x0000000000017941 */ /* 0x000fea0003800000 */
.L_x_155:
[----:B------:R-:W-:-:S04]  /*6530*/  IADD3 R0, R33, 0x1800000, RZ ;  /* 0x0180000021007810 */ /* 0x000fc80007ffe0ff */
[----:B------:R-:W-:-:S04]  /*6540*/  LOP3.LUT R0, R0, 0x7f800000, RZ, 0xc0, !PT ;  /* 0x7f80000000007812 */ /* 0x000fc800078ec0ff */
[----:B------:R-:W-:-:S13]  /*6550*/  ISETP.GT.U32.AND P2, PT, R0, 0x1ffffff, PT ;  /* 0x01ffffff0000780c */ /* 0x000fda0003f44070 */
[----:B------:R-:W-:Y:S05]  /*6560*/  @P2 BRA `(.L_x_158) ;  /* 0x0000000000102947 */ /* 0x000fea0003800000 */
[----:B------:R-:W-:Y:S02]  /*6570*/  MOV R0, R33 ;  /* 0x0000002100007202 */ /* 0x000fe40000000f00 */
[----:B------:R-:W-:-:S07]  /*6580*/  MOV R14, 0x65a0 ;  /* 0x000065a0000e7802 */ /* 0x000fce0000000f00 */
[----:B------:R-:W-:Y:S05]  /*6590*/  CALL.REL.NOINC `($__internal_0_$__cuda_sm20_rcp_rn_f32_slowpath) ;  /* 0x000000f800407944 */ /* 0x000fea0003c00000 */
[----:B------:R-:W-:Y:S05]  /*65a0*/  BRA `(.L_x_159) ;  /* 0x0000000000107947 */ /* 0x000fea0003800000 */
.L_x_158:
[----:B------:R-:W1:Y:S02]  /*65b0*/  MUFU.RCP R0, R33 ;  /* 0x0000002100007308 */ /* 0x000e640000001000 */
[----:B-1----:R-:W-:-:S04]  /*65c0*/  FFMA R3, R33, R0, -1 ;  /* 0xbf80000021037423 */ /* 0x002fc80000000000 */
[----:B------:R-:W-:-:S04]  /*65d0*/  FADD.FTZ R3, -R3, -RZ ;  /* 0x800000ff03037221 */ /* 0x000fc80000010100 */
[----:B------:R-:W-:-:S07]  /*65e0*/  FFMA R0, R0, R3, R0 ;  /* 0x0000000300007223 */ /* 0x000fce0000000000 */
.L_x_159:
[----:B------:R-:W-:Y:S01]  /*65f0*/  F2FP.F16.F32.PACK_AB R24, R35, R34 ;  /* 0x000000222318723e */ /* 0x000fe200000000ff */
[----:B------:R-:W-:Y:S05]  /*6600*/  WARPSYNC.ALL ;  /* 0x0000000000007948 */ /* 0x000fea0003800000 */
[----:B------:R-:W-:Y:S01]  /*6610*/  F2FP.F16.F32.PACK_AB R25, R37, R36 ;  /* 0x000000242519723e */ /* 0x000fe200000000ff */
[----:B------:R-:W-:Y:S01]  /*6620*/  BSSY B0, `(.L_x_160) ;  /* 0x000001b000007945 */ /* 0x000fe20003800000 */
[----:B------:R-:W-:Y:S02]  /*6630*/  F2FP.F16.F32.PACK_AB R26, R39, R38 ;  /* 0x00000026271a723e */ /* 0x000fe400000000ff */
[----:B------:R-:W-:-:S02]  /*6640*/  F2FP.F16.F32.PACK_AB R27, R88, R23 ;  /* 0x00000017581b723e */ /* 0x000fc400000000ff */
[----:B------:R-:W-:Y:S02]  /*6650*/  F2FP.F16.F32.PACK_AB R35, R0, R31 ;  /* 0x0000001f0023723e */ /* 0x000fe400000000ff */
[----:B------:R-:W-:Y:S01]  /*6660*/  F2FP.F16.F32.PACK_AB R32, R90, R89 ;  /* 0x000000595a20723e */ /* 0x000fe200000000ff */
[----:B------:R1:W-:Y:S01]  /*6670*/  STSM.16.M88.4 [R20+0x2200], R24 ;  /* 0x0022001814007844 */ /* 0x0003e20000000200 */
[----:B------:R-:W-:Y:S02]  /*6680*/  F2FP.F16.F32.PACK_AB R33, R28, R91 ;  /* 0x0000005b1c21723e */ /* 0x000fe400000000ff */
        /* <DEDUP_REMOVED lines=13> */
[----:B------:R-:W-:Y:S02]  /*6760*/  UIADD3 UR4, UR52, 0x2200, URZ ;  /* 0x0000220034047890 */ /* 0x000fe4000fffe03f */
[----:B------:R-:W-:Y:S01]  /*6770*/  UIADD3.X UR9, URZ, UR55, URZ, UP0, !UPT ;  /* 0x000000373f097290 */ /* 0x000fe200087fe43f */
[----:B------:R-:W-:Y:S01]  /*6780*/  UMOV UR5, UR45 ;  /* 0x0000002d00057c82 */ /* 0x000fe20008000000 */
[----:B------:R-:W-:-:S07]  /*6790*/  UMOV UR7, UR47 ;  /* 0x0000002f00077c82 */ /* 0x000fce0008000000 */
[----:B------:R2:W-:Y:S01]  /*67a0*/  UTMASTG.3D [UR4], [UR8] ;  /* 0x00000004080073b5 */ /* 0x0005e20008010000 */
[----:B------:R0:W-:Y:S01]  /*67b0*/  UTMACMDFLUSH ;  /* 0x00000000000079b7 */ /* 0x0001e20000000000 */
[----:B--2---:R-:W-:-:S04]  /*67c0*/  DEPBAR.LE SB0, 0x1 ;  /* 0x000080400000791a */ /* 0x004fc80000000000 */
.L_x_161:
[----:B------:R-:W-:Y:S05]  /*67d0*/  BSYNC B0 ;  /* 0x0000000000007941 */ /* 0x000fea0003800000 */
.L_x_160:
[----:B-1----:R-:W-:Y:S01]  /*67e0*/  IADD3 R0, R20, 0x2200, RZ ;  /* 0x0000220014007810 */ /* 0x002fe20007ffe0ff */
[----:B------:R-:W-:Y:S04]  /*67f0*/  BAR.SYNC.DEFER_BLOCKING 0x1, 0x100 ;  /* 0x0044000000007b1d */ /* 0x000fe80000010000 */
[----:B------:R-:W-:Y:S02]  /*6800*/  IMAD R23, R155, 0x2, R0 ;  /* 0x000000029b177824 */ /* 0x000fe400078e0200 */
[----:B------:R-:W-:Y:S04]  /*6810*/  BSSY B0, `(.L_x_162) ;  /* 0x0000009000007945 */ /* 0x000fe80003800000 */
[----:B------:R-:W-:Y:S05]  /*6820*/  @P0 BRA `(.L_x_163) ;  /* 0x00000000001c0947 */ /* 0x000fea0003800000 */
[----:B------:R-:W-:-:S13]  /*6830*/  ISETP.NE.AND P2, PT, R159, 0x3, PT ;  /* 0x000000039f00780c */ /* 0x000fda0003f45270 */
[----:B------:R-:W-:Y:S05]  /*6840*/  @!P2 BRA `(.L_x_164) ;  /* 0x000000000004a947 */ /* 0x000fea0003800000 */
[----:B------:R-:W-:Y:S01]  /*6850*/  BPT.TRAP 0x1 ;  /* 0x000000040000795c */ /* 0x000fe20000300000 */
.L_x_164:
[----:B------:R-:W-:-:S04]  /*6860*/  ULEA UR4, UR36, UR52, 0x3 ;  /* 0x0000003424047291 */ /* 0x000fc8000f8e183f */
[----:B------:R-:W-:-:S04]  /*6870*/  UIADD3 UR4, UR4, 0x60, URZ ;  /* 0x0000006004047890 */ /* 0x000fc8000fffe03f */
[----:B------:R-:W-:-:S09]  /*6880*/  UPRMT UR4, UR51, 0x654, UR4 ;  /* 0x0000065433047896 */ /* 0x000fd20008000004 */
[----:B------:R-:W-:Y:S03]  /*6890*/  SYNCS.ARRIVE.TRANS64.RED.A1T0 RZ, [UR4], RZ ;  /* 0x000000ffffff79a7 */ /* 0x000fe60008100404 */
.L_x_163:
[----:B------:R-:W-:Y:S05]  /*68a0*/  BSYNC B0 ;  /* 0x0000000000007941 */ /* 0x000fea0003800000 */
.L_x_162:
[----:B------:R-:W-:Y:S01]  /*68b0*/  UIADD3 UR36, UR36, 0x1, URZ ;  /* 0x0000000124247890 */ /* 0x000fe2000fffe03f */
[----:B------:R-:W-:Y:S01]  /*68c0*/  BSSY B0, `(.L_x_165) ;  /* 0x0000017000007945 */ /* 0x000fe20003800000 */
[----:B------:R-:W-:Y:S02]  /*68d0*/  MOV R24, RZ ;  /* 0x000000ff00187202 */ /* 0x000fe40000000f00 */
[----:B------:R-:W-:-:S04]  /*68e0*/  UISETP.NE.AND UP0, UPT, UR36, 0x4, UPT ;  /* 0x000000042400788c */ /* 0x000fc8000bf05270 */
[----:B------:R-:W-:Y:S01]  /*68f0*/  USEL UR36, UR36, URZ, UP0 ;  /* 0x0000003f24247287 */ /* 0x000fe20008000000 */
[----:B------:R-:W-:Y:S11]  /*6900*/  @P0 BRA `(.L_x_166) ;  /* 0x0000000000480947 */ /* 0x000ff60003800000 */
[----:B------:R-:W-:-:S13]  /*6910*/  ISETP.NE.AND P2, PT, R159, 0x3, PT ;  /* 0x000000039f00780c */ /* 0x000fda0003f45270 */
[----:B------:R-:W-:Y:S05]  /*6920*/  @!P2 BRA `(.L_x_167) ;  /* 0x000000000004a947 */ /* 0x000fea0003800000 */
[----:B------:R-:W-:Y:S01]  /*6930*/  BPT.TRAP 0x1 ;  /* 0x000000040000795c */ /* 0x000fe20000300000 */
.L_x_167:
[C---:B------:R-:W-:Y:S01]  /*6940*/  LEA R0, R12.reuse, UR52, 0x3 ;  /* 0x000000340c007c11 */ /* 0x040fe2000f8e18ff */
[----:B------:R-:W-:Y:S01]  /*6950*/  BSSY B1, `(.L_x_168) ;  /* 0x0000006000017945 */ /* 0x000fe20003800000 */
[----:B------:R-:W-:Y:S02]  /*6960*/  SHF.L.U32 R3, RZ, 0x1f, RZ ;  /* 0x0000001fff037819 */ /* 0x000fe400000006ff */
[----:B------:R-:W-:Y:S02]  /*6970*/  @!P1 LEA R14, R12, R21, 0xd ;  /* 0x000000150c0e9211 */ /* 0x000fe400078e68ff */
[----:B------:R-:W1:Y:S02]  /*6980*/  SYNCS.PHASECHK.TRANS64.TRYWAIT P2, [R0+URZ+0x40], R3 ;  /* 0x00004003000075a7 */ /* 0x000e64000804017f */
[----:B------:R-:W-:Y:S01]  /*6990*/  @!P1 LEA R15, R155, R14, 0x1 ;  /* 0x0000000e9b0f9211 */ /* 0x000fe200078e08ff */
[----:B-1----:R-:W-:Y:S06]  /*69a0*/  @!P2 BRA `(.L_x_169) ;  /* 0x000000ec0020a947 */ /* 0x002fec0003800000 */
.L_x_609:
[----:B------:R-:W-:Y:S05]  /*69b0*/  BSYNC B1 ;  /* 0x0000000000017941 */ /* 0x000fea0003800000 */
.L_x_168:
[----:B------:R-:W-:Y:S05]  /*69c0*/  @!P1 WARPSYNC.ALL ;  /* 0x0000000000009948 */ /* 0x000fea0003800000 */
[----:B------:R2:W3:Y:S01]  /*69d0*/  @!P1 LDSM.16.M88.4 R8, [R14] ;  /* 0x000000000e08983b */ /* 0x0004e20000000200 */
[----:B------:R-:W-:-:S03]  /*69e0*/  IADD3 R12, R12, 0x1, RZ ;  /* 0x000000010c0c7810 */ /* 0x000fc60007ffe0ff */
[----:B------:R2:W4:Y:S01]  /*69f0*/  @!P1 LDSM.16.M88.4 R4, [R15] ;  /* 0x000000000f04983b */ /* 0x0005220000000200 */
[----:B------:R-:W-:-:S04]  /*6a00*/  ISETP.NE.AND P2, PT, R12, 0x4, PT ;  /* 0x000000040c00780c */ /* 0x000fc80003f45270 */
[----:B------:R-:W-:Y:S02]  /*6a10*/  SEL R12, R12, RZ, P2 ;  /* 0x000000ff0c0c7207 */ /* 0x000fe40001000000 */
[----:B------:R-:W-:-:S07]  /*6a20*/  SEL R24, RZ, 0x1, P2 ;  /* 0x00000001ff187807 */ /* 0x000fce0001000000 */
.L_x_166:
[----:B------:R-:W-:Y:S05]  /*6a30*/  BSYNC B0 ;  /* 0x0000000000007941 */ /* 0x000fea0003800000 */
.L_x_165:
[--C-:B---3--:R-:W-:Y:S02]  /*6a40*/  HADD2.F32 R27, -RZ, R8.reuse.H1_H1 ;  /* 0x30000008ff1b7230 */ /* 0x108fe40000004100 */
[C---:B-1----:R-:W-:Y:S01]  /*6a50*/  FMUL R0, R156.reuse, R105 ;  /* 0x000000699c007220 */ /* 0x042fe20000400000 */
[----:B------:R-:W-:Y:S02]  /*6a60*/  HADD2.F32 R31, -RZ, R9.H1_H1 ;  /* 0x30000009ff1f7230 */ /* 0x000fe40000004100 */
[C---:B--2---:R-:W-:Y:S01]  /*6a70*/  FMUL R14, R156.reuse, R107 ;  /* 0x0000006b9c0e7220 */ /* 0x044fe20000400000 */
[----:B------:R-:W-:Y:S02]  /*6a80*/  HADD2.F32 R25, -RZ, R8.H0_H0 ;  /* 0x20000008ff197230 */ /* 0x000fe40000004100 */
[----:B------:R-:W-:Y:S01]  /*6a90*/  FMUL R104, R156, R104 ;  /* 0x000000689c687220 */ /* 0x000fe20000400000 */
[C---:B------:R-:W-:Y:S01]  /*6aa0*/  FFMA R27, R157.reuse, R27, R0 ;  /* 0x0000001b9d1b7223 */ /* 0x040fe20000000000 */
[----:B------:R-:W-:Y:S01]  /*6ab0*/  FFMA R31, R157, R31, R14 ;  /* 0x0000001f9d1f7223 */ /* 0x000fe2000000000e */
[----:B------:R-:W-:-:S02]  /*6ac0*/  HADD2.F32 R35, -RZ, R10.H1_H1 ;  /* 0x3000000aff237230 */ /* 0x000fc40000004100 */
[C---:B------:R-:W-:Y:S01]  /*6ad0*/  FMUL R0, R156.reuse, R109 ;  /* 0x0000006d9c007220 */ /* 0x040fe20000400000 */
[----:B------:R-:W-:Y:S01]  /*6ae0*/  MOV R14, 0x3bbb989d ;  /* 0x3bbb989d000e7802 */ /* 0x000fe20000000f00 */
[C---:B------:R-:W-:Y:S01]  /*6af0*/  FFMA R25, R157.reuse, R25, R104 ;  /* 0x000000199d197223 */ /* 0x040fe20000000068 */
[----:B------:R-:W-:Y:S01]  /*6b00*/  MOV R15, 0x437c0000 ;  /* 0x437c0000000f7802 */ /* 0x000fe20000000f00 */
[----:B------:R-:W-:Y:S01]  /*6b10*/  FFMA R35, R157, R35, R0 ;  /* 0x000000239d237223 */ /* 0x000fe20000000000 */
[----:B------:R-:W-:Y:S02]  /*6b20*/  HADD2.F32 R39, -RZ, R11.H1_H1 ;  /* 0x3000000bff277230 */ /* 0x000fe40000004100 */
[-C--:B------:R-:W-:Y:S01]  /*6b30*/  FFMA.SAT R0, -R25, R14.reuse, 0.5 ;  /* 0x3f00000019007423 */ /* 0x080fe2000000210e */
[----:B------:R-:W-:Y:S01]  /*6b40*/  FMUL R26, R156, R111 ;  /* 0x0000006f9c1a7220 */ /* 0x000fe20000400000 */
[----:B------:R-:W-:Y:S01]  /*6b50*/  FFMA.SAT R28, -R27, R14, 0.5 ;  /* 0x3f0000001b1c7423 */ /* 0x000fe2000000210e */
[----:B------:R-:W-:-:S02]  /*6b60*/  HADD2.F32 R29, -RZ, R9.H0_H0 ;  /* 0x20000009ff1d7230 */ /* 0x000fc40000004100 */
[----:B------:R-:W-:Y:S01]  /*6b70*/  FFMA.RM R0, R0, R15, 12582913 ;  /* 0x4b40000100007423 */ /* 0x000fe2000000400f */
[----:B------:R-:W-:Y:S01]  /*6b80*/  FMUL R106, R156, R106 ;  /* 0x0000006a9c6a7220 */ /* 0x000fe20000400000 */
[C---:B------:R-:W-:Y:S01]  /*6b90*/  FFMA R39, R157.reuse, R39, R26 ;  /* 0x000000279d277223 */ /* 0x040fe2000000001a */
[----:B------:R-:W-:Y:S01]  /*6ba0*/  FFMA.RM R3, R28, R15, 12582913 ;  /* 0x4b4000011c037423 */ /* 0x000fe2000000400f */
[----:B------:R-:W-:Y:S01]  /*6bb0*/  FADD R26, R0, -12583039 ;  /* 0xcb40007f001a7421 */ /* 0x000fe20000000000 */
[----:B------:R-:W-:Y:S01]  /*6bc0*/  FFMA R29, R157, R29, R106 ;  /* 0x0000001d9d1d7223 */ /* 0x000fe2000000006a */
[----:B------:R-:W-:Y:S02]  /*6bd0*/  HADD2.F32 R33, -RZ, R10.H0_H0 ;  /* 0x2000000aff217230 */ /* 0x000fe40000004100 */
[----:B------:R-:W-:Y:S01]  /*6be0*/  FADD R30, R3, -12583039 ;  /* 0xcb40007f031e7421 */ /* 0x000fe20000000000 */
[----:B------:R-:W-:Y:S01]  /*6bf0*/  FFMA R28, -R25, 1.4426950216293334961, -R26 ;  /* 0x3fb8aa3b191c7823 */ /* 0x000fe2000000091a */
[----:B------:R-:W-:Y:S01]  /*6c00*/  FMUL R108, R156, R108 ;  /* 0x0000006c9c6c7220 */ /* 0x000fe20000400000 */
[-C--:B------:R-:W-:Y:S01]  /*6c10*/  FFMA.SAT R32, -R29, R14.reuse, 0.5 ;  /* 0x3f0000001d207423 */ /* 0x080fe2000000210e */
[----:B------:R-:W-:Y:S01]  /*6c20*/  FFMA R30, -R27, 1.4426950216293334961, -R30 ;  /* 0x3fb8aa3b1b1e7823 */ /* 0x000fe2000000091e */
[----:B------:R-:W-:Y:S01]  /*6c30*/  FFMA R28, -R25, 1.925963033500011079e-08, R28 ;  /* 0x32a57060191c7823 */ /* 0x000fe2000000011c */
[----:B------:R-:W-:Y:S01]  /*6c40*/  FFMA.SAT R34, -R31, R14, 0.5 ;  /* 0x3f0000001f227423 */ /* 0x000fe2000000210e */
[----:B------:R-:W-:Y:S01]  /*6c50*/  FFMA R33, R157, R33, R108 ;  /* 0x000000219d217223 */ /* 0x000fe2000000006c */
[----:B------:R-:W-:Y:S01]  /*6c60*/  FFMA.RM R25, R32, R15, 12582913 ;  /* 0x4b40000120197423 */ /* 0x000fe2000000400f */
[----:B----4-:R-:W-:-:S02]  /*6c70*/  HADD2.F32 R91, -RZ, R4.H1_H1 ;  /* 0x30000004ff5b7230 */ /* 0x010fc40000004100 */
[----:B------:R-:W-:Y:S01]  /*6c80*/  FMUL R26, R156, R113 ;  /* 0x000000719c1a7220 */ /* 0x000fe20000400000 */
[----:B------:R-:W-:Y:S01]  /*6c90*/  FFMA R30, -R27, 1.925963033500011079e-08, R30 ;  /* 0x32a570601b1e7823 */ /* 0x000fe2000000011e */
[----:B------:R-:W-:Y:S01]  /*6ca0*/  FFMA.RM R27, R34, R15, 12582913 ;  /* 0x4b400001221b7423 */ /* 0x000fe2000000400f */
[----:B------:R-:W-:Y:S01]  /*6cb0*/  FADD R32, R25, -12583039 ;  /* 0xcb40007f19207421 */ /* 0x000fe20000000000 */
[-C--:B------:R-:W-:Y:S01]  /*6cc0*/  FFMA.SAT R34, -R33, R14.reuse, 0.5 ;  /* 0x3f00000021227423 */ /* 0x080fe2000000210e */
[----:B------:R-:W-:Y:S01]  /*6cd0*/  FFMA R91, R157, R91, R26 ;  /* 0x0000005b9d5b7223 */ /* 0x000fe2000000001a */
[----:B------:R-:W-:Y:S01]  /*6ce0*/  FFMA.SAT R88, -R35, R14, 0.5 ;  /* 0x3f00000023587423 */ /* 0x000fe2000000210e */
[----:B------:R1:W2:Y:S01]  /*6cf0*/  MUFU.EX2 R26, R28 ;  /* 0x0000001c001a7308 */ /* 0x0002a20000000800 */
[----:B------:R-:W-:Y:S01]  /*6d00*/  FFMA R32, -R29, 1.4426950216293334961, -R32 ;  /* 0x3fb8aa3b1d207823 */ /* 0x000fe20000000920 */
[----:B------:R-:W-:Y:S01]  /*6d10*/  FFMA.RM R36, R34, R15, 12582913 ;  /* 0x4b40000122247423 */ /* 0x000fe2000000400f */
[----:B------:R-:W-:-:S02]  /*6d20*/  HADD2.F32 R37, -RZ, R11.H0_H0 ;  /* 0x2000000bff257230 */ /* 0x000fc40000004100 */
[----:B------:R-:W-:Y:S01]  /*6d30*/  FMUL R110, R156, R110 ;  /* 0x0000006e9c6e7220 */ /* 0x000fe20000400000 */
[----:B------:R-:W-:Y:S01]  /*6d40*/  FFMA R32, -R29, 1.925963033500011079e-08, R32 ;  /* 0x32a570601d207823 */ /* 0x000fe20000000120 */
[----:B------:R-:W-:Y:S01]  /*6d50*/  FADD R38, R36, -12583039 ;  /* 0xcb40007f24267421 */ /* 0x000fe20000000000 */
[----:B------:R-:W-:Y:S02]  /*6d60*/  HADD2.F32 R29, -RZ, R5.H1_H1 ;  /* 0x30000005ff1d7230 */ /* 0x000fe40000004100 */
[----:B------:R-:W-:Y:S01]  /*6d70*/  FFMA.RM R88, R88, R15, 12582913 ;  /* 0x4b40000158587423 */ /* 0x000fe2000000400f */
[----:B-1----:R-:W-:Y:S01]  /*6d80*/  FADD R28, R27, -12583039 ;  /* 0xcb40007f1b1c7421 */ /* 0x002fe20000000000 */
[----:B------:R-:W-:Y:S02]  /*6d90*/  HADD2.F32 R89, -RZ, R4.H0_H0 ;  /* 0x20000004ff597230 */ /* 0x000fe40000004100 */
[----:B------:R-:W-:Y:S01]  /*6da0*/  FFMA R38, -R33, 1.4426950216293334961, -R38 ;  /* 0x3fb8aa3b21267823 */ /* 0x000fe20000000926 */
[C---:B------:R-:W-:Y:S01]  /*6db0*/  FMUL R112, R156.reuse, R112 ;  /* 0x000000709c707220 */ /* 0x040fe20000400000 */
[----:B------:R-:W-:Y:S01]  /*6dc0*/  FFMA R34, -R31, 1.4426950216293334961, -R28 ;  /* 0x3fb8aa3b1f227823 */ /* 0x000fe2000000091c */
[----:B------:R-:W-:Y:S01]  /*6dd0*/  FMUL R28, R156, R115 ;  /* 0x000000739c1c7220 */ /* 0x000fe20000400000 */
[----:B------:R-:W-:Y:S01]  /*6de0*/  FFMA R37, R157, R37, R110 ;  /* 0x000000259d257223 */ /* 0x000fe2000000006e */
[----:B------:R-:W-:Y:S01]  /*6df0*/  FFMA R38, -R33, 1.925963033500011079e-08, R38 ;  /* 0x32a5706021267823 */ /* 0x000fe20000000126 */
[C---:B------:R-:W-:Y:S01]  /*6e00*/  FFMA R89, R157.reuse, R89, R112 ;  /* 0x000000599d597223 */ /* 0x040fe20000000070 */
[----:B------:R-:W-:Y:S01]  /*6e10*/  FFMA R29, R157, R29, R28 ;  /* 0x0000001d9d1d7223 */ /* 0x000fe2000000001c */
[----:B------:R-:W-:Y:S01]  /*6e20*/  FADD R28, R88, -12583039 ;  /* 0xcb40007f581c7421 */ /* 0x000fe20000000000 */
[----:B------:R-:W-:Y:S01]  /*6e30*/  FFMA.SAT R90, -R37, R14, 0.5 ;  /* 0x3f000000255a7423 */ /* 0x000fe2000000210e */
[----:B------:R1:W-:Y:S01]  /*6e40*/  MUFU.EX2 R95, R38 ;  /* 0x00000026005f7308 */ /* 0x0003e20000000800 */
[----:B------:R-:W-:-:S02]  /*6e50*/  HADD2.F32 R33, -RZ, R6.H1_H1 ;  /* 0x30000006ff217230 */ /* 0x000fc40000004100 */
[----:B------:R-:W-:Y:S01]  /*6e60*/  FFMA R28, -R35, 1.4426950216293334961, -R28 ;  /* 0x3fb8aa3b231c7823 */ /* 0x000fe2000000091c */
[----:B------:R-:W-:Y:S01]  /*6e70*/  FFMA.RM R90, R90, R15, 12582913 ;  /* 0x4b4000015a5a7423 */ /* 0x000fe2000000400f */
[-C--:B------:R-:W-:Y:S01]  /*6e80*/  FFMA.SAT R94, -R39, R14.reuse, 0.5 ;  /* 0x3f000000275e7423 */ /* 0x080fe2000000210e */
[----:B------:R-:W-:Y:S02]  /*6e90*/  HADD2.F32 R93, -RZ, R5.H0_H0 ;  /* 0x20000005ff5d7230 */ /* 0x000fe40000004100 */
[----:B------:R-:W-:Y:S01]  /*6ea0*/  FFMA R35, -R35, 1.925963033500011079e-08, R28 ;  /* 0x32a5706023237823 */ /* 0x000fe2000000011c */
[----:B------:R-:W-:Y:S01]  /*6eb0*/  FMUL R28, R156, R117 ;  /* 0x000000759c1c7220 */ /* 0x000fe20000400000 */
[----:B------:R-:W-:Y:S01]  /*6ec0*/  FADD R92, R90, -12583039 ;  /* 0xcb40007f5a5c7421 */ /* 0x000fe20000000000 */
[----:B-1----:R-:W-:Y:S01]  /*6ed0*/  FFMA.SAT R38, -R89, R14, 0.5 ;  /* 0x3f00000059267423 */ /* 0x002fe2000000210e */
[----:B------:R-:W-:Y:S01]  /*6ee0*/  FFMA.RM R94, R94, R15, 12582913 ;  /* 0x4b4000015e5e7423 */ /* 0x000fe2000000400f */
[----:B------:R-:W-:Y:S01]  /*6ef0*/  FFMA R33, R157, R33, R28 ;  /* 0x000000219d217223 */ /* 0x000fe2000000001c */
[C---:B------:R-:W-:Y:S01]  /*6f00*/  FFMA R92, -R37.reuse, 1.4426950216293334961, -R92 ;  /* 0x3fb8aa3b255c7823 */ /* 0x040fe2000000095c */
[----:B------:R-:W-:Y:S01]  /*6f10*/  FFMA.RM R38, R38, R15, 12582913 ;  /* 0x4b40000126267423 */ /* 0x000fe2000000400f */
[----:B------:R-:W-:Y:S01]  /*6f20*/  FMUL R114, R156, R114 ;  /* 0x000000729c727220 */ /* 0x000fe20000400000 */
[----:B------:R-:W-:Y:S01]  /*6f30*/  FADD R96, R94, -12583039 ;  /* 0xcb40007f5e607421 */ /* 0x000fe20000000000 */
[----:B------:R-:W-:Y:S01]  /*6f40*/  FFMA R92, -R37, 1.925963033500011079e-08, R92 ;  /* 0x32a57060255c7823 */ /* 0x000fe2000000015c */
[----:B------:R-:W-:Y:S01]  /*6f50*/  FADD R28, R38, -12583039 ;  /* 0xcb40007f261c7421 */ /* 0x000fe20000000000 */
[----:B------:R-:W-:Y:S01]  /*6f60*/  FFMA R93, R157, R93, R114 ;  /* 0x0000005d9d5d7223 */ /* 0x000fe20000000072 */
[----:B------:R-:W-:Y:S01]  /*6f70*/  FFMA.SAT R98, -R91, R14, 0.5 ;  /* 0x3f0000005b627423 */ /* 0x000fe2000000210e */
[----:B------:R-:W-:Y:S01]  /*6f80*/  FFMA R96, -R39, 1.4426950216293334961, -R96 ;  /* 0x3fb8aa3b27607823 */ /* 0x000fe20000000960 */
[----:B------:R-:W-:Y:S01]  /*6f90*/  FFMA R28, -R89, 1.4426950216293334961, -R28 ;  /* 0x3fb8aa3b591c7823 */ /* 0x000fe2000000091c */
[----:B------:R1:W-:Y:S01]  /*6fa0*/  MUFU.EX2 R99, R92 ;  /* 0x0000005c00637308 */ /* 0x0003e20000000800 */
[----:B------:R-:W-:Y:S01]  /*6fb0*/  FFMA R34, -R31, 1.925963033500011079e-08, R34 ;  /* 0x32a570601f227823 */ /* 0x000fe20000000122 */
[----:B------:R-:W-:-:S02]  /*6fc0*/  HADD2.F32 R31, -RZ, R6.H0_H0 ;  /* 0x20000006ff1f7230 */ /* 0x000fc40000004100 */
[----:B------:R-:W-:Y:S01]  /*6fd0*/  FFMA R89, -R89, 1.925963033500011079e-08, R28 ;  /* 0x32a5706059597823 */ /* 0x000fe2000000011c */
[----:B------:R-:W-:Y:S01]  /*6fe0*/  FFMA.SAT R28, -R29, R14, 0.5 ;  /* 0x3f0000001d1c7423 */ /* 0x000fe2000000210e */
[-C--:B------:R-:W-:Y:S01]  /*6ff0*/  FFMA.RM R98, R98, R15.reuse, 12582913 ;  /* 0x4b40000162627423 */ /* 0x080fe2000000400f */
[--C-:B------:R-:W-:Y:S02]  /*7000*/  HADD2.F32 R37, -RZ, R7.reuse.H1_H1 ;  /* 0x30000007ff257230 */ /* 0x100fe40000004100 */
[----:B------:R-:W-:Y:S01]  /*7010*/  FMUL R116, R156, R116 ;  /* 0x000000749c747220 */ /* 0x000fe20000400000 */
[----:B------:R3:W-:Y:S01]  /*7020*/  MUFU.EX2 R97, R35 ;  /* 0x0000002300617308 */ /* 0x0007e20000000800 */
[----:B-1----:R-:W-:Y:S01]  /*7030*/  FFMA.SAT R92, -R93, R14, 0.5 ;  /* 0x3f0000005d5c7423 */ /* 0x002fe2000000210e */
[----:B------:R-:W-:Y:S01]  /*7040*/  FFMA.RM R101, R28, R15, 12582913 ;  /* 0x4b4000011c657423 */ /* 0x000fe2000000400f */
[----:B------:R-:W-:Y:S01]  /*7050*/  FFMA R96, -R39, 1.925963033500011079e-08, R96 ;  /* 0x32a5706027607823 */ /* 0x000fe20000000160 */
[C---:B------:R-:W-:Y:S01]  /*7060*/  FMUL R28, R156.reuse, R119 ;  /* 0x000000779c1c7220 */ /* 0x040fe20000400000 */
[----:B------:R-:W-:Y:S01]  /*7070*/  FMUL R118, R156, R118 ;  /* 0x000000769c767220 */ /* 0x000fe20000400000 */
[----:B------:R-:W-:Y:S01]  /*7080*/  FFMA.RM R92, R92, R15, 12582913 ;  /* 0x4b4000015c5c7423 */ /* 0x000fe2000000400f */
[----:B------:R-:W-:Y:S01]  /*7090*/  FADD R100, R98, -12583039 ;  /* 0xcb40007f62647421 */ /* 0x000fe20000000000 */
[C---:B------:R-:W-:Y:S01]  /*70a0*/  FFMA R31, R157.reuse, R31, R116 ;  /* 0x0000001f9d1f7223 */ /* 0x040fe20000000074 */
[----:B---3--:R-:W-:Y:S01]  /*70b0*/  HADD2.F32 R35, -RZ, R7.H0_H0 ;  /* 0x20000007ff237230 */ /* 0x008fe20000004100 */
[----:B------:R1:W-:Y:S01]  /*70c0*/  MUFU.EX2 R39, R96 ;  /* 0x0000006000277308 */ /* 0x0003e20000000800 */
[----:B------:R-:W-:Y:S01]  /*70d0*/  FFMA R37, R157, R37, R28 ;  /* 0x000000259d257223 */ /* 0x000fe2000000001c */
[----:B------:R-:W-:Y:S01]  /*70e0*/  FFMA R100, -R91, 1.4426950216293334961, -R100 ;  /* 0x3fb8aa3b5b647823 */ /* 0x000fe20000000964 */
[----:B------:R-:W-:Y:S01]  /*70f0*/  FADD R102, R101, -12583039 ;  /* 0xcb40007f65667421 */ /* 0x000fe20000000000 */
[----:B------:R-:W-:Y:S01]  /*7100*/  FFMA R35, R157, R35, R118 ;  /* 0x000000239d237223 */ /* 0x000fe20000000076 */
[-C--:B------:R-:W-:Y:S01]  /*7110*/  FFMA.SAT R28, -R31, R14.reuse, 0.5 ;  /* 0x3f0000001f1c7423 */ /* 0x080fe2000000210e */
[-C--:B------:R-:W-:Y:S01]  /*7120*/  FFMA.SAT R104, -R33, R14.reuse, 0.5 ;  /* 0x3f00000021687423 */ /* 0x080fe2000000210e */
[-C--:B------:R-:W-:Y:S01]  /*7130*/  FFMA.SAT R108, -R37, R14.reuse, 0.5 ;  /* 0x3f000000256c7423 */ /* 0x080fe2000000210e */
[----:B------:R-:W-:Y:S01]  /*7140*/  FFMA.SAT R106, -R35, R14, 0.5 ;  /* 0x3f000000236a7423 */ /* 0x000fe2000000210e */
[----:B-1----:R-:W-:Y:S01]  /*7150*/  FADD R96, R92, -12583039 ;  /* 0xcb40007f5c607421 */ /* 0x002fe20000000000 */
[----:B------:R-:W-:Y:S01]  /*7160*/  FFMA R100, -R91, 1.925963033500011079e-08, R100 ;  /* 0x32a570605b647823 */ /* 0x000fe20000000164 */
[----:B------:R-:W1:Y:S01]  /*7170*/  MUFU.EX2 R30, R30 ;  /* 0x0000001e001e7308 */ /* 0x000e620000000800 */
[----:B------:R-:W-:Y:S01]  /*7180*/  FFMA R102, -R29, 1.4426950216293334961, -R102 ;  /* 0x3fb8aa3b1d667823 */ /* 0x000fe20000000966 */
[C---:B------:R-:W-:Y:S01]  /*7190*/  FFMA R96, -R93.reuse, 1.4426950216293334961, -R96 ;  /* 0x3fb8aa3b5d607823 */ /* 0x040fe20000000960 */
[-C--:B------:R-:W-:Y:S01]  /*71a0*/  FFMA.RM R28, R28, R15.reuse, 12582913 ;  /* 0x4b4000011c1c7423 */ /* 0x080fe2000000400f */
[-C--:B------:R-:W-:Y:S01]  /*71b0*/  FFMA.RM R104, R104, R15.reuse, 12582913 ;  /* 0x4b40000168687423 */ /* 0x080fe2000000400f */
[-C--:B------:R-:W-:Y:S01]  /*71c0*/  FFMA.RM R108, R108, R15.reuse, 12582913 ;  /* 0x4b4000016c6c7423 */ /* 0x080fe2000000400f */
[----:B------:R-:W-:Y:S01]  /*71d0*/  FFMA R96, -R93, 1.925963033500011079e-08, R96 ;  /* 0x32a570605d607823 */ /* 0x000fe20000000160 */
[----:B------:R-:W-:Y:S01]  /*71e0*/  FFMA.RM R106, R106, R15, 12582913 ;  /* 0x4b4000016a6a7423 */ /* 0x000fe2000000400f */
[----:B------:R-:W-:Y:S01]  /*71f0*/  SHF.L.U32 R15, R0, 0x17, RZ ;  /* 0x00000017000f7819 */ /* 0x000fe200000006ff */
[----:B------:R3:W-:Y:S01]  /*7200*/  MUFU.EX2 R91, R100 ;  /* 0x00000064005b7308 */ /* 0x0007e20000000800 */
[----:B------:R-:W-:Y:S01]  /*7210*/  FFMA R102, -R29, 1.925963033500011079e-08, R102 ;  /* 0x32a570601d667823 */ /* 0x000fe20000000166 */
[----:B------:R-:W-:Y:S01]  /*7220*/  FADD R14, R104, -12583039 ;  /* 0xcb40007f680e7421 */ /* 0x000fe20000000000 */
[----:B------:R-:W-:Y:S01]  /*7230*/  FADD R110, R108, -12583039 ;  /* 0xcb40007f6c6e7421 */ /* 0x000fe20000000000 */
[----:B--2---:R-:W-:Y:S01]  /*7240*/  FFMA R15, R15, R26, 1 ;  /* 0x3f8000000f0f7423 */ /* 0x004fe2000000001a */
[----:B------:R-:W-:Y:S01]  /*7250*/  SHF.L.U32 R3, R3, 0x17, RZ ;  /* 0x0000001703037819 */ /* 0x000fe200000006ff */
[----:B------:R-:W-:Y:S01]  /*7260*/  FFMA R14, -R33, 1.4426950216293334961, -R14 ;  /* 0x3fb8aa3b210e7823 */ /* 0x000fe2000000090e */
[----:B------:R-:W-:Y:S01]  /*7270*/  FFMA R110, -R37, 1.4426950216293334961, -R110 ;  /* 0x3fb8aa3b256e7823 */ /* 0x000fe2000000096e */
[----:B------:R2:W-:Y:S01]  /*7280*/  MUFU.EX2 R29, R96 ;  /* 0x00000060001d7308 */ /* 0x0005e20000000800 */
[----:B---3--:R-:W-:Y:S01]  /*7290*/  FADD R100, R28, -12583039 ;  /* 0xcb40007f1c647421 */ /* 0x008fe20000000000 */
[----:B------:R-:W-:Y:S01]  /*72a0*/  FFMA R14, -R33, 1.925963033500011079e-08, R14 ;  /* 0x32a57060210e7823 */ /* 0x000fe2000000010e */
[----:B------:R-:W-:Y:S01]  /*72b0*/  FFMA R110, -R37, 1.925963033500011079e-08, R110 ;  /* 0x32a57060256e7823 */ /* 0x000fe2000000016e */
[----:B------:R-:W-:Y:S01]  /*72c0*/  IADD3 R0, R15, 0x1800000, RZ ;  /* 0x018000000f007810 */ /* 0x000fe20007ffe0ff */
[----:B------:R-:W-:Y:S01]  /*72d0*/  FFMA R100, -R31, 1.4426950216293334961, -R100 ;  /* 0x3fb8aa3b1f647823 */ /* 0x000fe20000000964 */
[----:B-1----:R-:W-:Y:S01]  /*72e0*/  FFMA R30, R3, R30, 1 ;  /* 0x3f800000031e7423 */ /* 0x002fe2000000001e */
[----:B------:R-:W-:Y:S01]  /*72f0*/  SHF.L.U32 R25, R25, 0x17, RZ ;  /* 0x0000001719197819 */ /* 0x000fe200000006ff */
[----:B------:R-:W1:Y:S01]  /*7300*/  MUFU.EX2 R32, R32 ;  /* 0x0000002000207308 */ /* 0x000e620000000800 */
[----:B--2---:R-:W-:Y:S01]  /*7310*/  FADD R96, R106, -12583039 ;  /* 0xcb40007f6a607421 */ /* 0x004fe20000000000 */
[----:B------:R-:W-:Y:S01]  /*7320*/  FFMA R100, -R31, 1.925963033500011079e-08, R100 ;  /* 0x32a570601f647823 */ /* 0x000fe20000000164 */
[----:B------:R-:W-:Y:S01]  /*7330*/  LOP3.LUT R0, R0, 0x7f800000, RZ, 0xc0, !PT ;  /* 0x7f80000000007812 */ /* 0x000fe200078ec0ff */
[----:B------:R-:W-:-:S02]  /*7340*/  IMAD.SHL.U32 R88, R88, 0x800000, RZ ;  /* 0x0080000058587824 */ /* 0x000fc400078e00ff */
[----:B------:R-:W-:Y:S01]  /*7350*/  FFMA R96, -R35, 1.4426950216293334961, -R96 ;  /* 0x3fb8aa3b23607823 */ /* 0x000fe20000000960 */
[----:B------:R-:W-:Y:S01]  /*7360*/  SHF.L.U32 R27, R27, 0x17, RZ ;  /* 0x000000171b1b7819 */ /* 0x000fe200000006ff */
[----:B------:R-:W-:Y:S01]  /*7370*/  BSSY B1, `(.L_x_170) ;  /* 0x000002d000017945 */ /* 0x000fe20003800000 */
[----:B------:R-:W2:Y:S01]  /*7380*/  MUFU.EX2 R34, R34 ;  /* 0x0000002200227308 */ /* 0x000ea20000000800 */
[----:B------:R-:W-:Y:S01]  /*7390*/  FFMA R96, -R35, 1.925963033500011079e-08, R96 ;  /* 0x32a5706023607823 */ /* 0x000fe20000000160 */
[----:B------:R-:W-:Y:S01]  /*73a0*/  ISETP.GT.U32.AND P2, PT, R0, 0x1ffffff, PT ;  /* 0x01ffffff0000780c */ /* 0x000fe20003f44070 */
[----:B------:R-:W-:Y:S01]  /*73b0*/  FFMA R88, R88, R97, 1 ;  /* 0x3f80000058587423 */ /* 0x000fe20000000061 */
[----:B------:R-:W-:Y:S02]  /*73c0*/  SHF.L.U32 R36, R36, 0x17, RZ ;  /* 0x0000001724247819 */ /* 0x000fe400000006ff */
[----:B------:R-:W-:Y:S02]  /*73d0*/  SHF.L.U32 R90, R90, 0x17, RZ ;  /* 0x000000175a5a7819 */ /* 0x000fe400000006ff */
[----:B------:R-:W3:Y:S01]  /*73e0*/  MUFU.EX2 R89, R89 ;  /* 0x0000005900597308 */ /* 0x000ee20000000800 */
[----:B-1----:R-:W-:Y:S01]  /*73f0*/  FFMA R35, R25, R32, 1 ;  /* 0x3f80000019237423 */ /* 0x002fe20000000020 */
[----:B------:R-:W-:Y:S01]  /*7400*/  SHF.L.U32 R94, R94, 0x17, RZ ;  /* 0x000000175e5e7819 */ /* 0x000fe200000006ff */
[----:B------:R-:W-:Y:S01]  /*7410*/  FFMA R95, R36, R95, 1 ;  /* 0x3f800000245f7423 */ /* 0x000fe2000000005f */
[----:B------:R-:W-:Y:S01]  /*7420*/  SHF.L.U32 R38, R38, 0x17, RZ ;  /* 0x0000001726267819 */ /* 0x000fe200000006ff */
[----:B------:R-:W-:Y:S01]  /*7430*/  FFMA R99, R90, R99, 1 ;  /* 0x3f8000005a637423 */ /* 0x000fe20000000063 */
[----:B------:R-:W-:Y:S01]  /*7440*/  SHF.L.U32 R32, R92, 0x17, RZ ;  /* 0x000000175c207819 */ /* 0x000fe200000006ff */
[----:B------:R-:W-:Y:S01]  /*7450*/  FFMA R94, R94, R39, 1 ;  /* 0x3f8000005e5e7423 */ /* 0x000fe20000000027 */
[----:B------:R-:W1:Y:S01]  /*7460*/  MUFU.EX2 R102, R102 ;  /* 0x0000006600667308 */ /* 0x000e620000000800 */
[----:B--2---:R-:W-:Y:S01]  /*7470*/  FFMA R112, R27, R34, 1 ;  /* 0x3f8000001b707423 */ /* 0x004fe20000000022 */
[----:B------:R-:W-:Y:S01]  /*7480*/  SHF.L.U32 R34, R98, 0x17, RZ ;  /* 0x0000001762227819 */ /* 0x000fe200000006ff */
[----:B------:R-:W-:Y:S01]  /*7490*/  FFMA R32, R32, R29, 1 ;  /* 0x3f80000020207423 */ /* 0x000fe2000000001d */
[----:B------:R-:W-:-:S02]  /*74a0*/  SHF.L.U32 R33, R101, 0x17, RZ ;  /* 0x0000001765217819 */ /* 0x000fc400000006ff */
[----:B------:R-:W-:Y:S01]  /*74b0*/  SHF.L.U32 R31, R28, 0x17, RZ ;  /* 0x000000171c1f7819 */ /* 0x000fe200000006ff */
[----:B------:R-:W-:Y:S01]  /*74c0*/  FFMA R34, R34, R91, 1 ;  /* 0x3f80000022227423 */ /* 0x000fe2000000005b */
[----:B------:R-:W2:Y:S01]  /*74d0*/  MUFU.EX2 R100, R100 ;  /* 0x0000006400647308 */ /* 0x000ea20000000800 */
[----:B------:R-:W-:Y:S01]  /*74e0*/  SHF.L.U32 R25, R104, 0x17, RZ ;  /* 0x0000001768197819 */ /* 0x000fe200000006ff */
[----:B---3--:R-:W-:Y:S01]  /*74f0*/  FFMA R89, R38, R89, 1 ;  /* 0x3f80000026597423 */ /* 0x008fe20000000059 */
[----:B------:R-:W-:Y:S02]  /*7500*/  SHF.L.U32 R26, R106, 0x17, RZ ;  /* 0x000000176a1a7819 */ /* 0x000fe400000006ff */
[----:B------:R-:W-:-:S03]  /*7510*/  SHF.L.U32 R27, R108, 0x17, RZ ;  /* 0x000000176c1b7819 */ /* 0x000fc600000006ff */
[----:B------:R-:W3:Y:S01]  /*7520*/  MUFU.EX2 R14, R14 ;  /* 0x0000000e000e7308 */ /* 0x000ee20000000800 */
[----:B-1----:R-:W-:-:S07]  /*7530*/  FFMA R33, R33, R102, 1 ;  /* 0x3f80000021217423 */ /* 0x002fce0000000066 */
[----:B------:R-:W1:Y:S01]  /*7540*/  MUFU.EX2 R3, R96 ;  /* 0x0000006000037308 */ /* 0x000e620000000800 */
[----:B--2---:R-:W-:-:S07]  /*7550*/  FFMA R31, R31, R100, 1 ;  /* 0x3f8000001f1f7423 */ /* 0x004fce0000000064 */
[----:B------:R-:W2:Y:S01]  /*7560*/  MUFU.EX2 R110, R110 ;  /* 0x0000006e006e7308 */ /* 0x000ea20000000800 */
[----:B---3--:R-:W-:Y:S01]  /*7570*/  FFMA R25, R25, R14, 1 ;  /* 0x3f80000019197423 */ /* 0x008fe2000000000e */
[----:B-1----:R-:W-:Y:S01]  /*7580*/  FFMA R26, R26, R3, 1 ;  /* 0x3f8000001a1a7423 */ /* 0x002fe20000000003 */
[----:B--2---:R-:W-:Y:S01]  /*7590*/  FFMA R27, R27, R110, 1 ;  /* 0x3f8000001b1b7423 */ /* 0x004fe2000000006e */
[----:B------:R-:W-:Y:S06]  /*75a0*/  @P2 BRA `(.L_x_171) ;  /* 0x0000000000142947 */ /* 0x000fec0003800000 */
[----:B------:R-:W-:Y:S01]  /*75b0*/  IMAD.MOV.U32 R0, RZ, RZ, R15 ;  /* 0x000000ffff007224 */ /* 0x000fe200078e000f */
[----:B------:R-:W-:-:S07]  /*75c0*/  MOV R14, 0x75e0 ;  /* 0x000075e0000e7802 */ /* 0x000fce0000000f00 */
[----:B------:R-:W-:Y:S05]  /*75d0*/  CALL.REL.NOINC `($__internal_0_$__cuda_sm20_rcp_rn_f32_slowpath) ;  /* 0x000000e800307944 */ /* 0x000fea0003c00000 */
[----:B------:R-:W-:Y:S01]  /*75e0*/  MOV R28, R0 ;  /* 0x00000000001c7202 */ /* 0x000fe20000000f00 */
[----:B------:R-:W-:Y:S06]  /*75f0*/  BRA `(.L_x_172) ;  /* 0x0000000000107947 */ /* 0x000fec0003800000 */
.L_x_171:
[----:B------:R-:W1:Y:S02]  /*7600*/  MUFU.RCP R28, R15 ;  /* 0x0000000f001c7308 */ /* 0x000e640000001000 */
[----:B-1----:R-:W-:-:S04]  /*7610*/  FFMA R0, R15, R28, -1 ;  /* 0xbf8000000f007423 */ /* 0x002fc8000000001c */
[----:B------:R-:W-:-:S04]  /*7620*/  FADD.FTZ R3, -R0, -RZ ;  /* 0x800000ff00037221 */ /* 0x000fc80000010100 */
[----:B------:R-:W-:-:S07]  /*7630*/  FFMA R28, R28, R3, R28 ;  /* 0x000000031c1c7223 */ /* 0x000fce000000001c */
.L_x_172:
[----:B------:R-:W-:Y:S05]  /*7640*/  BSYNC B1 ;  /* 0x0000000000017941 */ /* 0x000fea0003800000 */
.L_x_170:
        /* <DEDUP_REMOVED lines=10> */
.L_x_174:
[----:B------:R-:W1:Y:S02]  /*76f0*/  MUFU.RCP R29, R30 ;  /* 0x0000001e001d7308 */ /* 0x000e640000001000 */
[----:B-1----:R-:W-:-:S04]  /*7700*/  FFMA R0, R30, R29, -1 ;  /* 0xbf8000001e007423 */ /* 0x002fc8000000001d */
[----:B------:R-:W-:-:S04]  /*7710*/  FADD.FTZ R0, -R0, -RZ ;  /* 0x800000ff00007221 */ /* 0x000fc80000010100 */
[----:B------:R-:W-:-:S07]  /*7720*/  FFMA R29, R29, R0, R29 ;  /* 0x000000001d1d7223 */ /* 0x000fce000000001d */
.L_x_175:
[----:B------:R-:W-:Y:S05]  /*7730*/  BSYNC B1 ;  /* 0x0000000000017941 */ /* 0x000fea0003800000 */
.L_x_173:
        /* <DEDUP_REMOVED lines=10> */
.L_x_177:
[----:B------:R-:W1:Y:S02]  /*77e0*/  MUFU.RCP R30, R35 ;  /* 0x00000023001e7308 */ /* 0x000e640000001000 */
[----:B-1----:R-:W-:-:S04]  /*77f0*/  FFMA R0, R35, R30, -1 ;  /* 0xbf80000023007423 */ /* 0x002fc8000000001e */
[----:B------:R-:W-:-:S04]  /*7800*/  FADD.FTZ R3, -R0, -RZ ;  /* 0x800000ff00037221 */ /* 0x000fc80000010100 */
[----:B------:R-:W-:-:S07]  /*7810*/  FFMA R30, R30, R3, R30 ;  /* 0x000000031e1e7223 */ /* 0x000fce000000001e */
.L_x_178:
[----:B------:R-:W-:Y:S05]  /*7820*/  BSYNC B1 ;  /* 0x0000000000017941 */ /* 0x000fea0003800000 */
.L_x_176:
        /* <DEDUP_REMOVED lines=10> */
.L_x_180:
[----:B------:R-:W1:Y:S02]  /*78d0*/  MUFU.RCP R35, R112 ;  /* 0x0000007000237308 */ /* 0x000e640000001000 */
[----:B-1----:R-:W-:-:S04]  /*78e0*/  FFMA R0, R112, R35, -1 ;  /* 0xbf80000070007423 */ /* 0x002fc80000000023 */
[----:B------:R-:W-:-:S04]  /*78f0*/  FADD.FTZ R0, -R0, -RZ ;  /* 0x800000ff00007221 */ /* 0x000fc80000010100 */
[----:B------:R-:W-:-:S07]  /*7900*/  FFMA R35, R35, R0, R35 ;  /* 0x0000000023237223 */ /* 0x000fce0000000023 */
.L_x_181:
[----:B------:R-:W-:Y:S05]  /*7910*/  BSYNC B1 ;  /* 0x0000000000017941 */ /* 0x000fea0003800000 */
.L_x_179:
        /* <DEDUP_REMOVED lines=10> */
.L_x_183:
[----:B------:R-:W1:Y:S02]  /*79c0*/  MUFU.RCP R36, R95 ;  /* 0x0000005f00247308 */ /* 0x000e640000001000 */
[----:B-1----:R-:W-:-:S04]  /*79d0*/  FFMA R0, R95, R36, -1 ;  /* 0xbf8000005f007423 */ /* 0x002fc80000000024 */
[----:B------:R-:W-:-:S04]  /*79e0*/  FADD.FTZ R3, -R0, -RZ ;  /* 0x800000ff00037221 */ /* 0x000fc80000010100 */
[----:B------:R-:W-:-:S07]  /*79f0*/  FFMA R36, R36, R3, R36 ;  /* 0x0000000324247223 */ /* 0x000fce0000000024 */
.L_x_184:
[----:B------:R-:W-:Y:S05]  /*7a00*/  BSYNC B1 ;  /* 0x0000000000017941 */ /* 0x000fea0003800000 */
.L_x_182:
        /* <DEDUP_REMOVED lines=10> */
.L_x_186:
[----:B------:R-:W1:Y:S02]  /*7ab0*/  MUFU.RCP R37, R88 ;  /* 0x0000005800257308 */ /* 0x000e640000001000 */
[----:B-1----:R-:W-:-:S04]  /*7ac0*/  FFMA R0, R88, R37, -1 ;  /* 0xbf80000058007423 */ /* 0x002fc80000000025 */
[----:B------:R-:W-:-:S04]  /*7ad0*/  FADD.FTZ R0, -R0, -RZ ;  /* 0x800000ff00007221 */ /* 0x000fc80000010100 */
[----:B------:R-:W-:-:S07]  /*7ae0*/  FFMA R37, R37, R0, R37 ;  /* 0x0000000025257223 */ /* 0x000fce0000000025 */
.L_x_187:
[----:B------:R-:W-:Y:S05]  /*7af0*/  BSYNC B1 ;  /* 0x0000000000017941 */ /* 0x000fea0003800000 */
.L_x_185:
        /* <DEDUP_REMOVED lines=10> */
.L_x_189:
[----:B------:R-:W1:Y:S02]  /*7ba0*/  MUFU.RCP R38, R99 ;  /* 0x0000006300267308 */ /* 0x000e640000001000 */
[----:B-1----:R-:W-:-:S04]  /*7bb0*/  FFMA R0, R99, R38, -1 ;  /* 0xbf80000063007423 */ /* 0x002fc80000000026 */
[----:B------:R-:W-:-:S04]  /*7bc0*/  FADD.FTZ R3, -R0, -RZ ;  /* 0x800000ff00037221 */ /* 0x000fc80000010100 */
[----:B------:R-:W-:-:S07]  /*7bd0*/  FFMA R38, R38, R3, R38 ;  /* 0x0000000326267223 */ /* 0x000fce0000000026 */
.L_x_190:
[----:B------:R-:W-:Y:S05]  /*7be0*/  BSYNC B1 ;  /* 0x0000000000017941 */ /* 0x000fea0003800000 */
.L_x_188:
        /* <DEDUP_REMOVED lines=10> */
.L_x_192:
[----:B------:R-:W1:Y:S02]  /*7c90*/  MUFU.RCP R39, R94 ;  /* 0x0000005e00277308 */ /* 0x000e640000001000 */
[----:B-1----:R-:W-:-:S04]  /*7ca0*/  FFMA R0, R94, R39, -1 ;  /* 0xbf8000005e007423 */ /* 0x002fc80000000027 */
[----:B------:R-:W-:-:S04]  /*7cb0*/  FADD.FTZ R0, -R0, -RZ ;  /* 0x800000ff00007221 */ /* 0x000fc80000010100 */
[----:B------:R-:W-:-:S07]  /*7cc0*/  FFMA R39, R39, R0, R39 ;  /* 0x0000000027277223 */ /* 0x000fce0000000027 */
.L_x_193:
[----:B------:R-:W-:Y:S05]  /*7cd0*/  BSYNC B1 ;  /* 0x0000000000017941 */ /* 0x000fea0003800000 */
.L_x_191:
        /* <DEDUP_REMOVED lines=10> */
.L_x_195:
[----:B------:R-:W1:Y:S02]  /*7d80*/  MUFU.RCP R88, R89 ;  /* 0x0000005900587308 */ /* 0x000e640000001000 */
[----:B-1----:R-:W-:-:S04]  /*7d90*/  FFMA R0, R89, R88, -1 ;  /* 0xbf80000059007423 */ /* 0x002fc80000000058 */
[----:B------:R-:W-:-:S04]  /*7da0*/  FADD.FTZ R3, -R0, -RZ ;  /* 0x800000ff00037221 */ /* 0x000fc80000010100 */
[----:B------:R-:W-:-:S07]  /*7db0*/  FFMA R88, R88, R3, R88 ;  /* 0x0000000358587223 */ /* 0x000fce0000000058 */
.L_x_196:
[----:B------:R-:W-:Y:S05]  /*7dc0*/  BSYNC B1 ;  /* 0x0000000000017941 */ /* 0x000fea0003800000 */
.L_x_194:
        /* <DEDUP_REMOVED lines=10> */
.L_x_198:
[----:B------:R-:W1:Y:S02]  /*7e70*/  MUFU.RCP R89, R34 ;  /* 0x0000002200597308 */ /* 0x000e640000001000 */
[----:B-1----:R-:W-:-:S04]  /*7e80*/  FFMA R0, R34, R89, -1 ;  /* 0xbf80000022007423 */ /* 0x002fc80000000059 */
[----:B------:R-:W-:-:S04]  /*7e90*/  FADD.FTZ R0, -R0, -RZ ;  /* 0x800000ff00007221 */ /* 0x000fc80000010100 */
[----:B------:R-:W-:-:S07]  /*7ea0*/  FFMA R89, R89, R0, R89 ;  /* 0x0000000059597223 */ /* 0x000fce0000000059 */
.L_x_199:
[----:B------:R-:W-:Y:S05]  /*7eb0*/  BSYNC B1 ;  /* 0x0000000000017941 */ /* 0x000fea0003800000 */
.L_x_197:
        /* <DEDUP_REMOVED lines=10> */
.L_x_201:
[----:B------:R-:W1:Y:S02]  /*7f60*/  MUFU.RCP R3, R32 ;  /* 0x0000002000037308 */ /* 0x000e640000001000 */
[----:B-1----:R-:W-:-:S04]  /*7f70*/  FFMA R0, R32, R3, -1 ;  /* 0xbf80000020007423 */ /* 0x002fc80000000003 */
[----:B------:R-:W-:-:S04]  /*7f80*/  FADD.FTZ R0, -R0, -RZ ;  /* 0x800000ff00007221 */ /* 0x000fc80000010100 */
[----:B------:R-:W-:-:S07]  /*7f90*/  FFMA R34, R3, R0, R3 ;  /* 0x0000000003227223 */ /* 0x000fce0000000003 */
.L_x_202:
[----:B------:R-:W-:Y:S05]  /*7fa0*/  BSYNC B1 ;  /* 0x0000000000017941 */ /* 0x000fea0003800000 */
.L_x_200:
        /* <DEDUP_REMOVED lines=10> */
.L_x_204:
[----:B------:R-:W1:Y:S02]  /*8050*/  MUFU.RCP R0, R33 ;  /* 0x0000002100007308 */ /* 0x000e640000001000 */
[----:B-1----:R-:W-:-:S04]  /*8060*/  FFMA R3, R33, R0, -1 ;  /* 0xbf80000021037423 */ /* 0x002fc80000000000 */
[----:B------:R-:W-:-:S04]  /*8070*/  FADD.FTZ R3, -R3, -RZ ;  /* 0x800000ff03037221 */ /* 0x000fc80000010100 */
[----:B------:R-:W-:-:S07]  /*8080*/  FFMA R91, R0, R3, R0 ;  /* 0x00000003005b7223 */ /* 0x000fce0000000000 */
.L_x_205:
[----:B------:R-:W-:Y:S05]  /*8090*/  BSYNC B1 ;  /* 0x0000000000017941 */ /* 0x000fea0003800000 */
.L_x_203:
        /* <DEDUP_REMOVED lines=10> */
.L_x_207:
[----:B------:R-:W1:Y:S02]  /*8140*/  MUFU.RCP R32, R31 ;  /* 0x0000001f00207308 */ /* 0x000e640000001000 */
[----:B-1----:R-:W-:-:S04]  /*8150*/  FFMA R0, R31, R32, -1 ;  /* 0xbf8000001f007423 */ /* 0x002fc80000000020 */
[----:B------:R-:W-:-:S04]  /*8160*/  FADD.FTZ R3, -R0, -RZ ;  /* 0x800000ff00037221 */ /* 0x000fc80000010100 */
[----:B------:R-:W-:-:S07]  /*8170*/  FFMA R32, R32, R3, R32 ;  /* 0x0000000320207223 */ /* 0x000fce0000000020 */
.L_x_208:
[----:B------:R-:W-:Y:S05]  /*8180*/  BSYNC B1 ;  /* 0x0000000000017941 */ /* 0x000fea0003800000 */
.L_x_206:
        /* <DEDUP_REMOVED lines=10> */
.L_x_210:
[----:B------:R-:W1:Y:S02]  /*8230*/  MUFU.RCP R0, R25 ;  /* 0x0000001900007308 */ /* 0x000e640000001000 */
[----:B-1----:R-:W-:-:S04]  /*8240*/  FFMA R3, R25, R0, -1 ;  /* 0xbf80000019037423 */ /* 0x002fc80000000000 */
[----:B------:R-:W-:-:S04]  /*8250*/  FADD.FTZ R3, -R3, -RZ ;  /* 0x800000ff03037221 */ /* 0x000fc80000010100 */
[----:B------:R-:W-:-:S07]  /*8260*/  FFMA R33, R0, R3, R0 ;  /* 0x0000000300217223 */ /* 0x000fce0000000000 */
.L_x_211:
[----:B------:R-:W-:Y:S05]  /*8270*/  BSYNC B1 ;  /* 0x0000000000017941 */ /* 0x000fea0003800000 */
.L_x_209:
        /* <DEDUP_REMOVED lines=10> */
.L_x_213:
[----:B------:R-:W1:Y:S02]  /*8320*/  MUFU.RCP R25, R26 ;  /* 0x0000001a00197308 */ /* 0x000e640000001000 */
[----:B-1----:R-:W-:-:S04]  /*8330*/  FFMA R0, R26, R25, -1 ;  /* 0xbf8000001a007423 */ /* 0x002fc80000000019 */
[----:B------:R-:W-:-:S04]  /*8340*/  FADD.FTZ R0, -R0, -RZ ;  /* 0x800000ff00007221 */ /* 0x000fc80000010100 */
[----:B------:R-:W-:-:S07]  /*8350*/  FFMA R25, R25, R0, R25 ;  /* 0x0000000019197223 */ /* 0x000fce0000000019 */
.L_x_214:
[----:B------:R-:W-:Y:S05]  /*8360*/  BSYNC B1 ;  /* 0x0000000000017941 */ /* 0x000fea0003800000 */
.L_x_212:
        /* <DEDUP_REMOVED lines=8> */
.L_x_215:
[----:B------:R-:W1:Y:S02]  /*83f0*/  MUFU.RCP R0, R27 ;  /* 0x0000001b00007308 */ /* 0x000e640000001000 */
[----:B-1----:R-:W-:-:S04]  /*8400*/  FFMA R3, R27, R0, -1 ;  /* 0xbf8000001b037423 */ /* 0x002fc80000000000 */
[----:B------:R-:W-:-:S04]  /*8410*/  FADD.FTZ R3, -R3, -RZ ;  /* 0x800000ff03037221 */ /* 0x000fc80000010100 */
[----:B------:R-:W-:-:S07]  /*8420*/  FFMA R0, R0, R3, R0 ;  /* 0x0000000300007223 */ /* 0x000fce0000000000 */
.L_x_216:
[----:B------:R-:W-:Y:S01]  /*8430*/  F2FP.F16.F32.PACK_AB R28, R29, R28 ;  /* 0x0000001c1d1c723e */ /* 0x000fe200000000ff */
[----:B------:R-:W-:Y:S05]  /*8440*/  WARPSYNC.ALL ;  /* 0x0000000000007948 */ /* 0x000fea0003800000 */
[----:B------:R-:W-:Y:S01]  /*8450*/  F2FP.F16.F32.PACK_AB R88, R89, R88 ;  /* 0x000000585958723e */ /* 0x000fe200000000ff */
[----:B------:R-:W-:Y:S01]  /*8460*/  BSSY B0, `(.L_x_217) ;  /* 0x000001b000007945 */ /* 0x000fe20003800000 */
[----:B------:R-:W-:Y:S02]  /*8470*/  F2FP.F16.F32.PACK_AB R29, R35, R30 ;  /* 0x0000001e231d723e */ /* 0x000fe400000000ff */
[----:B------:R-:W-:-:S02]  /*8480*/  F2FP.F16.F32.PACK_AB R89, R91, R34 ;  /* 0x000000225b59723e */ /* 0x000fc400000000ff */
[----:B------:R-:W-:Y:S02]  /*8490*/  F2FP.F16.F32.PACK_AB R30, R37, R36 ;  /* 0x00000024251e723e */ /* 0x000fe400000000ff */
[----:B------:R-:W-:Y:S02]  /*84a0*/  F2FP.F16.F32.PACK_AB R31, R39, R38 ;  /* 0x00000026271f723e */ /* 0x000fe400000000ff */
[----:B------:R-:W-:Y:S02]  /*84b0*/  F2FP.F16.F32.PACK_AB R91, R0, R25 ;  /* 0x00000019005b723e */ /* 0x000fe400000000ff */
[----:B------:R-:W-:Y:S01]  /*84c0*/  F2FP.F16.F32.PACK_AB R90, R33, R32 ;  /* 0x00000020215a723e */ /* 0x000fe200000000ff */
[----:B------:R1:W-:Y:S01]  /*84d0*/  STSM.16.M88.4 [R20+0x4200], R28 ;  /* 0x0042001c14007844 */ /* 0x0003e20000000200 */
        /* <DEDUP_REMOVED lines=19> */
.L_x_218:
[----:B------:R-:W-:Y:S05]  /*8610*/  BSYNC B0 ;  /* 0x0000000000007941 */ /* 0x000fea0003800000 */
.L_x_217:
        /* <DEDUP_REMOVED lines=8> */
.L_x_221:
[----:B------:R-:W-:-:S04]  /*86a0*/  ULEA UR4, UR36, UR52, 0x3 ;  /* 0x0000003424047291 */ /* 0x000fc8000f8e183f */
[----:B------:R-:W-:-:S04]  /*86b0*/  UIADD3 UR4, UR4, 0x60, URZ ;  /* 0x0000006004047890 */ /* 0x000fc8000fffe03f */
[----:B------:R-:W-:-:S09]  /*86c0*/  UPRMT UR4, UR51, 0x654, UR4 ;  /* 0x0000065433047896 */ /* 0x000fd20008000004 */
[----:B------:R-:W-:Y:S03]  /*86d0*/  SYNCS.ARRIVE.TRANS64.RED.A1T0 RZ, [UR4], RZ ;  /* 0x000000ffffff79a7 */ /* 0x000fe60008100404 */
.L_x_220:
[----:B------:R-:W-:Y:S05]  /*86e0*/  BSYNC B0 ;  /* 0x0000000000007941 */ /* 0x000fea0003800000 */
.L_x_219:
[----:B------:R-:W-:Y:S01]  /*86f0*/  UIADD3 UR4, UR36, 0x1, URZ ;  /* 0x0000000124047890 */ /* 0x000fe2000fffe03f */
[----:B------:R-:W-:Y:S03]  /*8700*/  BSSY B0, `(.L_x_222) ;  /* 0x0000017000007945 */ /* 0x000fe60003800000 */
[----:B------:R-:W-:-:S04]  /*8710*/  UISETP.NE.AND UP0, UPT, UR4, 0x4, UPT ;  /* 0x000000040400788c */ /* 0x000fc8000bf05270 */
[----:B------:R-:W-:Y:S01]  /*8720*/  USEL UR5, UR4, URZ, UP0 ;  /* 0x0000003f04057287 */ /* 0x000fe20008000000 */
[----:B------:R-:W-:Y:S11]  /*8730*/  @P0 BRA `(.L_x_223) ;  /* 0x00000000004c0947 */ /* 0x000ff60003800000 */
[----:B------:R-:W-:-:S13]  /*8740*/  ISETP.NE.AND P2, PT, R159, 0x3, PT ;  /* 0x000000039f00780c */ /* 0x000fda0003f45270 */
[----:B------:R-:W-:Y:S05]  /*8750*/  @!P2 BRA `(.L_x_224) ;  /* 0x000000000004a947 */ /* 0x000fea0003800000 */
[----:B------:R-:W-:Y:S01]  /*8760*/  BPT.TRAP 0x1 ;  /* 0x000000040000795c */ /* 0x000fe20000300000 */
.L_x_224:
[----:B------:R-:W-:Y:S01]  /*8770*/  LEA R3, R12, UR52, 0x3 ;  /* 0x000000340c037c11 */ /* 0x000fe2000f8e18ff */
[----:B------:R-:W-:Y:S01]  /*8780*/  BSSY B1, `(.L_x_225) ;  /* 0x0000006000017945 */ /* 0x000fe20003800000 */
[----:B------:R-:W-:Y:S02]  /*8790*/  SHF.L.U32 R0, R24, 0x1f, RZ ;  /* 0x0000001f18007819 */ /* 0x000fe400000006ff */
[----:B------:R-:W-:Y:S02]  /*87a0*/  @!P1 LEA R14, R12, R21, 0xd ;  /* 0x000000150c0e9211 */ /* 0x000fe400078e68ff */
[----:B------:R-:W1:Y:S02]  /*87b0*/  SYNCS.PHASECHK.TRANS64.TRYWAIT P2, [R3+URZ+0x40], R0 ;  /* 0x00004000030075a7 */ /* 0x000e64000804017f */
[----:B------:R-:W-:Y:S01]  /*87c0*/  @!P1 LEA R15, R155, R14, 0x1 ;  /* 0x0000000e9b0f9211 */ /* 0x000fe200078e08ff */
[----:B-1----:R-:W-:Y:S06]  /*87d0*/  @!P2 BRA `(.L_x_226) ;  /* 0x000000cc00a8a947 */ /* 0x002fec0003800000 */
.L_x_610:
[----:B------:R-:W-:Y:S05]  /*87e0*/  BSYNC B1 ;  /* 0x0000000000017941 */ /* 0x000fea0003800000 */
.L_x_225:
[----:B------:R-:W-:Y:S05]  /*87f0*/  @!P1 WARPSYNC.ALL ;  /* 0x0000000000009948 */ /* 0x000fea0003800000 */
[----:B------:R2:W3:Y:S01]  /*8800*/  @!P1 LDSM.16.M88.4 R8, [R14] ;  /* 0x000000000e08983b */ /* 0x0004e20000000200 */
[----:B------:R-:W-:-:S03]  /*8810*/  IADD3 R12, R12, 0x1, RZ ;  /* 0x000000010c0c7810 */ /* 0x000fc60007ffe0ff */
[----:B------:R2:W4:Y:S01]  /*8820*/  @!P1 LDSM.16.M88.4 R4, [R15] ;  /* 0x000000000f04983b */ /* 0x0005220000000200 */
[----:B------:R-:W-:-:S04]  /*8830*/  ISETP.NE.AND P2, PT, R12, 0x4, PT ;  /* 0x000000040c00780c */ /* 0x000fc80003f45270 */
[----:B-1----:R-:W-:Y:S02]  /*8840*/  SEL R3, RZ, 0x1, P2 ;  /* 0x00000001ff037807 */ /* 0x002fe40001000000 */
[----:B------:R-:W-:Y:S02]  /*8850*/  SEL R12, R12, RZ, P2 ;  /* 0x000000ff0c0c7207 */ /* 0x000fe40001000000 */
[----:B--2---:R-:W-:-:S07]  /*8860*/  LOP3.LUT R24, R24, R3, RZ, 0x3c, !PT ;  /* 0x0000000318187212 */ /* 0x004fce00078e3cff */
.L_x_223:
[----:B------:R-:W-:Y:S05]  /*8870*/  BSYNC B0 ;  /* 0x0000000000007941 */ /* 0x000fea0003800000 */
.L_x_222:
[----:B---3--:R-:W-:Y:S02]  /*8880*/  HADD2.F32 R27, -RZ, R9.H0_H0 ;  /* 0x20000009ff1b7230 */ /* 0x008fe40000004100 */
[C---:B------:R-:W-:Y:S01]  /*8890*/  FMUL R42, R156.reuse, R42 ;  /* 0x0000002a9c2a7220 */ /* 0x040fe20000400000 */
[--C-:B------:R-:W-:Y:S02]  /*88a0*/  HADD2.F32 R15, -RZ, R8.reuse.H1_H1 ;  /* 0x30000008ff0f7230 */ /* 0x100fe40000004100 */
[C---:B------:R-:W-:Y:S01]  /*88b0*/  FMUL R0, R156.reuse, R41 ;  /* 0x000000299c007220 */ /* 0x040fe20000400000 */
[----:B------:R-:W-:Y:S02]  /*88c0*/  HADD2.F32 R3, -RZ, R8.H0_H0 ;  /* 0x20000008ff037230 */ /* 0x000fe40000004100 */
[----:B------:R-:W-:Y:S01]  /*88d0*/  FMUL R40, R156, R40 ;  /* 0x000000289c287220 */ /* 0x000fe20000400000 */
[----:B------:R-:W-:Y:S01]  /*88e0*/  FFMA R42, R157, R27, R42 ;  /* 0x0000001b9d2a7223 */ /* 0x000fe2000000002a */
[----:B------:R-:W-:-:S02]  /*88f0*/  HADD2.F32 R27, -RZ, R11.H0_H0 ;  /* 0x2000000bff1b7230 */ /* 0x000fc40000004100 */
[C---:B------:R-:W-:Y:S01]  /*8900*/  FMUL R46, R156.reuse, R46 ;  /* 0x0000002e9c2e7220 */ /* 0x040fe20000400000 */
[----:B------:R-:W-:Y:S01]  /*8910*/  MOV R89, 0x3bbb989d ;  /* 0x3bbb989d00597802 */ /* 0x000fe20000000f00 */
[----:B------:R-:W-:Y:S02]  /*8920*/  HADD2.F32 R29, -RZ, R9.H1_H1 ;  /* 0x30000009ff1d7230 */ /* 0x000fe40000004100 */
[C---:B------:R-:W-:Y:S01]  /*8930*/  FFMA R0, R157.reuse, R15, R0 ;  /* 0x0000000f9d007223 */ /* 0x040fe20000000000 */
[C---:B------:R-:W-:Y:S01]  /*8940*/  FMUL R14, R156.reuse, R43 ;  /* 0x0000002b9c0e7220 */ /* 0x040fe20000400000 */
[C---:B------:R-:W-:Y:S01]  /*8950*/  FFMA R40, R157.reuse, R3, R40 ;  /* 0x000000039d287223 */ /* 0x040fe20000000028 */
[--C-:B------:R-:W-:Y:S02]  /*8960*/  HADD2.F32 R3, -RZ, R10.reuse.H0_H0 ;  /* 0x2000000aff037230 */ /* 0x100fe40000004100 */
[----:B------:R-:W-:Y:S01]  /*8970*/  FMUL R44, R156, R44 ;  /* 0x0000002c9c2c7220 */ /* 0x000fe20000400000 */
[----:B------:R-:W-:Y:S01]  /*8980*/  FFMA R46, R157, R27, R46 ;  /* 0x0000001b9d2e7223 */ /* 0x000fe2000000002e */
[----:B------:R-:W-:Y:S01]  /*8990*/  MOV R91, 0x437c0000 ;  /* 0x437c0000005b7802 */ /* 0x000fe20000000f00 */
[----:B------:R-:W-:-:S02]  /*89a0*/  HADD2.F32 R15, -RZ, R10.H1_H1 ;  /* 0x3000000aff0f7230 */ /* 0x000fc40000004100 */
[----:B------:R-:W-:Y:S01]  /*89b0*/  FFMA.SAT R27, -R0, R89, 0.5 ;  /* 0x3f000000001b7423 */ /* 0x000fe20000002159 */
[C---:B------:R-:W-:Y:S01]  /*89c0*/  FFMA R14, R157.reuse, R29, R14 ;  /* 0x0000001d9d0e7223 */ /* 0x040fe2000000000e */
[C---:B------:R-:W-:Y:S01]  /*89d0*/  FMUL R26, R156.reuse, R45 ;  /* 0x0000002d9c1a7220 */ /* 0x040fe20000400000 */
[----:B----4-:R-:W-:Y:S02]  /*89e0*/  HADD2.F32 R29, -RZ, R4.H0_H0 ;  /* 0x20000004ff1d7230 */ /* 0x010fe40000004100 */
[----:B------:R-:W-:Y:S01]  /*89f0*/  FFMA R44, R157, R3, R44 ;  /* 0x000000039d2c7223 */ /* 0x000fe2000000002c */
[----:B------:R-:W-:Y:S01]  /*8a00*/  FMUL R48, R156, R48 ;  /* 0x000000309c307220 */ /* 0x000fe20000400000 */
[----:B------:R-:W-:Y:S01]  /*8a10*/  FFMA.SAT R3, -R40, R89, 0.5 ;  /* 0x3f00000028037423 */ /* 0x000fe20000002159 */
[----:B------:R-:W-:Y:S01]  /*8a20*/  FFMA.RM R27, R27, R91, 12582913 ;  /* 0x4b4000011b1b7423 */ /* 0x000fe2000000405b */
[----:B------:R-:W-:Y:S01]  /*8a30*/  FFMA R26, R157, R15, R26 ;  /* 0x0000000f9d1a7223 */ /* 0x000fe2000000001a */
[----:B------:R-:W-:-:S02]  /*8a40*/  HADD2.F32 R15, -RZ, R11.H1_H1 ;  /* 0x3000000bff0f7230 */ /* 0x000fc40000004100 */
[----:B------:R-:W-:Y:S01]  /*8a50*/  FMUL R28, R156, R47 ;  /* 0x0000002f9c1c7220 */ /* 0x000fe20000400000 */
[----:B------:R-:W-:Y:S01]  /*8a60*/  FFMA R48, R157, R29, R48 ;  /* 0x0000001d9d307223 */ /* 0x000fe20000000030 */
[----:B------:R-:W-:Y:S01]  /*8a70*/  FFMA.RM R3, R3, R91, 12582913 ;  /* 0x4b40000103037423 */ /* 0x000fe2000000405b */
[----:B------:R-:W-:Y:S01]  /*8a80*/  FADD R29, R27, -12583039 ;  /* 0xcb40007f1b1d7421 */ /* 0x000fe20000000000 */
[----:B------:R-:W-:Y:S01]  /*8a90*/  FFMA R28, R157, R15, R28 ;  /* 0x0000000f9d1c7223 */ /* 0x000fe2000000001c */
[----:B------:R-:W-:Y:S01]  /*8aa0*/  FFMA.SAT R31, -R42, R89, 0.5 ;  /* 0x3f0000002a1f7423 */ /* 0x000fe20000002159 */
[----:B------:R-:W-:Y:S01]  /*8ab0*/  FADD R15, R3, -12583039 ;  /* 0xcb40007f030f7421 */ /* 0x000fe20000000000 */
[----:B------:R-:W-:Y:S01]  /*8ac0*/  FFMA R29, -R0, 1.4426950216293334961, -R29 ;  /* 0x3fb8aa3b001d7823 */ /* 0x000fe2000000091d */
[----:B------:R-:W-:Y:S02]  /*8ad0*/  HADD2.F32 R32, -RZ, R4.H1_H1 ;  /* 0x30000004ff207230 */ /* 0x000fe40000004100 */
[----:B------:R-:W-:Y:S01]  /*8ae0*/  FMUL R30, R156, R49 ;  /* 0x000000319c1e7220 */ /* 0x000fe20000400000 */
[----:B------:R-:W-:Y:S01]  /*8af0*/  FFMA R15, -R40, 1.4426950216293334961, -R15 ;  /* 0x3fb8aa3b280f7823 */ /* 0x000fe2000000090f */
[----:B------:R-:W-:Y:S01]  /*8b00*/  FFMA R29, -R0, 1.925963033500011079e-08, R29 ;  /* 0x32a57060001d7823 */ /* 0x000fe2000000011d */
[----:B------:R-:W-:Y:S01]  /*8b10*/  FFMA.SAT R0, -R14, R89, 0.5 ;  /* 0x3f0000000e007423 */ /* 0x000fe20000002159 */
[-C--:B------:R-:W-:Y:S01]  /*8b20*/  FFMA.RM R31, R31, R91.reuse, 12582913 ;  /* 0x4b4000011f1f7423 */ /* 0x080fe2000000405b */
[----:B------:R-:W-:Y:S01]  /*8b30*/  FFMA R15, -R40, 1.925963033500011079e-08, R15 ;  /* 0x32a57060280f7823 */ /* 0x000fe2000000010f */
[----:B------:R-:W-:Y:S01]  /*8b40*/  FFMA R30, R157, R32, R30 ;  /* 0x000000209d1e7223 */ /* 0x000fe2000000001e */
[----:B------:R-:W-:Y:S01]  /*8b50*/  FFMA.RM R35, R0, R91, 12582913 ;  /* 0x4b40000100237423 */ /* 0x000fe2000000405b */
[----:B------:R-:W-:Y:S01]  /*8b60*/  FADD R33, R31, -12583039 ;  /* 0xcb40007f1f217421 */ /* 0x000fe20000000000 */
[----:B------:R1:W2:Y:S01]  /*8b70*/  MUFU.EX2 R32, R15 ;  /* 0x0000000f00207308 */ /* 0x0002a20000000800 */
[----:B------:R-:W-:Y:S01]  /*8b80*/  FFMA.SAT R0, -R44, R89, 0.5 ;  /* 0x3f0000002c007423 */ /* 0x000fe20000002159 */
[----:B------:R-:W-:-:S02]  /*8b90*/  HADD2.F32 R36, -RZ, R5.H0_H0 ;  /* 0x20000005ff247230 */ /* 0x000fc40000004100 */
[----:B------:R-:W-:Y:S01]  /*8ba0*/  FFMA R33, -R42, 1.4426950216293334961, -R33 ;  /* 0x3fb8aa3b2a217823 */ /* 0x000fe20000000921 */
[----:B------:R-:W-:Y:S01]  /*8bb0*/  FMUL R50, R156, R50 ;  /* 0x000000329c327220 */ /* 0x000fe20000400000 */
[----:B------:R-:W-:Y:S01]  /*8bc0*/  FFMA.RM R37, R0, R91, 12582913 ;  /* 0x4b40000100257423 */ /* 0x000fe2000000405b */
[----:B------:R-:W-:Y:S02]  /*8bd0*/  HADD2.F32 R38, -RZ, R5.H1_H1 ;  /* 0x30000005ff267230 */ /* 0x000fe40000004100 */
[----:B------:R-:W-:Y:S01]  /*8be0*/  FFMA R33, -R42, 1.925963033500011079e-08, R33 ;  /* 0x32a570602a217823 */ /* 0x000fe20000000121 */
[----:B------:R3:W-:Y:S01]  /*8bf0*/  MUFU.EX2 R34, R29 ;  /* 0x0000001d00227308 */ /* 0x0007e20000000800 */
[----:B-1----:R-:W-:Y:S01]  /*8c00*/  FADD R15, R35, -12583039 ;  /* 0xcb40007f230f7421 */ /* 0x002fe20000000000 */
[----:B------:R-:W-:Y:S01]  /*8c10*/  FFMA R50, R157, R36, R50 ;  /* 0x000000249d327223 */ /* 0x000fe20000000032 */
[----:B------:R-:W-:Y:S01]  /*8c20*/  FMUL R0, R156, R51 ;  /* 0x000000339c007220 */ /* 0x000fe20000400000 */
[----:B------:R-:W-:Y:S01]  /*8c30*/  FADD R39, R37, -12583039 ;  /* 0xcb40007f25277421 */ /* 0x000fe20000000000 */
[----:B------:R-:W-:Y:S01]  /*8c40*/  FFMA R15, -R14, 1.4426950216293334961, -R15 ;  /* 0x3fb8aa3b0e0f7823 */ /* 0x000fe2000000090f */
[----:B------:R-:W-:-:S02]  /*8c50*/  HADD2.F32 R42, -RZ, R6.H0_H0 ;  /* 0x20000006ff2a7230 */ /* 0x000fc40000004100 */
[----:B------:R-:W-:Y:S01]  /*8c60*/  FFMA R0, R157, R38, R0 ;  /* 0x000000269d007223 */ /* 0x000fe20000000000 */
[----:B------:R1:W-:Y:S01]  /*8c70*/  MUFU.EX2 R36, R33 ;  /* 0x0000002100247308 */ /* 0x0003e20000000800 */
[-C--:B---3--:R-:W-:Y:S01]  /*8c80*/  FFMA.SAT R29, -R26, R89.reuse, 0.5 ;  /* 0x3f0000001a1d7423 */ /* 0x088fe20000002159 */
[----:B------:R-:W-:Y:S01]  /*8c90*/  FFMA R15, -R14, 1.925963033500011079e-08, R15 ;  /* 0x32a570600e0f7823 */ /* 0x000fe2000000010f */
[----:B------:R-:W-:Y:S01]  /*8ca0*/  FFMA.SAT R14, -R46, R89, 0.5 ;  /* 0x3f0000002e0e7423 */ /* 0x000fe20000002159 */
[----:B------:R-:W-:Y:S01]  /*8cb0*/  FFMA R39, -R44, 1.4426950216293334961, -R39 ;  /* 0x3fb8aa3b2c277823 */ /* 0x000fe20000000927 */
[-C--:B------:R-:W-:Y:S01]  /*8cc0*/  FFMA.RM R29, R29, R91.reuse, 12582913 ;  /* 0x4b4000011d1d7423 */ /* 0x080fe2000000405b */
[----:B------:R-:W-:Y:S01]  /*8cd0*/  FMUL R52, R156, R52 ;  /* 0x000000349c347220 */ /* 0x000fe20000400000 */
[----:B------:R-:W-:Y:S01]  /*8ce0*/  FFMA.RM R41, R14, R91, 12582913 ;  /* 0x4b4000010e297423 */ /* 0x000fe2000000405b */
[----:B------:R3:W-:Y:S01]  /*8cf0*/  MUFU.EX2 R38, R15 ;  /* 0x0000000f00267308 */ /* 0x0007e20000000800 */
[----:B-1----:R-:W-:Y:S01]  /*8d00*/  FADD R33, R29, -12583039 ;  /* 0xcb40007f1d217421 */ /* 0x002fe20000000000 */
[----:B------:R-:W-:Y:S01]  /*8d10*/  FFMA.SAT R14, -R28, R89, 0.5 ;  /* 0x3f0000001c0e7423 */ /* 0x000fe20000002159 */
[----:B------:R-:W-:Y:S01]  /*8d20*/  FFMA R39, -R44, 1.925963033500011079e-08, R39 ;  /* 0x32a570602c277823 */ /* 0x000fe20000000127 */
[----:B------:R-:W-:-:S02]  /*8d30*/  HADD2.F32 R44, -RZ, R6.H1_H1 ;  /* 0x30000006ff2c7230 */ /* 0x000fc40000004100 */
[----:B------:R-:W-:Y:S01]  /*8d40*/  FFMA R33, -R26, 1.4426950216293334961, -R33 ;  /* 0x3fb8aa3b1a217823 */ /* 0x000fe20000000921 */
[----:B------:R-:W-:Y:S01]  /*8d50*/  FFMA.RM R43, R14, R91, 12582913 ;  /* 0x4b4000010e2b7423 */ /* 0x000fe2000000405b */
[----:B------:R-:W-:Y:S01]  /*8d60*/  FMUL R14, R156, R53 ;  /* 0x000000359c0e7220 */ /* 0x000fe20000400000 */
[----:B------:R1:W-:Y:S01]  /*8d70*/  MUFU.EX2 R40, R39 ;  /* 0x0000002700287308 */ /* 0x0003e20000000800 */
[----:B---3--:R-:W-:Y:S01]  /*8d80*/  FADD R15, R41, -12583039 ;  /* 0xcb40007f290f7421 */ /* 0x008fe20000000000 */
[----:B------:R-:W-:Y:S01]  /*8d90*/  FFMA R33, -R26, 1.925963033500011079e-08, R33 ;  /* 0x32a570601a217823 */ /* 0x000fe20000000121 */
[----:B------:R-:W-:Y:S01]  /*8da0*/  FFMA.SAT R26, -R48, R89, 0.5 ;  /* 0x3f000000301a7423 */ /* 0x000fe20000002159 */
[----:B------:R-:W-:Y:S01]  /*8db0*/  FADD R45, R43, -12583039 ;  /* 0xcb40007f2b2d7421 */ /* 0x000fe20000000000 */
[C---:B------:R-:W-:Y:S01]  /*8dc0*/  FFMA R15, -R46.reuse, 1.4426950216293334961, -R15 ;  /* 0x3fb8aa3b2e0f7823 */ /* 0x040fe2000000090f */
[C---:B------:R-:W-:Y:S01]  /*8dd0*/  FFMA R52, R157.reuse, R42, R52 ;  /* 0x0000002a9d347223 */ /* 0x040fe20000000034 */
[----:B------:R-:W-:Y:S01]  /*8de0*/  FFMA R14, R157, R44, R14 ;  /* 0x0000002c9d0e7223 */ /* 0x000fe2000000000e */
[----:B------:R3:W-:Y:S01]  /*8df0*/  MUFU.EX2 R42, R33 ;  /* 0x00000021002a7308 */ /* 0x0007e20000000800 */
[----:B------:R-:W-:Y:S01]  /*8e00*/  FFMA R15, -R46, 1.925963033500011079e-08, R15 ;  /* 0x32a570602e0f7823 */ /* 0x000fe2000000010f */
[----:B-1----:R-:W-:Y:S01]  /*8e10*/  FFMA.RM R39, R26, R91, 12582913 ;  /* 0x4b4000011a277423 */ /* 0x002fe2000000405b */
[----:B------:R-:W-:Y:S01]  /*8e20*/  FFMA R45, -R28, 1.4426950216293334961, -R45 ;  /* 0x3fb8aa3b1c2d7823 */ /* 0x000fe2000000092d */
[----:B------:R-:W-:Y:S01]  /*8e30*/  FFMA.SAT R26, -R30, R89, 0.5 ;  /* 0x3f0000001e1a7423 */ /* 0x000fe20000002159 */
[----:B------:R-:W-:-:S02]  /*8e40*/  HADD2.F32 R46, -RZ, R7.H0_H0 ;  /* 0x20000007ff2e7230 */ /* 0x000fc40000004100 */
[----:B------:R-:W-:Y:S01]  /*8e50*/  FMUL R54, R156, R54 ;  /* 0x000000369c367220 */ /* 0x000fe20000400000 */
[----:B------:R-:W-:Y:S01]  /*8e60*/  FFMA R45, -R28, 1.925963033500011079e-08, R45 ;  /* 0x32a570601c2d7823 */ /* 0x000fe2000000012d */
[----:B------:R1:W-:Y:S01]  /*8e70*/  MUFU.EX2 R44, R15 ;  /* 0x0000000f002c7308 */ /* 0x0003e20000000800 */
[----:B---3--:R-:W-:Y:S01]  /*8e80*/  FADD R33, R39, -12583039 ;  /* 0xcb40007f27217421 */ /* 0x008fe20000000000 */
[----:B------:R-:W-:Y:S01]  /*8e90*/  FFMA.RM R47, R26, R91, 12582913 ;  /* 0x4b4000011a2f7423 */ /* 0x000fe2000000405b */
[-C--:B------:R-:W-:Y:S01]  /*8ea0*/  FFMA.SAT R26, -R0, R89.reuse, 0.5 ;  /* 0x3f000000001a7423 */ /* 0x080fe20000002159 */
[----:B------:R-:W-:Y:S02]  /*8eb0*/  HADD2.F32 R53, -RZ, R7.H1_H1 ;  /* 0x30000007ff357230 */ /* 0x000fe40000004100 */
[----:B------:R-:W-:Y:S01]  /*8ec0*/  FFMA R33, -R48, 1.4426950216293334961, -R33 ;  /* 0x3fb8aa3b30217823 */ /* 0x000fe20000000921 */
[----:B------:R-:W-:Y:S01]  /*8ed0*/  FFMA R54, R157, R46, R54 ;  /* 0x0000002e9d367223 */ /* 0x000fe20000000036 */
[----:B------:R-:W-:Y:S01]  /*8ee0*/  FADD R49, R47, -12583039 ;  /* 0xcb40007f2f317421 */ /* 0x000fe20000000000 */
[----:B------:R3:W4:Y:S01]  /*8ef0*/  MUFU.EX2 R28, R45 ;  /* 0x0000002d001c7308 */ /* 0x0007220000000800 */
[----:B-1----:R-:W-:Y:S01]  /*8f00*/  FFMA.SAT R15, -R50, R89, 0.5 ;  /* 0x3f000000320f7423 */ /* 0x002fe20000002159 */
[----:B------:R-:W-:Y:S01]  /*8f10*/  FFMA R33, -R48, 1.925963033500011079e-08, R33 ;  /* 0x32a5706030217823 */ /* 0x000fe20000000121 */
[----:B------:R-:W-:Y:S01]  /*8f20*/  FFMA.RM R48, R26, R91, 12582913 ;  /* 0x4b4000011a307423 */ /* 0x000fe2000000405b */
[----:B------:R-:W-:Y:S01]  /*8f30*/  FMUL R26, R156, R55 ;  /* 0x000000379c1a7220 */ /* 0x000fe20000400000 */
[----:B------:R-:W-:Y:S01]  /*8f40*/  FFMA.RM R15, R15, R91, 12582913 ;  /* 0x4b4000010f0f7423 */ /* 0x000fe2000000405b */
[----:B------:R-:W-:Y:S01]  /*8f50*/  FFMA R49, -R30, 1.4426950216293334961, -R49 ;  /* 0x3fb8aa3b1e317823 */ /* 0x000fe20000000931 */
[----:B------:R-:W-:Y:S01]  /*8f60*/  FADD R51, R48, -12583039 ;  /* 0xcb40007f30337421 */ /* 0x000fe20000000000 */
[----:B------:R-:W-:Y:S01]  /*8f70*/  FFMA R26, R157, R53, R26 ;  /* 0x000000359d1a7223 */ /* 0x000fe2000000001a */
[----:B---3--:R-:W-:Y:S01]  /*8f80*/  FADD R45, R15, -12583039 ;  /* 0xcb40007f0f2d7421 */ /* 0x008fe20000000000 */
[-C--:B------:R-:W-:Y:S01]  /*8f90*/  FFMA.SAT R53, -R54, R89.reuse, 0.5 ;  /* 0x3f00000036357423 */ /* 0x080fe20000002159 */
[----:B------:R1:W-:Y:S01]  /*8fa0*/  MUFU.EX2 R46, R33 ;  /* 0x00000021002e7308 */ /* 0x0003e20000000800 */
[----:B------:R-:W-:Y:S01]  /*8fb0*/  FFMA.SAT R88, -R26, R89, 0.5 ;  /* 0x3f0000001a587423 */ /* 0x000fe20000002159 */
[----:B------:R-:W-:Y:S01]  /*8fc0*/  FFMA R45, -R50, 1.4426950216293334961, -R45 ;  /* 0x3fb8aa3b322d7823 */ /* 0x000fe2000000092d */
[----:B------:R-:W-:Y:S01]  /*8fd0*/  FFMA R51, -R0, 1.4426950216293334961, -R51 ;  /* 0x3fb8aa3b00337823 */ /* 0x000fe20000000933 */
[-C--:B------:R-:W-:Y:S01]  /*8fe0*/  FFMA.RM R55, R53, R91.reuse, 12582913 ;  /* 0x4b40000135377423 */ /* 0x080fe2000000405b */
[----:B------:R-:W-:Y:S01]  /*8ff0*/  FFMA.RM R88, R88, R91, 12582913 ;  /* 0x4b40000158587423 */ /* 0x000fe2000000405b */
[----:B------:R-:W-:Y:S01]  /*9000*/  FFMA R45, -R50, 1.925963033500011079e-08, R45 ;  /* 0x32a57060322d7823 */ /* 0x000fe2000000012d */
[-C--:B------:R-:W-:Y:S01]  /*9010*/  FFMA.SAT R50, -R14, R89.reuse, 0.5 ;  /* 0x3f0000000e327423 */ /* 0x080fe20000002159 */
[----:B------:R-:W-:Y:S01]  /*9020*/  FFMA R49, -R30, 1.925963033500011079e-08, R49 ;  /* 0x32a570601e317823 */ /* 0x000fe20000000131 */
[----:B-1----:R-:W-:Y:S01]  /*9030*/  FFMA.SAT R33, -R52, R89, 0.5 ;  /* 0x3f00000034217423 */ /* 0x002fe20000002159 */
[----:B------:R-:W-:Y:S01]  /*9040*/  FFMA R51, -R0, 1.925963033500011079e-08, R51 ;  /* 0x32a5706000337823 */ /* 0x000fe20000000133 */
[-C--:B------:R-:W-:Y:S01]  /*9050*/  FFMA.RM R50, R50, R91.reuse, 12582913 ;  /* 0x4b40000132327423 */ /* 0x080fe2000000405b */
[----:B------:R-:W-:Y:S01]  /*9060*/  SHF.L.U32 R3, R3, 0x17, RZ ;  /* 0x0000001703037819 */ /* 0x000fe200000006ff */
[----:B------:R-:W-:Y:S01]  /*9070*/  FFMA.RM R33, R33, R91, 12582913 ;  /* 0x4b40000121217423 */ /* 0x000fe2000000405b */
[----:B------:R1:W-:Y:S01]  /*9080*/  MUFU.EX2 R0, R45 ;  /* 0x0000002d00007308 */ /* 0x0003e20000000800 */
[----:B------:R-:W-:Y:S01]  /*9090*/  FADD R53, R50, -12583039 ;  /* 0xcb40007f32357421 */ /* 0x000fe20000000000 */
[----:B------:R-:W-:Y:S01]  /*90a0*/  FADD R89, R88, -12583039 ;  /* 0xcb40007f58597421 */ /* 0x000fe20000000000 */
[----:B--2---:R-:W-:Y:S01]  /*90b0*/  FFMA R32, R3, R32, 1 ;  /* 0x3f80000003207423 */ /* 0x004fe20000000020 */
[----:B------:R-:W-:Y:S01]  /*90c0*/  SHF.L.U32 R43, R43, 0x17, RZ ;  /* 0x000000172b2b7819 */ /* 0x000fe200000006ff */
[----:B------:R-:W-:Y:S01]  /*90d0*/  FFMA R53, -R14, 1.4426950216293334961, -R53 ;  /* 0x3fb8aa3b0e357823 */ /* 0x000fe20000000935 */
[----:B------:R-:W-:Y:S01]  /*90e0*/  FFMA R89, -R26, 1.4426950216293334961, -R89 ;  /* 0x3fb8aa3b1a597823 */ /* 0x000fe20000000959 */
[----:B------:R-:W-:Y:S01]  /*90f0*/  SHF.L.U32 R37, R37, 0x17, RZ ;  /* 0x0000001725257819 */ /* 0x000fe200000006ff */
[----:B------:R2:W-:Y:S01]  /*9100*/  MUFU.EX2 R30, R49 ;  /* 0x00000031001e7308 */ /* 0x0005e20000000800 */
[----:B-1----:R-:W-:Y:S01]  /*9110*/  FADD R45, R55, -12583039 ;  /* 0xcb40007f372d7421 */ /* 0x002fe20000000000 */
[----:B------:R-:W-:Y:S01]  /*9120*/  FFMA R53, -R14, 1.925963033500011079e-08, R53 ;  /* 0x32a570600e357823 */ /* 0x000fe20000000135 */
[----:B------:R-:W-:Y:S01]  /*9130*/  FFMA R89, -R26, 1.925963033500011079e-08, R89 ;  /* 0x32a570601a597823 */ /* 0x000fe20000000159 */
[----:B------:R-:W-:Y:S01]  /*9140*/  IADD3 R3, R32, 0x1800000, RZ ;  /* 0x0180000020037810 */ /* 0x000fe20007ffe0ff */
[C---:B------:R-:W-:Y:S01]  /*9150*/  FFMA R45, -R54.reuse, 1.4426950216293334961, -R45 ;  /* 0x3fb8aa3b362d7823 */ /* 0x040fe2000000092d */
[----:B------:R-:W-:Y:S01]  /*9160*/  SHF.L.U32 R29, R29, 0x17, RZ ;  /* 0x000000171d1d7819 */ /* 0x000fe200000006ff */
[----:B----4-:R-:W-:Y:S01]  /*9170*/  FFMA R43, R43, R28, 1 ;  /* 0x3f8000002b2b7423 */ /* 0x010fe2000000001c */
[----:B------:R-:W-:Y:S01]  /*9180*/  LOP3.LUT R3, R3, 0x7f800000, RZ, 0xc0, !PT ;  /* 0x7f80000003037812 */ /* 0x000fe200078ec0ff */
[----:B--2---:R-:W-:Y:S01]  /*9190*/  FADD R49, R33, -12583039 ;  /* 0xcb40007f21317421 */ /* 0x004fe20000000000 */
[----:B------:R-:W-:Y:S01]  /*91a0*/  FFMA R45, -R54, 1.925963033500011079e-08, R45 ;  /* 0x32a57060362d7823 */ /* 0x000fe2000000012d */
[----:B------:R-:W1:Y:S01]  /*91b0*/  MUFU.EX2 R51, R51 ;  /* 0x0000003300337308 */ /* 0x000e620000000800 */
[----:B------:R-:W-:Y:S01]  /*91c0*/  ISETP.GT.U32.AND P2, PT, R3, 0x1ffffff, PT ;  /* 0x01ffffff0300780c */ /* 0x000fe20003f44070 */
[----:B------:R-:W-:Y:S01]  /*91d0*/  FFMA R49, -R52, 1.4426950216293334961, -R49 ;  /* 0x3fb8aa3b34317823 */ /* 0x000fe20000000931 */
[----:B------:R-:W-:Y:S01]  /*91e0*/  SHF.L.U32 R48, R48, 0x17, RZ ;  /* 0x0000001730307819 */ /* 0x000fe200000006ff */
[----:B------:R-:W-:Y:S01]  /*91f0*/  IMAD.SHL.U32 R41, R41, 0x800000, RZ ;  /* 0x0080000029297824 */ /* 0x000fe200078e00ff */
[----:B------:R-:W-:Y:S01]  /*9200*/  SHF.L.U32 R27, R27, 0x17, RZ ;  /* 0x000000171b1b7819 */ /* 0x000fe200000006ff */
[----:B------:R-:W-:Y:S01]  /*9210*/  FFMA R49, -R52, 1.925963033500011079e-08, R49 ;  /* 0x32a5706034317823 */ /* 0x000fe20000000131 */
[----:B------:R-:W-:Y:S01]  /*9220*/  SHF.L.U32 R31, R31, 0x17, RZ ;  /* 0x000000171f1f7819 */ /* 0x000fe200000006ff */
[----:B------:R-:W2:Y:S01]  /*9230*/  MUFU.EX2 R53, R53 ;  /* 0x0000003500357308 */ /* 0x000ea20000000800 */
[----:B------:R-:W-:Y:S01]  /*9240*/  SHF.L.U32 R35, R35, 0x17, RZ ;  /* 0x0000001723237819 */ /* 0x000fe200000006ff */
[----:B------:R-:W-:Y:S01]  /*9250*/  BSSY B1, `(.L_x_227) ;  /* 0x0000023000017945 */ /* 0x000fe20003800000 */
[----:B------:R-:W-:Y:S01]  /*9260*/  SHF.L.U32 R39, R39, 0x17, RZ ;  /* 0x0000001727277819 */ /* 0x000fe200000006ff */
[----:B------:R-:W-:Y:S01]  /*9270*/  FFMA R40, R37, R40, 1 ;  /* 0x3f80000025287423 */ /* 0x000fe20000000028 */
[----:B------:R-:W-:Y:S01]  /*9280*/  SHF.L.U32 R47, R47, 0x17, RZ ;  /* 0x000000172f2f7819 */ /* 0x000fe200000006ff */
[----:B------:R-:W-:Y:S01]  /*9290*/  FFMA R37, R29, R42, 1 ;  /* 0x3f8000001d257423 */ /* 0x000fe2000000002a */
[----:B------:R-:W-:Y:S01]  /*92a0*/  SHF.L.U32 R15, R15, 0x17, RZ ;  /* 0x000000170f0f7819 */ /* 0x000fe200000006ff */
[----:B------:R-:W3:Y:S01]  /*92b0*/  MUFU.EX2 R14, R49 ;  /* 0x00000031000e7308 */ /* 0x000ee20000000800 */
[----:B------:R-:W-:Y:S01]  /*92c0*/  SHF.L.U32 R33, R33, 0x17, RZ ;  /* 0x0000001721217819 */ /* 0x000fe200000006ff */
[----:B-1----:R-:W-:Y:S01]  /*92d0*/  FFMA R51, R48, R51, 1 ;  /* 0x3f80000030337423 */ /* 0x002fe20000000033 */
[----:B------:R-:W-:Y:S01]  /*92e0*/  SHF.L.U32 R50, R50, 0x17, RZ ;  /* 0x0000001732327819 */ /* 0x000fe200000006ff */
[----:B------:R-:W-:Y:S01]  /*92f0*/  FFMA R91, R27, R34, 1 ;  /* 0x3f8000001b5b7423 */ /* 0x000fe20000000022 */
[----:B------:R-:W-:Y:S01]  /*9300*/  SHF.L.U32 R28, R55, 0x17, RZ ;  /* 0x00000017371c7819 */ /* 0x000fe200000006ff */
[----:B------:R-:W-:Y:S01]  /*9310*/  FFMA R36, R31, R36, 1 ;  /* 0x3f8000001f247423 */ /* 0x000fe20000000024 */
[----:B------:R-:W-:Y:S01]  /*9320*/  SHF.L.U32 R26, R88, 0x17, RZ ;  /* 0x00000017581a7819 */ /* 0x000fe200000006ff */
[----:B------:R-:W1:Y:S01]  /*9330*/  MUFU.EX2 R45, R45 ;  /* 0x0000002d002d7308 */ /* 0x000e620000000800 */
[----:B------:R-:W-:Y:S01]  /*9340*/  FFMA R35, R35, R38, 1 ;  /* 0x3f80000023237423 */ /* 0x000fe20000000026 */
[----:B------:R-:W-:Y:S01]  /*9350*/  FFMA R44, R41, R44, 1 ;  /* 0x3f800000292c7423 */ /* 0x000fe2000000002c */
[----:B------:R-:W-:Y:S01]  /*9360*/  FFMA R46, R39, R46, 1 ;  /* 0x3f800000272e7423 */ /* 0x000fe2000000002e */
[----:B------:R-:W-:Y:S01]  /*9370*/  FFMA R47, R47, R30, 1 ;  /* 0x3f8000002f2f7423 */ /* 0x000fe2000000001e */
[----:B------:R-:W-:Y:S01]  /*9380*/  FFMA R42, R15, R0, 1 ;  /* 0x3f8000000f2a7423 */ /* 0x000fe20000000000 */
[----:B--2---:R-:W-:-:S02]  /*9390*/  FFMA R53, R50, R53, 1 ;  /* 0x3f80000032357423 */ /* 0x004fc40000000035 */
[----:B------:R-:W2:Y:S01]  /*93a0*/  MUFU.EX2 R89, R89 ;  /* 0x0000005900597308 */ /* 0x000ea20000000800 */
[----:B---3--:R-:W-:Y:S01]  /*93b0*/  FFMA R48, R33, R14, 1 ;  /* 0x3f80000021307423 */ /* 0x008fe2000000000e */
[----:B-1----:R-:W-:Y:S01]  /*93c0*/  FFMA R28, R28, R45, 1 ;  /* 0x3f8000001c1c7423 */ /* 0x002fe2000000002d */
[----:B--2---:R-:W-:Y:S01]  /*93d0*/  FFMA R26, R26, R89, 1 ;  /* 0x3f8000001a1a7423 */ /* 0x004fe20000000059 */
[----:B------:R-:W-:Y:S06]  /*93e0*/  @P2 BRA `(.L_x_228) ;  /* 0x0000000000142947 */ /* 0x000fec0003800000 */
[----:B------:R-:W-:Y:S02]  /*93f0*/  MOV R0, R32 ;  /* 0x0000002000007202 */ /* 0x000fe40000000f00 */
[----:B------:R-:W-:-:S07]  /*9400*/  MOV R14, 0x9420 ;  /* 0x00009420000e7802 */ /* 0x000fce0000000f00 */
[----:B------:R-:W-:Y:S05]  /*9410*/  CALL.REL.NOINC `($__internal_0_$__cuda_sm20_rcp_rn_f32_slowpath) ;  /* 0x000000c800a07944 */ /* 0x000fea0003c00000 */
[----:B------:R-:W-:Y:S01]  /*9420*/  IMAD.MOV.U32 R27, RZ, RZ, R0 ;  /* 0x000000ffff1b7224 */ /* 0x000fe200078e0000 */
[----:B------:R-:W-:Y:S06]  /*9430*/  BRA `(.L_x_229) ;  /* 0x0000000000107947 */ /* 0x000fec0003800000 */
.L_x_228:
[----:B------:R-:W1:Y:S02]  /*9440*/  MUFU.RCP R27, R32 ;  /* 0x00000020001b7308 */ /* 0x000e640000001000 */
[----:B-1----:R-:W-:-:S04]  /*9450*/  FFMA R0, R32, R27, -1 ;  /* 0xbf80000020007423 */ /* 0x002fc8000000001b */
[----:B------:R-:W-:-:S04]  /*9460*/  FADD.FTZ R0, -R0, -RZ ;  /* 0x800000ff00007221 */ /* 0x000fc80000010100 */
[----:B------:R-:W-:-:S07]  /*9470*/  FFMA R27, R27, R0, R27 ;  /* 0x000000001b1b7223 */ /* 0x000fce000000001b */
.L_x_229:
[----:B------:R-:W-:Y:S05]  /*9480*/  BSYNC B1 ;  /* 0x0000000000017941 */ /* 0x000fea0003800000 */
.L_x_227:
        /* <DEDUP_REMOVED lines=10> */
.L_x_231:
[----:B------:R-:W1:Y:S02]  /*9530*/  MUFU.RCP R30, R91 ;  /* 0x0000005b001e7308 */ /* 0x000e640000001000 */
[----:B-1----:R-:W-:-:S04]  /*9540*/  FFMA R0, R91, R30, -1 ;  /* 0xbf8000005b007423 */ /* 0x002fc8000000001e */
[----:B------:R-:W-:-:S04]  /*9550*/  FADD.FTZ R3, -R0, -RZ ;  /* 0x800000ff00037221 */ /* 0x000fc80000010100 */
[----:B------:R-:W-:-:S07]  /*9560*/  FFMA R30, R30, R3, R30 ;  /* 0x000000031e1e7223 */ /* 0x000fce000000001e */
.L_x_232:
[----:B------:R-:W-:Y:S05]  /*9570*/  BSYNC B1 ;  /* 0x0000000000017941 */ /* 0x000fea0003800000 */
.L_x_230:
        /* <DEDUP_REMOVED lines=10> */
.L_x_234:
[----:B------:R-:W1:Y:S02]  /*9620*/  MUFU.RCP R29, R36 ;  /* 0x00000024001d7308 */ /* 0x000e640000001000 */
[----:B-1----:R-:W-:-:S04]  /*9630*/  FFMA R0, R36, R29, -1 ;  /* 0xbf80000024007423 */ /* 0x002fc8000000001d */
[----:B------:R-:W-:-:S04]  /*9640*/  FADD.FTZ R0, -R0, -RZ ;  /* 0x800000ff00007221 */ /* 0x000fc80000010100 */
[----:B------:R-:W-:-:S07]  /*9650*/  FFMA R29, R29, R0, R29 ;  /* 0x000000001d1d7223 */ /* 0x000fce000000001d */
.L_x_235:
[----:B------:R-:W-:Y:S05]  /*9660*/  BSYNC B1 ;  /* 0x0000000000017941 */ /* 0x000fea0003800000 */
.L_x_233:
        /* <DEDUP_REMOVED lines=10> */
.L_x_237:
[----:B------:R-:W1:Y:S02]  /*9710*/  MUFU.RCP R32, R35 ;  /* 0x0000002300207308 */ /* 0x000e640000001000 */
[----:B-1----:R-:W-:-:S04]  /*9720*/  FFMA R0, R35, R32, -1 ;  /* 0xbf80000023007423 */ /* 0x002fc80000000020 */
[----:B------:R-:W-:-:S04]  /*9730*/  FADD.FTZ R3, -R0, -RZ ;  /* 0x800000ff00037221 */ /* 0x000fc80000010100 */
[----:B------:R-:W-:-:S07]  /*9740*/  FFMA R32, R32, R3, R32 ;  /* 0x0000000320207223 */ /* 0x000fce0000000020 */
.L_x_238:
[----:B------:R-:W-:Y:S05]  /*9750*/  BSYNC B1 ;  /* 0x0000000000017941 */ /* 0x000fea0003800000 */
.L_x_236:
        /* <DEDUP_REMOVED lines=8> */
[----:B------:R-:W-:Y:S01]  /*97e0*/  IMAD.MOV.U32 R31, RZ, RZ, R0 ;  /* 0x000000ffff1f7224 */ /* 0x000fe200078e0000 */
[----:B------:R-:W-:Y:S06]  /*97f0*/  BRA `(.L_x_241) ;  /* 0x0000000000107947 */ /* 0x000fec0003800000 */
.L_x_240:
[----:B------:R-:W1:Y:S02]  /*9800*/  MUFU.RCP R31, R40 ;  /* 0x00000028001f7308 */ /* 0x000e640000001000 */
[----:B-1----:R-:W-:-:S04]  /*9810*/  FFMA R0, R40, R31, -1 ;  /* 0xbf80000028007423 */ /* 0x002fc8000000001f */
[----:B------:R-:W-:-:S04]  /*9820*/  FADD.FTZ R0, -R0, -RZ ;  /* 0x800000ff00007221 */ /* 0x000fc80000010100 */
[----:B------:R-:W-:-:S07]  /*9830*/  FFMA R31, R31, R0, R31 ;  /* 0x000000001f1f7223 */ /* 0x000fce000000001f */
.L_x_241:
[----:B------:R-:W-:Y:S05]  /*9840*/  BSYNC B1 ;  /* 0x0000000000017941 */ /* 0x000fea0003800000 */
.L_x_239:
        /* <DEDUP_REMOVED lines=10> */
.L_x_243:
[----:B------:R-:W1:Y:S02]  /*98f0*/  MUFU.RCP R34, R37 ;  /* 0x0000002500227308 */ /* 0x000e640000001000 */
[----:B-1----:R-:W-:-:S04]  /*9900*/  FFMA R0, R37, R34, -1 ;  /* 0xbf80000025007423 */ /* 0x002fc80000000022 */
[----:B------:R-:W-:-:S04]  /*9910*/  FADD.FTZ R3, -R0, -RZ ;  /* 0x800000ff00037221 */ /* 0x000fc80000010100 */
[----:B------:R-:W-:-:S07]  /*9920*/  FFMA R34, R34, R3, R34 ;  /* 0x0000000322227223 */ /* 0x000fce0000000022 */
.L_x_244:
[----:B------:R-:W-:Y:S05]  /*9930*/  BSYNC B1 ;  /* 0x0000000000017941 */ /* 0x000fea0003800000 */
.L_x_242:
        /* <DEDUP_REMOVED lines=10> */
.L_x_246:
[----:B------:R-:W1:Y:S02]  /*99e0*/  MUFU.RCP R33, R44 ;  /* 0x0000002c00217308 */ /* 0x000e640000001000 */
[----:B-1----:R-:W-:-:S04]  /*99f0*/  FFMA R0, R44, R33, -1 ;  /* 0xbf8000002c007423 */ /* 0x002fc80000000021 */
[----:B------:R-:W-:-:S04]  /*9a00*/  FADD.FTZ R0, -R0, -RZ ;  /* 0x800000ff00007221 */ /* 0x000fc80000010100 */
[----:B------:R-:W-:-:S07]  /*9a10*/  FFMA R33, R33, R0, R33 ;  /* 0x0000000021217223 */ /* 0x000fce0000000021 */
.L_x_247:
[----:B------:R-:W-:Y:S05]  /*9a20*/  BSYNC B1 ;  /* 0x0000000000017941 */ /* 0x000fea0003800000 */
.L_x_245:
        /* <DEDUP_REMOVED lines=10> */
.L_x_249:
[----:B------:R-:W1:Y:S02]  /*9ad0*/  MUFU.RCP R36, R43 ;  /* 0x0000002b00247308 */ /* 0x000e640000001000 */
[----:B-1----:R-:W-:-:S04]  /*9ae0*/  FFMA R0, R43, R36, -1 ;  /* 0xbf8000002b007423 */ /* 0x002fc80000000024 */
[----:B------:R-:W-:-:S04]  /*9af0*/  FADD.FTZ R3, -R0, -RZ ;  /* 0x800000ff00037221 */ /* 0x000fc80000010100 */
[----:B------:R-:W-:-:S07]  /*9b00*/  FFMA R36, R36, R3, R36 ;  /* 0x0000000324247223 */ /* 0x000fce0000000024 */
.L_x_250:
[----:B------:R-:W-:Y:S05]  /*9b10*/  BSYNC B1 ;  /* 0x0000000000017941 */ /* 0x000fea0003800000 */
.L_x_248:
        /* <DEDUP_REMOVED lines=10> */
.L_x_252:
[----:B------:R-:W1:Y:S02]  /*9bc0*/  MUFU.RCP R35, R46 ;  /* 0x0000002e00237308 */ /* 0x000e640000001000 */
[----:B-1----:R-:W-:-:S04]  /*9bd0*/  FFMA R0, R46, R35, -1 ;  /* 0xbf8000002e007423 */ /* 0x002fc80000000023 */
[----:B------:R-:W-:-:S04]  /*9be0*/  FADD.FTZ R0, -R0, -RZ ;  /* 0x800000ff00007221 */ /* 0x000fc80000010100 */
[----:B------:R-:W-:-:S07]  /*9bf0*/  FFMA R35, R35, R0, R35 ;  /* 0x0000000023237223 */ /* 0x000fce0000000023 */
.L_x_253:
[----:B------:R-:W-:Y:S05]  /*9c00*/  BSYNC B1 ;  /* 0x0000000000017941 */ /* 0x000fea0003800000 */
.L_x_251:
        /* <DEDUP_REMOVED lines=10> */
.L_x_255:
[----:B------:R-:W1:Y:S02]  /*9cb0*/  MUFU.RCP R38, R47 ;  /* 0x0000002f00267308 */ /* 0x000e640000001000 */
[----:B-1----:R-:W-:-:S04]  /*9cc0*/  FFMA R0, R47, R38, -1 ;  /* 0xbf8000002f007423 */ /* 0x002fc80000000026 */
[----:B------:R-:W-:-:S04]  /*9cd0*/  FADD.FTZ R3, -R0, -RZ ;  /* 0x800000ff00037221 */ /* 0x000fc80000010100 */
[----:B------:R-:W-:-:S07]  /*9ce0*/  FFMA R38, R38, R3, R38 ;  /* 0x0000000326267223 */ /* 0x000fce0000000026 */
.L_x_256:
[----:B------:R-:W-:Y:S05]  /*9cf0*/  BSYNC B1 ;  /* 0x0000000000017941 */ /* 0x000fea0003800000 */
.L_x_254:
        /* <DEDUP_REMOVED lines=10> */
.L_x_258:
[----:B------:R-:W1:Y:S02]  /*9da0*/  MUFU.RCP R37, R42 ;  /* 0x0000002a00257308 */ /* 0x000e640000001000 */
[----:B-1----:R-:W-:-:S04]  /*9db0*/  FFMA R0, R42, R37, -1 ;  /* 0xbf8000002a007423 */ /* 0x002fc80000000025 */
[----:B------:R-:W-:-:S04]  /*9dc0*/  FADD.FTZ R0, -R0, -RZ ;  /* 0x800000ff00007221 */ /* 0x000fc80000010100 */
[----:B------:R-:W-:-:S07]  /*9dd0*/  FFMA R37, R37, R0, R37 ;  /* 0x0000000025257223 */ /* 0x000fce0000000025 */
.L_x_259:
[----:B------:R-:W-:Y:S05]  /*9de0*/  BSYNC B1 ;  /* 0x0000000000017941 */ /* 0x000fea0003800000 */
.L_x_257:
        /* <DEDUP_REMOVED lines=10> */
.L_x_261:
[----:B------:R-:W1:Y:S02]  /*9e90*/  MUFU.RCP R40, R51 ;  /* 0x0000003300287308 */ /* 0x000e640000001000 */
[----:B-1----:R-:W-:-:S04]  /*9ea0*/  FFMA R0, R51, R40, -1 ;  /* 0xbf80000033007423 */ /* 0x002fc80000000028 */
[----:B------:R-:W-:-:S04]  /*9eb0*/  FADD.FTZ R3, -R0, -RZ ;  /* 0x800000ff00037221 */ /* 0x000fc80000010100 */
[----:B------:R-:W-:-:S07]  /*9ec0*/  FFMA R40, R40, R3, R40 ;  /* 0x0000000328287223 */ /* 0x000fce0000000028 */
.L_x_262:
[----:B------:R-:W-:Y:S05]  /*9ed0*/  BSYNC B1 ;  /* 0x0000000000017941 */ /* 0x000fea0003800000 */
.L_x_260:
        /* <DEDUP_REMOVED lines=10> */
.L_x_264:
[----:B------:R-:W1:Y:S02]  /*9f80*/  MUFU.RCP R39, R48 ;  /* 0x0000003000277308 */ /* 0x000e640000001000 */
[----:B-1----:R-:W-:-:S04]  /*9f90*/  FFMA R0, R48, R39, -1 ;  /* 0xbf80000030007423 */ /* 0x002fc80000000027 */
[----:B------:R-:W-:-:S04]  /*9fa0*/  FADD.FTZ R0, -R0, -RZ ;  /* 0x800000ff00007221 */ /* 0x000fc80000010100 */
[----:B------:R-:W-:-:S07]  /*9fb0*/  FFMA R39, R39, R0, R39 ;  /* 0x0000000027277223 */ /* 0x000fce0000000027 */
.L_x_265:
[----:B------:R-:W-:Y:S05]  /*9fc0*/  BSYNC B1 ;  /* 0x0000000000017941 */ /* 0x000fea0003800000 */
.L_x_263:
        /* <DEDUP_REMOVED lines=10> */
.L_x_267:
[----:B------:R-:W1:Y:S02]  /*a070*/  MUFU.RCP R42, R53 ;  /* 0x00000035002a7308 */ /* 0x000e640000001000 */
[----:B-1----:R-:W-:-:S04]  /*a080*/  FFMA R0, R53, R42, -1 ;  /* 0xbf80000035007423 */ /* 0x002fc8000000002a */
[----:B------:R-:W-:-:S04]  /*a090*/  FADD.FTZ R3, -R0, -RZ ;  /* 0x800000ff00037221 */ /* 0x000fc80000010100 */
[----:B------:R-:W-:-:S07]  /*a0a0*/  FFMA R42, R42, R3, R42 ;  /* 0x000000032a2a7223 */ /* 0x000fce000000002a */
.L_x_268:
[----:B------:R-:W-:Y:S05]  /*a0b0*/  BSYNC B1 ;  /* 0x0000000000017941 */ /* 0x000fea0003800000 */
.L_x_266:
        /* <DEDUP_REMOVED lines=10> */
.L_x_270:
[----:B------:R-:W1:Y:S02]  /*a160*/  MUFU.RCP R41, R28 ;  /* 0x0000001c00297308 */ /* 0x000e640000001000 */
[----:B-1----:R-:W-:-:S04]  /*a170*/  FFMA R0, R28, R41, -1 ;  /* 0xbf8000001c007423 */ /* 0x002fc80000000029 */
[----:B------:R-:W-:-:S04]  /*a180*/  FADD.FTZ R0, -R0, -RZ ;  /* 0x800000ff00007221 */ /* 0x000fc80000010100 */
[----:B------:R-:W-:-:S07]  /*a190*/  FFMA R41, R41, R0, R41 ;  /* 0x0000000029297223 */ /* 0x000fce0000000029 */
.L_x_271:
[----:B------:R-:W-:Y:S05]  /*a1a0*/  BSYNC B1 ;  /* 0x0000000000017941 */ /* 0x000fea0003800000 */
.L_x_269:
        /* <DEDUP_REMOVED lines=8> */
.L_x_272:
[----:B------:R-:W1:Y:S02]  /*a230*/  MUFU.RCP R3, R26 ;  /* 0x0000001a00037308 */ /* 0x000e640000001000 */
[----:B-1----:R-:W-:-:S04]  /*a240*/  FFMA R0, R26, R3, -1 ;  /* 0xbf8000001a007423 */ /* 0x002fc80000000003 */
[----:B------:R-:W-:-:S04]  /*a250*/  FADD.FTZ R0, -R0, -RZ ;  /* 0x800000ff00007221 */ /* 0x000fc80000010100 */
[----:B------:R-:W-:-:S07]  /*a260*/  FFMA R0, R3, R0, R3 ;  /* 0x0000000003007223 */ /* 0x000fce0000000003 */
.L_x_273:
        /* <DEDUP_REMOVED lines=24> */
[----:B------:R-:W-:Y:S02]  /*a3f0*/  UIADD3 UR8, UR52, 0x6200, URZ ;  /* 0x0000620034087890 */ /* 0x000fe4000fffe03f */
[----:B------:R-:W-:Y:S01]  /*a400*/  UIADD3.X UR7, URZ, UR55, URZ, UP0, !UPT ;  /* 0x000000373f077290 */ /* 0x000fe200087fe43f */
[----:B------:R-:W-:-:S08]  /*a410*/  UMOV UR11, UR47 ;  /* 0x0000002f000b7c82 */ /* 0x000fd00008000000 */
[----:B------:R2:W-:Y:S01]  /*a420*/  UTMASTG.3D [UR8], [UR6] ;  /* 0x00000008060073b5 */ /* 0x0005e20008010000 */
[----:B------:R0:W-:Y:S01]  /*a430*/  UTMACMDFLUSH ;  /* 0x00000000000079b7 */ /* 0x0001e20000000000 */
[----:B--2---:R-:W-:-:S04]  /*a440*/  DEPBAR.LE SB0, 0x1 ;  /* 0x000080400000791a */ /* 0x004fc80000000000 */
.L_x_275:
[----:B------:R-:W-:Y:S05]  /*a450*/  BSYNC B0 ;  /* 0x0000000000007941 */ /* 0x000fea0003800000 */
.L_x_274:
[----:B------:R-:W-:Y:S01]  /*a460*/  IADD3 R26, R20, 0x6200, RZ ;  /* 0x00006200141a7810 */ /* 0x000fe20007ffe0ff */
[----:B------:R-:W-:Y:S03]  /*a470*/  BAR.SYNC.DEFER_BLOCKING 0x1, 0x100 ;  /* 0x0044000000007b1d */ /* 0x000fe60000010000 */
[----:B------:R-:W-:-:S03]  /*a480*/  LEA R26, R155, R26, 0x1 ;  /* 0x0000001a9b1a7211 */ /* 0x000fc600078e08ff */
[----:B------:R-:W-:Y:S04]  /*a490*/  BSSY B0, `(.L_x_276) ;  /* 0x0000009000007945 */ /* 0x000fe80003800000 */
[----:B------:R-:W-:Y:S05]  /*a4a0*/  @P0 BRA `(.L_x_277) ;  /* 0x00000000001c0947 */ /* 0x000fea0003800000 */
[----:B------:R-:W-:-:S13]  /*a4b0*/  ISETP.NE.AND P2, PT, R159, 0x3, PT ;  /* 0x000000039f00780c */ /* 0x000fda0003f45270 */
[----:B------:R-:W-:Y:S05]  /*a4c0*/  @!P2 BRA `(.L_x_278) ;  /* 0x000000000004a947 */ /* 0x000fea0003800000 */
[----:B------:R-:W-:Y:S01]  /*a4d0*/  BPT.TRAP 0x1 ;  /* 0x000000040000795c */ /* 0x000fe20000300000 */
.L_x_278:
[----:B------:R-:W-:-:S04]  /*a4e0*/  ULEA UR4, UR5, UR52, 0x3 ;  /* 0x0000003405047291 */ /* 0x000fc8000f8e183f */
[----:B------:R-:W-:-:S04]  /*a4f0*/  UIADD3 UR4, UR4, 0x60, URZ ;  /* 0x0000006004047890 */ /* 0x000fc8000fffe03f */
[----:B------:R-:W-:-:S09]  /*a500*/  UPRMT UR4, UR51, 0x654, UR4 ;  /* 0x0000065433047896 */ /* 0x000fd20008000004 */
[----:B------:R-:W-:Y:S03]  /*a510*/  SYNCS.ARRIVE.TRANS64.RED.A1T0 RZ, [UR4], RZ ;  /* 0x000000ffffff79a7 */ /* 0x000fe60008100404 */
.L_x_277:
[----:B------:R-:W-:Y:S05]  /*a520*/  BSYNC B0 ;  /* 0x0000000000007941 */ /* 0x000fea0003800000 */
.L_x_276:
        /* <DEDUP_REMOVED lines=8> */
.L_x_281:
[C---:B-1----:R-:W-:Y:S01]  /*a5b0*/  LEA R0, R12.reuse, UR52, 0x3 ;  /* 0x000000340c007c11 */ /* 0x042fe2000f8e18ff */
[----:B------:R-:W-:Y:S01]  /*a5c0*/  @!P1 IMAD R14, R12, 0x2000, R21 ;  /* 0x000020000c0e9824 */ /* 0x000fe200078e0215 */
[----:B------:R-:W-:Y:S01]  /*a5d0*/  SHF.L.U32 R3, R24, 0x1f, RZ ;  /* 0x0000001f18037819 */ /* 0x000fe200000006ff */
[----:B------:R-:W-:Y:S03]  /*a5e0*/  BSSY B1, `(.L_x_282) ;  /* 0x0000004000017945 */ /* 0x000fe60003800000 */
[----:B------:R-:W1:Y:S01]  /*a5f0*/  SYNCS.PHASECHK.TRANS64.TRYWAIT P2, [R0+URZ+0x40], R3 ;  /* 0x00004003000075a7 */ /* 0x000e62000804017f */
[----:B------:R-:W-:Y:S01]  /*a600*/  @!P1 LEA R15, R155, R14, 0x1 ;  /* 0x0000000e9b0f9211 */ /* 0x000fe200078e08ff */
[----:B-1----:R-:W-:Y:S06]  /*a610*/  @!P2 BRA `(.L_x_283) ;  /* 0x000000b0002ca947 */ /* 0x002fec0003800000 */
.L_x_611:
[----:B------:R-:W-:Y:S05]  /*a620*/  BSYNC B1 ;  /* 0x0000000000017941 */ /* 0x000fea0003800000 */
.L_x_282:
        /* <DEDUP_REMOVED lines=8> */
.L_x_280:
[----:B------:R-:W-:Y:S05]  /*a6b0*/  BSYNC B0 ;  /* 0x0000000000007941 */ /* 0x000fea0003800000 */
.L_x_279:
[----:B---3--:R-:W-:Y:S02]  /*a6c0*/  HADD2.F32 R27, -RZ, R9.H0_H0 ;  /* 0x20000009ff1b7230 */ /* 0x008fe40000004100 */
[C---:B------:R-:W-:Y:S01]  /*a6d0*/  FMUL R122, R156.reuse, R122 ;  /* 0x0000007a9c7a7220 */ /* 0x040fe20000400000 */
[--C-:B------:R-:W-:Y:S02]  /*a6e0*/  HADD2.F32 R15, -RZ, R8.reuse.H1_H1 ;  /* 0x30000008ff0f7230 */ /* 0x100fe40000004100 */
[C---:B-1----:R-:W-:Y:S01]  /*a6f0*/  FMUL R0, R156.reuse, R121 ;  /* 0x000000799c007220 */ /* 0x042fe20000400000 */
        /* <DEDUP_REMOVED lines=27> */
[-C--:B------:R-:W-:Y:S01]  /*a8b0*/  FFMA.RM R3, R3, R88.reuse, 12582913 ;  /* 0x4b40000103037423 */ /* 0x080fe20000004058 */
        /* <DEDUP_REMOVED lines=16> */
[----:B------:R-:W-:-:S02]  /*a9c0*/  HADD2.F32 R37, -RZ, R5.H0_H0 ;  /* 0x20000005ff257230 */ /* 0x000fc40000004100 */
[----:B------:R-:W-:Y:S01]  /*a9d0*/  FMUL R130, R156, R130 ;  /* 0x000000829c827220 */ /* 0x000fe20000400000 */
[----:B------:R-:W-:Y:S01]  /*a9e0*/  FFMA R33, -R122, 1.4426950216293334961, -R33 ;  /* 0x3fb8aa3b7a217823 */ /* 0x000fe20000000921 */
[----:B------:R-:W-:Y:S01]  /*a9f0*/  FFMA.SAT R0, -R124, R55, 0.5 ;  /* 0x3f0000007c007423 */ /* 0x000fe20000002137 */
[----:B------:R-:W-:Y:S02]  /*aa00*/  HADD2.F32 R40, -RZ, R5.H1_H1 ;  /* 0x30000005ff287230 */ /* 0x000fe40000004100 */
[----:B------:R-:W-:Y:S01]  /*aa10*/  FFMA R130, R157, R37, R130 ;  /* 0x000000259d827223 */ /* 0x000fe20000000082 */
[----:B------:R-:W-:Y:S01]  /*aa20*/  FFMA R33, -R122, 1.925963033500011079e-08, R33 ;  /* 0x32a570607a217823 */ /* 0x000fe20000000121 */
[----:B------:R3:W-:Y:S01]  /*aa30*/  MUFU.EX2 R36, R29 ;  /* 0x0000001d00247308 */ /* 0x0007e20000000800 */
[----:B-1----:R-:W-:Y:S01]  /*aa40*/  FADD R15, R35, -12583039 ;  /* 0xcb40007f230f7421 */ /* 0x002fe20000000000 */
[----:B------:R-:W-:Y:S01]  /*aa50*/  FFMA.RM R37, R0, R88, 12582913 ;  /* 0x4b40000100257423 */ /* 0x000fe20000004058 */
[----:B------:R-:W-:Y:S01]  /*aa60*/  FMUL R0, R156, R131 ;  /* 0x000000839c007220 */ /* 0x000fe20000400000 */
[----:B------:R-:W-:-:S02]  /*aa70*/  HADD2.F32 R43, -RZ, R6.H0_H0 ;  /* 0x20000006ff2b7230 */ /* 0x000fc40000004100 */
[----:B------:R-:W-:Y:S01]  /*aa80*/  FFMA R15, -R14, 1.4426950216293334961, -R15 ;  /* 0x3fb8aa3b0e0f7823 */ /* 0x000fe2000000090f */
[----:B------:R-:W-:Y:S01]  /*aa90*/  FADD R39, R37, -12583039 ;  /* 0xcb40007f25277421 */ /* 0x000fe20000000000 */
[----:B------:R-:W-:Y:S01]  /*aaa0*/  FFMA R0, R157, R40, R0 ;  /* 0x000000289d007223 */ /* 0x000fe20000000000 */
[----:B------:R1:W-:Y:S01]  /*aab0*/  MUFU.EX2 R38, R33 ;  /* 0x0000002100267308 */ /* 0x0003e20000000800 */
[-C--:B---3--:R-:W-:Y:S01]  /*aac0*/  FFMA.SAT R29, -R28, R55.reuse, 0.5 ;  /* 0x3f0000001c1d7423 */ /* 0x088fe20000002137 */
[----:B------:R-:W-:Y:S01]  /*aad0*/  FFMA R15, -R14, 1.925963033500011079e-08, R15 ;  /* 0x32a570600e0f7823 */ /* 0x000fe2000000010f */
[-C--:B------:R-:W-:Y:S01]  /*aae0*/  FFMA.SAT R14, -R126, R55.reuse, 0.5 ;  /* 0x3f0000007e0e7423 */ /* 0x080fe20000002137 */
[----:B------:R-:W-:Y:S01]  /*aaf0*/  FMUL R132, R156, R132 ;  /* 0x000000849c847220 */ /* 0x000fe20000400000 */
[-C--:B------:R-:W-:Y:S01]  /*ab00*/  FFMA.RM R29, R29, R88.reuse, 12582913 ;  /* 0x4b4000011d1d7423 */ /* 0x080fe20000004058 */
[----:B------:R-:W-:Y:S01]  /*ab10*/  FFMA R39, -R124, 1.4426950216293334961, -R39 ;  /* 0x3fb8aa3b7c277823 */ /* 0x000fe20000000927 */
[-C--:B------:R-:W-:Y:S01]  /*ab20*/  FFMA.RM R41, R14, R88.reuse, 12582913 ;  /* 0x4b4000010e297423 */ /* 0x080fe20000004058 */
[----:B------:R3:W-:Y:S01]  /*ab30*/  MUFU.EX2 R40, R15 ;  /* 0x0000000f00287308 */ /* 0x0007e20000000800 */
[----:B-1----:R-:W-:Y:S01]  /*ab40*/  FADD R33, R29, -12583039 ;  /* 0xcb40007f1d217421 */ /* 0x002fe20000000000 */
[----:B------:R-:W-:Y:S01]  /*ab50*/  FFMA.SAT R14, -R30, R55, 0.5 ;  /* 0x3f0000001e0e7423 */ /* 0x000fe20000002137 */
[----:B------:R-:W-:Y:S01]  /*ab60*/  FFMA R132, R157, R43, R132 ;  /* 0x0000002b9d847223 */ /* 0x000fe20000000084 */
[----:B------:R-:W-:Y:S01]  /*ab70*/  FFMA R39, -R124, 1.925963033500011079e-08, R39 ;  /* 0x32a570607c277823 */ /* 0x000fe20000000127 */
[----:B------:R-:W-:Y:S01]  /*ab80*/  FFMA R33, -R28, 1.4426950216293334961, -R33 ;  /* 0x3fb8aa3b1c217823 */ /* 0x000fe20000000921 */
[----:B------:R-:W-:Y:S01]  /*ab90*/  FFMA.RM R43, R14, R88, 12582913 ;  /* 0x4b4000010e2b7423 */ /* 0x000fe20000004058 */
[----:B------:R-:W-:-:S02]  /*aba0*/  HADD2.F32 R46, -RZ, R6.H1_H1 ;  /* 0x30000006ff2e7230 */ /* 0x000fc40000004100 */
[----:B------:R-:W-:Y:S01]  /*abb0*/  FMUL R14, R156, R133 ;  /* 0x000000859c0e7220 */ /* 0x000fe20000400000 */
[----:B---3--:R-:W-:Y:S01]  /*abc0*/  FADD R15, R41, -12583039 ;  /* 0xcb40007f290f7421 */ /* 0x008fe20000000000 */
[----:B------:R-:W-:Y:S01]  /*abd0*/  FFMA R33, -R28, 1.925963033500011079e-08, R33 ;  /* 0x32a570601c217823 */ /* 0x000fe20000000121 */
[-C--:B------:R-:W-:Y:S01]  /*abe0*/  FFMA.SAT R28, -R128, R55.reuse, 0.5 ;  /* 0x3f000000801c7423 */ /* 0x080fe20000002137 */
[----:B------:R1:W3:Y:S01]  /*abf0*/  MUFU.EX2 R42, R39 ;  /* 0x00000027002a7308 */ /* 0x0002e20000000800 */
[C---:B------:R-:W-:Y:S01]  /*ac00*/  FFMA R15, -R126.reuse, 1.4426950216293334961, -R15 ;  /* 0x3fb8aa3b7e0f7823 */ /* 0x040fe2000000090f */
[----:B------:R-:W-:Y:S01]  /*ac10*/  FADD R45, R43, -12583039 ;  /* 0xcb40007f2b2d7421 */ /* 0x000fe20000000000 */
[----:B------:R-:W-:Y:S01]  /*ac20*/  FFMA R14, R157, R46, R14 ;  /* 0x0000002e9d0e7223 */ /* 0x000fe2000000000e */
[--C-:B------:R-:W-:Y:S02]  /*ac30*/  HADD2.F32 R48, -RZ, R7.reuse.H0_H0 ;  /* 0x20000007ff307230 */ /* 0x100fe40000004100 */
[----:B------:R-:W-:Y:S01]  /*ac40*/  FFMA R15, -R126, 1.925963033500011079e-08, R15 ;  /* 0x32a570607e0f7823 */ /* 0x000fe2000000010f */
[----:B------:R-:W-:Y:S01]  /*ac50*/  FFMA R45, -R30, 1.4426950216293334961, -R45 ;  /* 0x3fb8aa3b1e2d7823 */ /* 0x000fe2000000092d */
[----:B------:R-:W-:Y:S01]  /*ac60*/  FMUL R134, R156, R134 ;  /* 0x000000869c867220 */ /* 0x000fe20000400000 */
[----:B------:R4:W5:Y:S01]  /*ac70*/  MUFU.EX2 R44, R33 ;  /* 0x00000021002c7308 */ /* 0x0009620000000800 */
[----:B-1----:R-:W-:Y:S01]  /*ac80*/  FFMA.RM R39, R28, R88, 12582913 ;  /* 0x4b4000011c277423 */ /* 0x002fe20000004058 */
[----:B------:R-:W-:Y:S01]  /*ac90*/  FFMA.SAT R28, -R32, R55, 0.5 ;  /* 0x3f000000201c7423 */ /* 0x000fe20000002137 */
[----:B------:R-:W-:Y:S01]  /*aca0*/  FFMA R45, -R30, 1.925963033500011079e-08, R45 ;  /* 0x32a570601e2d7823 */ /* 0x000fe2000000012d */
[----:B------:R-:W-:-:S02]  /*acb0*/  HADD2.F32 R52, -RZ, R7.H1_H1 ;  /* 0x30000007ff347230 */ /* 0x000fc40000004100 */
[----:B------:R-:W-:Y:S01]  /*acc0*/  FFMA R134, R157, R48, R134 ;  /* 0x000000309d867223 */ /* 0x000fe20000000086 */
[-C--:B------:R-:W-:Y:S01]  /*acd0*/  FFMA.RM R47, R28, R88.reuse, 12582913 ;  /* 0x4b4000011c2f7423 */ /* 0x080fe20000004058 */
[----:B------:R-:W-:Y:S01]  /*ace0*/  FFMA.SAT R28, -R0, R55, 0.5 ;  /* 0x3f000000001c7423 */ /* 0x000fe20000002137 */
[----:B------:R1:W5:Y:S01]  /*acf0*/  MUFU.EX2 R46, R15 ;  /* 0x0000000f002e7308 */ /* 0x0003620000000800 */
[----:B----4-:R-:W-:Y:S01]  /*ad00*/  FADD R33, R39, -12583039 ;  /* 0xcb40007f27217421 */ /* 0x010fe20000000000 */
[----:B------:R-:W-:Y:S01]  /*ad10*/  FADD R49, R47, -12583039 ;  /* 0xcb40007f2f317421 */ /* 0x000fe20000000000 */
[----:B------:R-:W-:Y:S01]  /*ad20*/  FFMA.RM R50, R28, R88, 12582913 ;  /* 0x4b4000011c327423 */ /* 0x000fe20000004058 */
[----:B------:R-:W-:Y:S01]  /*ad30*/  FMUL R28, R156, R135 ;  /* 0x000000879c1c7220 */ /* 0x000fe20000400000 */
[----:B------:R-:W-:Y:S01]  /*ad40*/  FFMA R33, -R128, 1.4426950216293334961, -R33 ;  /* 0x3fb8aa3b80217823 */ /* 0x000fe20000000921 */
[-C--:B------:R-:W-:Y:S01]  /*ad50*/  FFMA.SAT R53, -R134, R55.reuse, 0.5 ;  /* 0x3f00000086357423 */ /* 0x080fe20000002137 */
[----:B------:R-:W-:Y:S01]  /*ad60*/  FADD R51, R50, -12583039 ;  /* 0xcb40007f32337421 */ /* 0x000fe20000000000 */
[----:B------:R4:W5:Y:S01]  /*ad70*/  MUFU.EX2 R30, R45 ;  /* 0x0000002d001e7308 */ /* 0x0009620000000800 */
[-C--:B-1----:R-:W-:Y:S01]  /*ad80*/  FFMA.SAT R15, -R130, R55.reuse, 0.5 ;  /* 0x3f000000820f7423 */ /* 0x082fe20000002137 */
[----:B------:R-:W-:Y:S01]  /*ad90*/  FFMA R33, -R128, 1.925963033500011079e-08, R33 ;  /* 0x32a5706080217823 */ /* 0x000fe20000000121 */
[----:B------:R-:W-:Y:S01]  /*ada0*/  FFMA R28, R157, R52, R28 ;  /* 0x000000349d1c7223 */ /* 0x000fe2000000001c */
[-C--:B------:R-:W-:Y:S01]  /*adb0*/  FFMA.SAT R52, -R14, R55.reuse, 0.5 ;  /* 0x3f0000000e347423 */ /* 0x080fe20000002137 */
[-C--:B------:R-:W-:Y:S01]  /*adc0*/  FFMA.RM R15, R15, R88.reuse, 12582913 ;  /* 0x4b4000010f0f7423 */ /* 0x080fe20000004058 */
[----:B------:R-:W-:Y:S01]  /*add0*/  FFMA R49, -R32, 1.4426950216293334961, -R49 ;  /* 0x3fb8aa3b20317823 */ /* 0x000fe20000000931 */
[----:B------:R-:W-:Y:S01]  /*ade0*/  FFMA R51, -R0, 1.4426950216293334961, -R51 ;  /* 0x3fb8aa3b00337823 */ /* 0x000fe20000000933 */
[----:B------:R1:W5:Y:S01]  /*adf0*/  MUFU.EX2 R48, R33 ;  /* 0x0000002100307308 */ /* 0x0003620000000800 */
[----:B----4-:R-:W-:Y:S01]  /*ae00*/  FADD R45, R15, -12583039 ;  /* 0xcb40007f0f2d7421 */ /* 0x010fe20000000000 */
[-C--:B------:R-:W-:Y:S01]  /*ae10*/  FFMA.RM R52, R52, R88.reuse, 12582913 ;  /* 0x4b40000134347423 */ /* 0x080fe20000004058 */
[-C--:B------:R-:W-:Y:S01]  /*ae20*/  FFMA.RM R54, R53, R88.reuse, 12582913 ;  /* 0x4b40000135367423 */ /* 0x080fe20000004058 */
[----:B------:R-:W-:Y:S01]  /*ae30*/  FFMA R49, -R32, 1.925963033500011079e-08, R49 ;  /* 0x32a5706020317823 */ /* 0x000fe20000000131 */
[----:B------:R-:W-:Y:S01]  /*ae40*/  FFMA R45, -R130, 1.4426950216293334961, -R45 ;  /* 0x3fb8aa3b822d7823 */ /* 0x000fe2000000092d */
[----:B------:R-:W-:Y:S01]  /*ae50*/  FFMA R51, -R0, 1.925963033500011079e-08, R51 ;  /* 0x32a5706000337823 */ /* 0x000fe20000000133 */
[----:B------:R-:W-:Y:S01]  /*ae60*/  SHF.L.U32 R3, R3, 0x17, RZ ;  /* 0x0000001703037819 */ /* 0x000fe200000006ff */
[----:B------:R-:W-:Y:S01]  /*ae70*/  FADD R53, R52, -12583039 ;  /* 0xcb40007f34357421 */ /* 0x000fe20000000000 */
[-C--:B-1----:R-:W-:Y:S01]  /*ae80*/  FFMA.SAT R33, -R132, R55.reuse, 0.5 ;  /* 0x3f00000084217423 */ /* 0x082fe20000002137 */
[----:B------:R-:W-:Y:S01]  /*ae90*/  FFMA.SAT R55, -R28, R55, 0.5 ;  /* 0x3f0000001c377423 */ /* 0x000fe20000002137 */
[----:B------:R-:W-:Y:S01]  /*aea0*/  FFMA R45, -R130, 1.925963033500011079e-08, R45 ;  /* 0x32a57060822d7823 */ /* 0x000fe2000000012d */
[----:B------:R1:W4:Y:S01]  /*aeb0*/  MUFU.EX2 R32, R49 ;  /* 0x0000003100207308 */ /* 0x0003220000000800 */
[-C--:B------:R-:W-:Y:S01]  /*aec0*/  FFMA.RM R33, R33, R88.reuse, 12582913 ;  /* 0x4b40000121217423 */ /* 0x080fe20000004058 */
[----:B------:R-:W-:Y:S01]  /*aed0*/  FFMA.RM R55, R55, R88, 12582913 ;  /* 0x4b40000137377423 */ /* 0x000fe20000004058 */
[----:B--2---:R-:W-:Y:S01]  /*aee0*/  FFMA R34, R3, R34, 1 ;  /* 0x3f80000003227423 */ /* 0x004fe20000000022 */
[----:B------:R-:W-:Y:S01]  /*aef0*/  FFMA R53, -R14, 1.4426950216293334961, -R53 ;  /* 0x3fb8aa3b0e357823 */ /* 0x000fe20000000935 */
[----:B------:R-:W-:Y:S01]  /*af00*/  SHF.L.U32 R37, R37, 0x17, RZ ;  /* 0x0000001725257819 */ /* 0x000fe200000006ff */
[----:B------:R-:W-:Y:S01]  /*af10*/  FADD R89, R55, -12583039 ;  /* 0xcb40007f37597421 */ /* 0x000fe20000000000 */
[----:B------:R-:W-:Y:S01]  /*af20*/  SHF.L.U32 R35, R35, 0x17, RZ ;  /* 0x0000001723237819 */ /* 0x000fe200000006ff */
[----:B------:R2:W4:Y:S01]  /*af30*/  MUFU.EX2 R0, R45 ;  /* 0x0000002d00007308 */ /* 0x0005220000000800 */
[----:B-1----:R-:W-:Y:S01]  /*af40*/  FADD R49, R33, -12583039 ;  /* 0xcb40007f21317421 */ /* 0x002fe20000000000 */
[----:B------:R-:W-:Y:S01]  /*af50*/  FFMA R89, -R28, 1.4426950216293334961, -R89 ;  /* 0x3fb8aa3b1c597823 */ /* 0x000fe20000000959 */
[----:B------:R-:W-:Y:S01]  /*af60*/  FFMA R53, -R14, 1.925963033500011079e-08, R53 ;  /* 0x32a570600e357823 */ /* 0x000fe20000000135 */
[----:B------:R-:W-:Y:S01]  /*af70*/  IADD3 R3, R34, 0x1800000, RZ ;  /* 0x0180000022037810 */ /* 0x000fe20007ffe0ff */
[----:B------:R-:W-:Y:S01]  /*af80*/  FFMA R49, -R132, 1.4426950216293334961, -R49 ;  /* 0x3fb8aa3b84317823 */ /* 0x000fe20000000931 */
[----:B------:R-:W-:Y:S01]  /*af90*/  FFMA R89, -R28, 1.925963033500011079e-08, R89 ;  /* 0x32a570601c597823 */ /* 0x000fe20000000159 */
[----:B------:R-:W-:Y:S01]  /*afa0*/  SHF.L.U32 R29, R29, 0x17, RZ ;  /* 0x000000171d1d7819 */ /* 0x000fe200000006ff */
[----:B------:R-:W1:Y:S01]  /*afb0*/  MUFU.EX2 R51, R51 ;  /* 0x0000003300337308 */ /* 0x000e620000000800 */
[----:B--2---:R-:W-:Y:S01]  /*afc0*/  FADD R45, R54, -12583039 ;  /* 0xcb40007f362d7421 */ /* 0x004fe20000000000 */
[----:B------:R-:W-:Y:S01]  /*afd0*/  FFMA R49, -R132, 1.925963033500011079e-08, R49 ;  /* 0x32a5706084317823 */ /* 0x000fe20000000131 */
[----:B------:R-:W-:Y:S01]  /*afe0*/  LOP3.LUT R3, R3, 0x7f800000, RZ, 0xc0, !PT ;  /* 0x7f80000003037812 */ /* 0x000fe200078ec0ff */
[----:B------:R-:W-:-:S02]  /*aff0*/  IMAD.SHL.U32 R43, R43, 0x800000, RZ ;  /* 0x008000002b2b7824 */ /* 0x000fc400078e00ff */
[C---:B------:R-:W-:Y:S01]  /*b000*/  FFMA R45, -R134.reuse, 1.4426950216293334961, -R45 ;  /* 0x3fb8aa3b862d7823 */ /* 0x040fe2000000092d */
[----:B------:R-:W-:Y:S01]  /*b010*/  SHF.L.U32 R27, R27, 0x17, RZ ;  /* 0x000000171b1b7819 */ /* 0x000fe200000006ff */
[----:B------:R-:W-:Y:S01]  /*b020*/  BSSY B1, `(.L_x_284) ;  /* 0x000002a000017945 */ /* 0x000fe20003800000 */
[----:B------:R-:W2:Y:S01]  /*b030*/  MUFU.EX2 R14, R49 ;  /* 0x00000031000e7308 */ /* 0x000ea20000000800 */
[----:B------:R-:W-:Y:S01]  /*b040*/  FFMA R45, -R134, 1.925963033500011079e-08, R45 ;  /* 0x32a57060862d7823 */ /* 0x000fe2000000012d */
[----:B------:R-:W-:Y:S01]  /*b050*/  ISETP.GT.U32.AND P2, PT, R3, 0x1ffffff, PT ;  /* 0x01ffffff0300780c */ /* 0x000fe20003f44070 */
[----:B---3--:R-:W-:Y:S01]  /*b060*/  FFMA R42, R37, R42, 1 ;  /* 0x3f800000252a7423 */ /* 0x008fe2000000002a */
[----:B------:R-:W-:Y:S01]  /*b070*/  SHF.L.U32 R31, R31, 0x17, RZ ;  /* 0x000000171f1f7819 */ /* 0x000fe200000006ff */
[----:B------:R-:W-:Y:S01]  /*b080*/  FFMA R35, R35, R40, 1 ;  /* 0x3f80000023237423 */ /* 0x000fe20000000028 */
[----:B------:R-:W-:Y:S01]  /*b090*/  SHF.L.U32 R41, R41, 0x17, RZ ;  /* 0x0000001729297819 */ /* 0x000fe200000006ff */
[----:B-----5:R-:W-:Y:S01]  /*b0a0*/  FFMA R37, R29, R44, 1 ;  /* 0x3f8000001d257423 */ /* 0x020fe2000000002c */
[----:B------:R-:W3:Y:S01]  /*b0b0*/  MUFU.EX2 R53, R53 ;  /* 0x0000003500357308 */ /* 0x000ee20000000800 */
[----:B------:R-:W-:Y:S01]  /*b0c0*/  SHF.L.U32 R39, R39, 0x17, RZ ;  /* 0x0000001727277819 */ /* 0x000fe200000006ff */
[----:B------:R-:W-:Y:S01]  /*b0d0*/  FFMA R91, R27, R36, 1 ;  /* 0x3f8000001b5b7423 */ /* 0x000fe20000000024 */
[----:B------:R-:W-:Y:S01]  /*b0e0*/  SHF.L.U32 R47, R47, 0x17, RZ ;  /* 0x000000172f2f7819 */ /* 0x000fe200000006ff */
[----:B------:R-:W-:Y:S01]  /*b0f0*/  FFMA R38, R31, R38, 1 ;  /* 0x3f8000001f267423 */ /* 0x000fe20000000026 */
[----:B------:R-:W-:Y:S01]  /*b100*/  SHF.L.U32 R15, R15, 0x17, RZ ;  /* 0x000000170f0f7819 */ /* 0x000fe200000006ff */
[----:B------:R-:W-:Y:S01]  /*b110*/  FFMA R46, R41, R46, 1 ;  /* 0x3f800000292e7423 */ /* 0x000fe2000000002e */
[----:B------:R-:W-:Y:S01]  /*b120*/  SHF.L.U32 R50, R50, 0x17, RZ ;  /* 0x0000001732327819 */ /* 0x000fe200000006ff */
[----:B------:R-:W5:Y:S01]  /*b130*/  MUFU.EX2 R45, R45 ;  /* 0x0000002d002d7308 */ /* 0x000f620000000800 */
[----:B------:R-:W-:Y:S01]  /*b140*/  SHF.L.U32 R33, R33, 0x17, RZ ;  /* 0x0000001721217819 */ /* 0x000fe200000006ff */
[----:B------:R-:W-:Y:S01]  /*b150*/  FFMA R43, R43, R30, 1 ;  /* 0x3f8000002b2b7423 */ /* 0x000fe2000000001e */
[----:B------:R-:W-:Y:S01]  /*b160*/  SHF.L.U32 R52, R52, 0x17, RZ ;  /* 0x0000001734347819 */ /* 0x000fe200000006ff */
[----:B------:R-:W-:Y:S01]  /*b170*/  FFMA R48, R39, R48, 1 ;  /* 0x3f80000027307423 */ /* 0x000fe20000000030 */
[----:B------:R-:W-:Y:S01]  /*b180*/  SHF.L.U32 R54, R54, 0x17, RZ ;  /* 0x0000001736367819 */ /* 0x000fe200000006ff */
[----:B----4-:R-:W-:Y:S01]  /*b190*/  FFMA R47, R47, R32, 1 ;  /* 0x3f8000002f2f7423 */ /* 0x010fe20000000020 */
[----:B------:R-:W-:Y:S01]  /*b1a0*/  SHF.L.U32 R55, R55, 0x17, RZ ;  /* 0x0000001737377819 */ /* 0x000fe200000006ff */
[----:B------:R-:W4:Y:S01]  /*b1b0*/  MUFU.EX2 R28, R89 ;  /* 0x00000059001c7308 */ /* 0x000f220000000800 */
[----:B------:R-:W-:Y:S01]  /*b1c0*/  FFMA R40, R15, R0, 1 ;  /* 0x3f8000000f287423 */ /* 0x000fe20000000000 */
[----:B-1----:R-:W-:Y:S01]  /*b1d0*/  FFMA R51, R50, R51, 1 ;  /* 0x3f80000032337423 */ /* 0x002fe20000000033 */
[----:B--2---:R-:W-:Y:S01]  /*b1e0*/  FFMA R44, R33, R14, 1 ;  /* 0x3f800000212c7423 */ /* 0x004fe2000000000e */
[----:B---3--:R-:W-:Y:S01]  /*b1f0*/  FFMA R53, R52, R53, 1 ;  /* 0x3f80000034357423 */ /* 0x008fe20000000035 */
[----:B-----5:R-:W-:Y:S01]  /*b200*/  FFMA R54, R54, R45, 1 ;  /* 0x3f80000036367423 */ /* 0x020fe2000000002d */
[----:B----4-:R-:W-:Y:S01]  /*b210*/  FFMA R55, R55, R28, 1 ;  /* 0x3f80000037377423 */ /* 0x010fe2000000001c */
[----:B------:R-:W-:Y:S06]  /*b220*/  @P2 BRA `(.L_x_285) ;  /* 0x0000000000142947 */ /* 0x000fec0003800000 */
[----:B------:R-:W-:Y:S02]  /*b230*/  MOV R0, R34 ;  /* 0x0000002200007202 */ /* 0x000fe40000000f00 */
[----:B------:R-:W-:-:S07]  /*b240*/  MOV R14, 0xb260 ;  /* 0x0000b260000e7802 */ /* 0x000fce0000000f00 */
[----:B------:R-:W-:Y:S05]  /*b250*/  CALL.REL.NOINC `($__internal_0_$__cuda_sm20_rcp_rn_f32_slowpath) ;  /* 0x000000ac00107944 */ /* 0x000fea0003c00000 */
[----:B------:R-:W-:Y:S01]  /*b260*/  MOV R27, R0 ;  /* 0x00000000001b7202 */ /* 0x000fe20000000f00 */
[----:B------:R-:W-:Y:S06]  /*b270*/  BRA `(.L_x_286) ;  /* 0x0000000000107947 */ /* 0x000fec0003800000 */
.L_x_285:
[----:B------:R-:W1:Y:S02]  /*b280*/  MUFU.RCP R27, R34 ;  /* 0x00000022001b7308 */ /* 0x000e640000001000 */
[----:B-1----:R-:W-:-:S04]  /*b290*/  FFMA R0, R34, R27, -1 ;  /* 0xbf80000022007423 */ /* 0x002fc8000000001b */
[----:B------:R-:W-:-:S04]  /*b2a0*/  FADD.FTZ R0, -R0, -RZ ;  /* 0x800000ff00007221 */ /* 0x000fc80000010100 */
[----:B------:R-:W-:-:S07]  /*b2b0*/  FFMA R27, R27, R0, R27 ;  /* 0x000000001b1b7223 */ /* 0x000fce000000001b */
.L_x_286:
[----:B------:R-:W-:Y:S05]  /*b2c0*/  BSYNC B1 ;  /* 0x0000000000017941 */ /* 0x000fea0003800000 */
.L_x_284:
        /* <DEDUP_REMOVED lines=10> */
.L_x_288:
[----:B------:R-:W1:Y:S02]  /*b370*/  MUFU.RCP R28, R91 ;  /* 0x0000005b001c7308 */ /* 0x000e640000001000 */
[----:B-1----:R-:W-:-:S04]  /*b380*/  FFMA R0, R91, R28, -1 ;  /* 0xbf8000005b007423 */ /* 0x002fc8000000001c */
[----:B------:R-:W-:-:S04]  /*b390*/  FADD.FTZ R3, -R0, -RZ ;  /* 0x800000ff00037221 */ /* 0x000fc80000010100 */
[----:B------:R-:W-:-:S07]  /*b3a0*/  FFMA R28, R28, R3, R28 ;  /* 0x000000031c1c7223 */ /* 0x000fce000000001c */
.L_x_289:
[----:B------:R-:W-:Y:S05]  /*b3b0*/  BSYNC B1 ;  /* 0x0000000000017941 */ /* 0x000fea0003800000 */
.L_x_287:
        /* <DEDUP_REMOVED lines=10> */
.L_x_291:
[----:B------:R-:W1:Y:S02]  /*b460*/  MUFU.RCP R29, R38 ;  /* 0x00000026001d7308 */ /* 0x000e640000001000 */
[----:B-1----:R-:W-:-:S04]  /*b470*/  FFMA R0, R38, R29, -1 ;  /* 0xbf80000026007423 */ /* 0x002fc8000000001d */
[----:B------:R-:W-:-:S04]  /*b480*/  FADD.FTZ R0, -R0, -RZ ;  /* 0x800000ff00007221 */ /* 0x000fc80000010100 */
[----:B------:R-:W-:-:S07]  /*b490*/  FFMA R29, R29, R0, R29 ;  /* 0x000000001d1d7223 */ /* 0x000fce000000001d */
.L_x_292:
[----:B------:R-:W-:Y:S05]  /*b4a0*/  BSYNC B1 ;  /* 0x0000000000017941 */ /* 0x000fea0003800000 */
.L_x_290:
        /* <DEDUP_REMOVED lines=10> */
.L_x_294:
[----:B------:R-:W1:Y:S02]  /*b550*/  MUFU.RCP R30, R35 ;  /* 0x00000023001e7308 */ /* 0x000e640000001000 */
[----:B-1----:R-:W-:-:S04]  /*b560*/  FFMA R0, R35, R30, -1 ;  /* 0xbf80000023007423 */ /* 0x002fc8000000001e */
[----:B------:R-:W-:-:S04]  /*b570*/  FADD.FTZ R3, -R0, -RZ ;  /* 0x800000ff00037221 */ /* 0x000fc80000010100 */
[----:B------:R-:W-:-:S07]  /*b580*/  FFMA R30, R30, R3, R30 ;  /* 0x000000031e1e7223 */ /* 0x000fce000000001e */
.L_x_295:
[----:B------:R-:W-:Y:S05]  /*b590*/  BSYNC B1 ;  /* 0x0000000000017941 */ /* 0x000fea0003800000 */
.L_x_293:
        /* <DEDUP_REMOVED lines=10> */
.L_x_297:
[----:B------:R-:W1:Y:S02]  /*b640*/  MUFU.RCP R31, R42 ;  /* 0x0000002a001f7308 */ /* 0x000e640000001000 */
[----:B-1----:R-:W-:-:S04]  /*b650*/  FFMA R0, R42, R31, -1 ;  /* 0xbf8000002a007423 */ /* 0x002fc8000000001f */
[----:B------:R-:W-:-:S04]  /*b660*/  FADD.FTZ R0, -R0, -RZ ;  /* 0x800000ff00007221 */ /* 0x000fc80000010100 */
[----:B------:R-:W-:-:S07]  /*b670*/  FFMA R31, R31, R0, R31 ;  /* 0x000000001f1f7223 */ /* 0x000fce000000001f */
.L_x_298:
[----:B------:R-:W-:Y:S05]  /*b680*/  BSYNC B1 ;  /* 0x0000000000017941 */ /* 0x000fea0003800000 */
.L_x_296:
        /* <DEDUP_REMOVED lines=10> */
.L_x_300:
[----:B------:R-:W1:Y:S02]  /*b730*/  MUFU.RCP R32, R37 ;  /* 0x0000002500207308 */ /* 0x000e640000001000 */
[----:B-1----:R-:W-:-:S04]  /*b740*/  FFMA R0, R37, R32, -1 ;  /* 0xbf80000025007423 */ /* 0x002fc80000000020 */
[----:B------:R-:W-:-:S04]  /*b750*/  FADD.FTZ R3, -R0, -RZ ;  /* 0x800000ff00037221 */ /* 0x000fc80000010100 */
[----:B------:R-:W-:-:S07]  /*b760*/  FFMA R32, R32, R3, R32 ;  /* 0x0000000320207223 */ /* 0x000fce0000000020 */
.L_x_301:
[----:B------:R-:W-:Y:S05]  /*b770*/  BSYNC B1 ;  /* 0x0000000000017941 */ /* 0x000fea0003800000 */
.L_x_299:
        /* <DEDUP_REMOVED lines=10> */
.L_x_303:
[----:B------:R-:W1:Y:S02]  /*b820*/  MUFU.RCP R33, R46 ;  /* 0x0000002e00217308 */ /* 0x000e640000001000 */
[----:B-1----:R-:W-:-:S04]  /*b830*/  FFMA R0, R46, R33, -1 ;  /* 0xbf8000002e007423 */ /* 0x002fc80000000021 */
[----:B------:R-:W-:-:S04]  /*b840*/  FADD.FTZ R0, -R0, -RZ ;  /* 0x800000ff00007221 */ /* 0x000fc80000010100 */
[----:B------:R-:W-:-:S07]  /*b850*/  FFMA R33, R33, R0, R33 ;  /* 0x0000000021217223 */ /* 0x000fce0000000021 */
.L_x_304:
[----:B------:R-:W-:Y:S05]  /*b860*/  BSYNC B1 ;  /* 0x0000000000017941 */ /* 0x000fea0003800000 */
.L_x_302:
        /* <DEDUP_REMOVED lines=10> */
.L_x_306:
[----:B------:R-:W1:Y:S02]  /*b910*/  MUFU.RCP R34, R43 ;  /* 0x0000002b00227308 */ /* 0x000e640000001000 */
[----:B-1----:R-:W-:-:S04]  /*b920*/  FFMA R0, R43, R34, -1 ;  /* 0xbf8000002b007423 */ /* 0x002fc80000000022 */
[----:B------:R-:W-:-:S04]  /*b930*/  FADD.FTZ R3, -R0, -RZ ;  /* 0x800000ff00037221 */ /* 0x000fc80000010100 */
[----:B------:R-:W-:-:S07]  /*b940*/  FFMA R34, R34, R3, R34 ;  /* 0x0000000322227223 */ /* 0x000fce0000000022 */
.L_x_307:
[----:B------:R-:W-:Y:S05]  /*b950*/  BSYNC B1 ;  /* 0x0000000000017941 */ /* 0x000fea0003800000 */
.L_x_305:
        /* <DEDUP_REMOVED lines=10> */
.L_x_309:
[----:B------:R-:W1:Y:S02]  /*ba00*/  MUFU.RCP R35, R48 ;  /* 0x0000003000237308 */ /* 0x000e640000001000 */
[----:B-1----:R-:W-:-:S04]  /*ba10*/  FFMA R0, R48, R35, -1 ;  /* 0xbf80000030007423 */ /* 0x002fc80000000023 */
[----:B------:R-:W-:-:S04]  /*ba20*/  FADD.FTZ R0, -R0, -RZ ;  /* 0x800000ff00007221 */ /* 0x000fc80000010100 */
[----:B------:R-:W-:-:S07]  /*ba30*/  FFMA R35, R35, R0, R35 ;  /* 0x0000000023237223 */ /* 0x000fce0000000023 */
.L_x_310:
[----:B------:R-:W-:Y:S05]  /*ba40*/  BSYNC B1 ;  /* 0x0000000000017941 */ /* 0x000fea0003800000 */
.L_x_308:
        /* <DEDUP_REMOVED lines=10> */
.L_x_312:
[----:B------:R-:W1:Y:S02]  /*baf0*/  MUFU.RCP R36, R47 ;  /* 0x0000002f00247308 */ /* 0x000e640000001000 */
[----:B-1----:R-:W-:-:S04]  /*bb00*/  FFMA R0, R47, R36, -1 ;  /* 0xbf8000002f007423 */ /* 0x002fc80000000024 */
[----:B------:R-:W-:-:S04]  /*bb10*/  FADD.FTZ R3, -R0, -RZ ;  /* 0x800000ff00037221 */ /* 0x000fc80000010100 */
[----:B------:R-:W-:-:S07]  /*bb20*/  FFMA R36, R36, R3, R36 ;  /* 0x0000000324247223 */ /* 0x000fce0000000024 */
.L_x_313:
[----:B------:R-:W-:Y:S05]  /*bb30*/  BSYNC B1 ;  /* 0x0000000000017941 */ /* 0x000fea0003800000 */
.L_x_311:
        /* <DEDUP_REMOVED lines=10> */
.L_x_315:
[----:B------:R-:W1:Y:S02]  /*bbe0*/  MUFU.RCP R37, R40 ;  /* 0x0000002800257308 */ /* 0x000e640000001000 */
[----:B-1----:R-:W-:-:S04]  /*bbf0*/  FFMA R0, R40, R37, -1 ;  /* 0xbf80000028007423 */ /* 0x002fc80000000025 */
[----:B------:R-:W-:-:S04]  /*bc00*/  FADD.FTZ R0, -R0, -RZ ;  /* 0x800000ff00007221 */ /* 0x000fc80000010100 */
[----:B------:R-:W-:-:S07]  /*bc10*/  FFMA R37, R37, R0, R37 ;  /* 0x0000000025257223 */ /* 0x000fce0000000025 */
.L_x_316:
[----:B------:R-:W-:Y:S05]  /*bc20*/  BSYNC B1 ;  /* 0x0000000000017941 */ /* 0x000fea0003800000 */
.L_x_314:
        /* <DEDUP_REMOVED lines=10> */
.L_x_318:
[----:B------:R-:W1:Y:S02]  /*bcd0*/  MUFU.RCP R38, R51 ;  /* 0x0000003300267308 */ /* 0x000e640000001000 */
[----:B-1----:R-:W-:-:S04]  /*bce0*/  FFMA R0, R51, R38, -1 ;  /* 0xbf80000033007423 */ /* 0x002fc80000000026 */
[----:B------:R-:W-:-:S04]  /*bcf0*/  FADD.FTZ R3, -R0, -RZ ;  /* 0x800000ff00037221 */ /* 0x000fc80000010100 */
[----:B------:R-:W-:-:S07]  /*bd00*/  FFMA R38, R38, R3, R38 ;  /* 0x0000000326267223 */ /* 0x000fce0000000026 */
.L_x_319:
[----:B------:R-:W-:Y:S05]  /*bd10*/  BSYNC B1 ;  /* 0x0000000000017941 */ /* 0x000fea0003800000 */
.L_x_317:
        /* <DEDUP_REMOVED lines=10> */
.L_x_321:
[----:B------:R-:W1:Y:S02]  /*bdc0*/  MUFU.RCP R39, R44 ;  /* 0x0000002c00277308 */ /* 0x000e640000001000 */
[----:B-1----:R-:W-:-:S04]  /*bdd0*/  FFMA R0, R44, R39, -1 ;  /* 0xbf8000002c007423 */ /* 0x002fc80000000027 */
[----:B------:R-:W-:-:S04]  /*bde0*/  FADD.FTZ R0, -R0, -RZ ;  /* 0x800000ff00007221 */ /* 0x000fc80000010100 */
[----:B------:R-:W-:-:S07]  /*bdf0*/  FFMA R39, R39, R0, R39 ;  /* 0x0000000027277223 */ /* 0x000fce0000000027 */
.L_x_322:
[----:B------:R-:W-:Y:S05]  /*be00*/  BSYNC B1 ;  /* 0x0000000000017941 */ /* 0x000fea0003800000 */
.L_x_320:
        /* <DEDUP_REMOVED lines=10> */
.L_x_324:
[----:B------:R-:W1:Y:S02]  /*beb0*/  MUFU.RCP R40, R53 ;  /* 0x0000003500287308 */ /* 0x000e640000001000 */
[----:B-1----:R-:W-:-:S04]  /*bec0*/  FFMA R0, R53, R40, -1 ;  /* 0xbf80000035007423 */ /* 0x002fc80000000028 */
[----:B------:R-:W-:-:S04]  /*bed0*/  FADD.FTZ R3, -R0, -RZ ;  /* 0x800000ff00037221 */ /* 0x000fc80000010100 */
[----:B------:R-:W-:-:S07]  /*bee0*/  FFMA R40, R40, R3, R40 ;  /* 0x0000000328287223 */ /* 0x000fce0000000028 */
.L_x_325:
[----:B------:R-:W-:Y:S05]  /*bef0*/  BSYNC B1 ;  /* 0x0000000000017941 */ /* 0x000fea0003800000 */
.L_x_323:
        /* <DEDUP_REMOVED lines=10> */
.L_x_327:
[----:B------:R-:W1:Y:S02]  /*bfa0*/  MUFU.RCP R41, R54 ;  /* 0x0000003600297308 */ /* 0x000e640000001000 */
[----:B-1----:R-:W-:-:S04]  /*bfb0*/  FFMA R0, R54, R41, -1 ;  /* 0xbf80000036007423 */ /* 0x002fc80000000029 */
[----:B------:R-:W-:-:S04]  /*bfc0*/  FADD.FTZ R0, -R0, -RZ ;  /* 0x800000ff00007221 */ /* 0x000fc80000010100 */
[----:B------:R-:W-:-:S07]  /*bfd0*/  FFMA R41, R41, R0, R41 ;  /* 0x0000000029297223 */ /* 0x000fce0000000029 */
.L_x_328:
[----:B------:R-:W-:Y:S05]  /*bfe0*/  BSYNC B1 ;  /* 0x0000000000017941 */ /* 0x000fea0003800000 */
.L_x_326:
        /* <DEDUP_REMOVED lines=8> */
.L_x_329:
[----:B------:R-:W1:Y:S02]  /*c070*/  MUFU.RCP R0, R55 ;  /* 0x0000003700007308 */ /* 0x000e640000001000 */
[----:B-1----:R-:W-:-:S04]  /*c080*/  FFMA R3, R55, R0, -1 ;  /* 0xbf80000037037423 */ /* 0x002fc80000000000 */
[----:B------:R-:W-:-:S04]  /*c090*/  FADD.FTZ R3, -R3, -RZ ;  /* 0x800000ff03037221 */ /* 0x000fc80000010100 */
[----:B------:R-:W-:-:S07]  /*c0a0*/  FFMA R0, R0, R3, R0 ;  /* 0x0000000300007223 */ /* 0x000fce0000000000 */
.L_x_330:
        /* <DEDUP_REMOVED lines=8> */
[----:B------:R-:W-:Y:S01]  /*c130*/  F2FP.F16.F32.PACK_AB R36, R36, R35 ;  /* 0x000000232424723e */ /* 0x000fe200000000ff */
[----:B------:R1:W-:Y:S01]  /*c140*/  STSM.16.M88.4 [R20+0x200], R28 ;  /* 0x0002001c14007844 */ /* 0x0003e20000000200 */
[----:B------:R-:W-:-:S05]  /*c150*/  F2FP.F16.F32.PACK_AB R39, R0, R41 ;  /* 0x000000290027723e */ /* 0x000fca00000000ff */
[----:B------:R1:W-:Y:S01]  /*c160*/  STSM.16.M88.4 [R13], R36 ;  /* 0x000000240d007844 */ /* 0x0003e20000000200 */
        /* <DEDUP_REMOVED lines=17> */
.L_x_332:
[----:B------:R-:W-:Y:S05]  /*c280*/  BSYNC B0 ;  /* 0x0000000000007941 */ /* 0x000fea0003800000 */
.L_x_331:
[----:B------:R-:W-:Y:S06]  /*c290*/  BAR.SYNC.DEFER_BLOCKING 0x1, 0x100 ;  /* 0x0044000000007b1d */ /* 0x000fec0000010000 */
[----:B------:R-:W-:Y:S04]  /*c2a0*/  BSSY B0, `(.L_x_333) ;  /* 0x0000009000007945 */ /* 0x000fe80003800000 */
[----:B------:R-:W-:Y:S05]  /*c2b0*/  @P0 BRA `(.L_x_334) ;  /* 0x00000000001c0947 */ /* 0x000fea0003800000 */
[----:B------:R-:W-:-:S13]  /*c2c0*/  ISETP.NE.AND P2, PT, R159, 0x3, PT ;  /* 0x000000039f00780c */ /* 0x000fda0003f45270 */
[----:B------:R-:W-:Y:S05]  /*c2d0*/  @!P2 BRA `(.L_x_335) ;  /* 0x000000000004a947 */ /* 0x000fea0003800000 */
[----:B------:R-:W-:Y:S01]  /*c2e0*/  BPT.TRAP 0x1 ;  /* 0x000000040000795c */ /* 0x000fe20000300000 */
.L_x_335:
[----:B------:R-:W-:-:S04]  /*c2f0*/  ULEA UR4, UR5, UR52, 0x3 ;  /* 0x0000003405047291 */ /* 0x000fc8000f8e183f */
[----:B------:R-:W-:-:S04]  /*c300*/  UIADD3 UR4, UR4, 0x60, URZ ;  /* 0x0000006004047890 */ /* 0x000fc8000fffe03f */
[----:B------:R-:W-:-:S09]  /*c310*/  UPRMT UR4, UR51, 0x654, UR4 ;  /* 0x0000065433047896 */ /* 0x000fd20008000004 */
[----:B------:R-:W-:Y:S03]  /*c320*/  SYNCS.ARRIVE.TRANS64.RED.A1T0 RZ, [UR4], RZ ;  /* 0x000000ffffff79a7 */ /* 0x000fe60008100404 */
.L_x_334:
[----:B------:R-:W-:Y:S05]  /*c330*/  BSYNC B0 ;  /* 0x0000000000007941 */ /* 0x000fea0003800000 */
.L_x_333:
        /* <DEDUP_REMOVED lines=8> */
.L_x_338:
[----:B------:R-:W-:Y:S01]  /*c3c0*/  LEA R0, R12, UR52, 0x3 ;  /* 0x000000340c007c11 */ /* 0x000fe2000f8e18ff */
[----:B------:R-:W-:Y:S01]  /*c3d0*/  BSSY B1, `(.L_x_339) ;  /* 0x0000006000017945 */ /* 0x000fe20003800000 */
[----:B------:R-:W-:Y:S02]  /*c3e0*/  SHF.L.U32 R3, R24, 0x1f, RZ ;  /* 0x0000001f18037819 */ /* 0x000fe400000006ff */
[----:B------:R-:W-:Y:S02]  /*c3f0*/  @!P1 LEA R14, R12, R21, 0xd ;  /* 0x000000150c0e9211 */ /* 0x000fe400078e68ff */
[----:B------:R-:W2:Y:S02]  /*c400*/  SYNCS.PHASECHK.TRANS64.TRYWAIT P2, [R0+URZ+0x40], R3 ;  /* 0x00004003000075a7 */ /* 0x000ea4000804017f */
[----:B-1----:R-:W-:Y:S01]  /*c410*/  @!P1 LEA R13, R155, R14, 0x1 ;  /* 0x0000000e9b0d9211 */ /* 0x002fe200078e08ff */
[----:B--2---:R-:W-:Y:S06]  /*c420*/  @!P2 BRA `(.L_x_340) ;  /* 0x0000009000bca947 */ /* 0x004fec0003800000 */
.L_x_612:
[----:B------:R-:W-:Y:S05]  /*c430*/  BSYNC B1 ;  /* 0x0000000000017941 */ /* 0x000fea0003800000 */
.L_x_339:
        /* <DEDUP_REMOVED lines=8> */
.L_x_337:
[----:B------:R-:W-:Y:S05]  /*c4c0*/  BSYNC B0 ;  /* 0x0000000000007941 */ /* 0x000fea0003800000 */
.L_x_336:
[----:B---3--:R-:W-:Y:S02]  /*c4d0*/  HADD2.F32 R15, -RZ, R9.H0_H0 ;  /* 0x20000009ff0f7230 */ /* 0x008fe40000004100 */
[C---:B------:R-:W-:Y:S01]  /*c4e0*/  FMUL R58, R156.reuse, R58 ;  /* 0x0000003a9c3a7220 */ /* 0x040fe20000400000 */
[--C-:B-1----:R-:W-:Y:S02]  /*c4f0*/  HADD2.F32 R13, -RZ, R8.reuse.H1_H1 ;  /* 0x30000008ff0d7230 */ /* 0x102fe40000004100 */
        /* <DEDUP_REMOVED lines=14> */
[----:B------:R-:W-:-:S02]  /*c5e0*/  HADD2.F32 R13, -RZ, R10.H1_H1 ;  /* 0x3000000aff0d7230 */ /* 0x000fc40000004100 */
[----:B------:R-:W-:Y:S01]  /*c5f0*/  FFMA.SAT R15, -R0, R55, 0.5 ;  /* 0x3f000000000f7423 */ /* 0x000fe20000002137 */
[----:B------:R-:W-:Y:S02]  /*c600*/  IMAD.MOV.U32 R57, RZ, RZ, 0x437c0000 ;  /* 0x437c0000ff397424 */ /* 0x000fe400078e00ff */
        /* <DEDUP_REMOVED lines=22> */
[----:B------:R-:W-:Y:S01]  /*c770*/  FFMA.RM R29, R29, R57, 12582913 ;  /* 0x4b4000011d1d7423 */ /* 0x000fe20000004039 */
[----:B------:R-:W-:Y:S01]  /*c780*/  FFMA R13, -R56, 1.925963033500011079e-08, R13 ;  /* 0x32a57060380d7823 */ /* 0x000fe2000000010d */
[----:B------:R-:W-:Y:S01]  /*c790*/  FFMA R32, R157, R31, R32 ;  /* 0x0000001f9d207223 */ /* 0x000fe20000000020 */
[----:B------:R-:W-:Y:S01]  /*c7a0*/  FFMA.RM R33, R0, R57, 12582913 ;  /* 0x4b40000100217423 */ /* 0x000fe20000004039 */
[----:B------:R-:W-:Y:S01]  /*c7b0*/  FADD R31, R29, -12583039 ;  /* 0xcb40007f1d1f7421 */ /* 0x000fe20000000000 */
[----:B------:R1:W2:Y:S01]  /*c7c0*/  MUFU.EX2 R34, R13 ;  /* 0x0000000d00227308 */ /* 0x0002a20000000800 */
[----:B------:R-:W-:-:S02]  /*c7d0*/  HADD2.F32 R35, -RZ, R5.H0_H0 ;  /* 0x20000005ff237230 */ /* 0x000fc40000004100 */
[----:B------:R-:W-:Y:S01]  /*c7e0*/  FMUL R66, R156, R66 ;  /* 0x000000429c427220 */ /* 0x000fe20000400000 */
[----:B------:R-:W-:Y:S01]  /*c7f0*/  FFMA.SAT R0, -R60, R55, 0.5 ;  /* 0x3f0000003c007423 */ /* 0x000fe20000002137 */
[----:B------:R-:W-:Y:S01]  /*c800*/  FFMA R31, -R58, 1.4426950216293334961, -R31 ;  /* 0x3fb8aa3b3a1f7823 */ /* 0x000fe2000000091f */
[----:B------:R-:W-:Y:S02]  /*c810*/  HADD2.F32 R39, -RZ, R5.H1_H1 ;  /* 0x30000005ff277230 */ /* 0x000fe40000004100 */
[----:B------:R-:W-:Y:S01]  /*c820*/  FFMA R66, R157, R35, R66 ;  /* 0x000000239d427223 */ /* 0x000fe20000000042 */
[----:B------:R-:W-:Y:S01]  /*c830*/  FFMA.RM R35, R0, R57, 12582913 ;  /* 0x4b40000100237423 */ /* 0x000fe20000004039 */
[----:B------:R3:W-:Y:S01]  /*c840*/  MUFU.EX2 R36, R27 ;  /* 0x0000001b00247308 */ /* 0x0007e20000000800 */
[----:B-1----:R-:W-:Y:S01]  /*c850*/  FADD R13, R33, -12583039 ;  /* 0xcb40007f210d7421 */ /* 0x002fe20000000000 */
[----:B------:R-:W-:Y:S01]  /*c860*/  FFMA R31, -R58, 1.925963033500011079e-08, R31 ;  /* 0x32a570603a1f7823 */ /* 0x000fe2000000011f */
        /* <DEDUP_REMOVED lines=9> */
[----:B------:R-:W-:Y:S01]  /*c900*/  FMUL R68, R156, R68 ;  /* 0x000000449c447220 */ /* 0x000fe20000400000 */
[-C--:B------:R-:W-:Y:S01]  /*c910*/  FFMA.RM R27, R27, R57.reuse, 12582913 ;  /* 0x4b4000011b1b7423 */ /* 0x080fe20000004039 */
[----:B------:R-:W-:Y:S01]  /*c920*/  FFMA R37, -R60, 1.4426950216293334961, -R37 ;  /* 0x3fb8aa3b3c257823 */ /* 0x000fe20000000925 */
[----:B------:R-:W-:Y:S01]  /*c930*/  FFMA.RM R39, R14, R57, 12582913 ;  /* 0x4b4000010e277423 */ /* 0x000fe20000004039 */
[----:B------:R3:W-:Y:S01]  /*c940*/  MUFU.EX2 R40, R13 ;  /* 0x0000000d00287308 */ /* 0x0007e20000000800 */
[----:B-1----:R-:W-:Y:S01]  /*c950*/  FADD R31, R27, -12583039 ;  /* 0xcb40007f1b1f7421 */ /* 0x002fe20000000000 */
[----:B------:R-:W-:Y:S01]  /*c960*/  FFMA.SAT R14, -R30, R55, 0.5 ;  /* 0x3f0000001e0e7423 */ /* 0x000fe20000002137 */
[----:B------:R-:W-:Y:S01]  /*c970*/  FFMA R68, R157, R41, R68 ;  /* 0x000000299d447223 */ /* 0x000fe20000000044 */
[----:B------:R-:W-:Y:S01]  /*c980*/  FFMA R37, -R60, 1.925963033500011079e-08, R37 ;  /* 0x32a570603c257823 */ /* 0x000fe20000000125 */
[----:B------:R-:W-:Y:S01]  /*c990*/  FFMA R31, -R28, 1.4426950216293334961, -R31 ;  /* 0x3fb8aa3b1c1f7823 */ /* 0x000fe2000000091f */
[----:B------:R-:W-:Y:S01]  /*c9a0*/  FFMA.RM R41, R14, R57, 12582913 ;  /* 0x4b4000010e297423 */ /* 0x000fe20000004039 */
[----:B------:R-:W-:Y:S01]  /*c9b0*/  HADD2.F32 R45, -RZ, R6.H1_H1 ;  /* 0x30000006ff2d7230 */ /* 0x000fe20000004100 */
[----:B------:R1:W4:Y:S01]  /*c9c0*/  MUFU.EX2 R42, R37 ;  /* 0x00000025002a7308 */ /* 0x0003220000000800 */
[----:B---3--:R-:W-:Y:S01]  /*c9d0*/  FADD R13, R39, -12583039 ;  /* 0xcb40007f270d7421 */ /* 0x008fe20000000000 */
[----:B------:R-:W-:Y:S01]  /*c9e0*/  FFMA R31, -R28, 1.925963033500011079e-08, R31 ;  /* 0x32a570601c1f7823 */ /* 0x000fe2000000011f */
[----:B------:R-:W-:Y:S01]  /*c9f0*/  FFMA.SAT R28, -R64, R55, 0.5 ;  /* 0x3f000000401c7423 */ /* 0x000fe20000002137 */
[----:B------:R-:W-:Y:S01]  /*ca00*/  FADD R43, R41, -12583039 ;  /* 0xcb40007f292b7421 */ /* 0x000fe20000000000 */
[----:B------:R-:W-:Y:S01]  /*ca10*/  FFMA R13, -R62, 1.4426950216293334961, -R13 ;  /* 0x3fb8aa3b3e0d7823 */ /* 0x000fe2000000090d */
[----:B------:R-:W-:Y:S01]  /*ca20*/  FMUL R14, R156, R69 ;  /* 0x000000459c0e7220 */ /* 0x000fe20000400000 */
[----:B------:R-:W-:-:S02]  /*ca30*/  HADD2.F32 R47, -RZ, R7.H0_H0 ;  /* 0x20000007ff2f7230 */ /* 0x000fc40000004100 */
[----:B------:R-:W-:Y:S01]  /*ca40*/  FFMA R43, -R30, 1.4426950216293334961, -R43 ;  /* 0x3fb8aa3b1e2b7823 */ /* 0x000fe2000000092b */
[----:B------:R-:W-:Y:S01]  /*ca50*/  FFMA R13, -R62, 1.925963033500011079e-08, R13 ;  /* 0x32a570603e0d7823 */ /* 0x000fe2000000010d */
[----:B-1----:R-:W-:Y:S01]  /*ca60*/  FFMA.RM R37, R28, R57, 12582913 ;  /* 0x4b4000011c257423 */ /* 0x002fe20000004039 */
[----:B------:R-:W-:Y:S01]  /*ca70*/  FFMA.SAT R28, -R32, R55, 0.5 ;  /* 0x3f000000201c7423 */ /* 0x000fe20000002137 */
[----:B------:R1:W3:Y:S01]  /*ca80*/  MUFU.EX2 R44, R31 ;  /* 0x0000001f002c7308 */ /* 0x0002e20000000800 */
[----:B------:R-:W-:Y:S01]  /*ca90*/  FFMA R14, R157, R45, R14 ;  /* 0x0000002d9d0e7223 */ /* 0x000fe2000000000e */
[----:B------:R-:W-:Y:S01]  /*caa0*/  FFMA R43, -R30, 1.925963033500011079e-08, R43 ;  /* 0x32a570601e2b7823 */ /* 0x000fe2000000012b */
[----:B------:R-:W-:Y:S01]  /*cab0*/  FFMA.RM R45, R28, R57, 12582913 ;  /* 0x4b4000011c2d7423 */ /* 0x000fe20000004039 */
[----:B------:R-:W-:Y:S01]  /*cac0*/  FFMA.SAT R28, -R0, R55, 0.5 ;  /* 0x3f000000001c7423 */ /* 0x000fe20000002137 */
[----:B------:R-:W-:Y:S01]  /*cad0*/  FMUL R70, R156, R70 ;  /* 0x000000469c467220 */ /* 0x000fe20000400000 */
[----:B------:R-:W-:Y:S01]  /*cae0*/  HADD2.F32 R50, -RZ, R7.H1_H1 ;  /* 0x30000007ff327230 */ /* 0x000fe20000004100 */
[----:B------:R-:W-:Y:S01]  /*caf0*/  SHF.L.U32 R3, R3, 0x17, RZ ;  /* 0x0000001703037819 */ /* 0x000fe200000006ff */
[----:B------:R5:W3:Y:S01]  /*cb00*/  MUFU.EX2 R46, R13 ;  /* 0x0000000d002e7308 */ /* 0x000ae20000000800 */
[----:B-1----:R-:W-:Y:S01]  /*cb10*/  FADD R31, R37, -12583039 ;  /* 0xcb40007f251f7421 */ /* 0x002fe20000000000 */
[----:B------:R-:W-:Y:S01]  /*cb20*/  FFMA.RM R49, R28, R57, 12582913 ;  /* 0x4b4000011c317423 */ /* 0x000fe20000004039 */
[----:B------:R-:W-:Y:S01]  /*cb30*/  FMUL R28, R156, R71 ;  /* 0x000000479c1c7220 */ /* 0x000fe20000400000 */
[----:B------:R-:W-:Y:S01]  /*cb40*/  FFMA R70, R157, R47, R70 ;  /* 0x0000002f9d467223 */ /* 0x000fe20000000046 */
[----:B------:R-:W-:Y:S01]  /*cb50*/  FFMA R31, -R64, 1.4426950216293334961, -R31 ;  /* 0x3fb8aa3b401f7823 */ /* 0x000fe2000000091f */
[----:B------:R-:W-:Y:S01]  /*cb60*/  FADD R47, R45, -12583039 ;  /* 0xcb40007f2d2f7421 */ /* 0x000fe20000000000 */
[----:B------:R-:W-:Y:S01]  /*cb70*/  FADD R51, R49, -12583039 ;  /* 0xcb40007f31337421 */ /* 0x000fe20000000000 */
[----:B------:R1:W3:Y:S01]  /*cb80*/  MUFU.EX2 R30, R43 ;  /* 0x0000002b001e7308 */ /* 0x0002e20000000800 */
[-C--:B-----5:R-:W-:Y:S01]  /*cb90*/  FFMA.SAT R13, -R66, R55.reuse, 0.5 ;  /* 0x3f000000420d7423 */ /* 0x0a0fe20000002137 */
[----:B------:R-:W-:Y:S01]  /*cba0*/  FFMA R31, -R64, 1.925963033500011079e-08, R31 ;  /* 0x32a57060401f7823 */ /* 0x000fe2000000011f */
[----:B------:R-:W-:Y:S01]  /*cbb0*/  FFMA R28, R157, R50, R28 ;  /* 0x000000329d1c7223 */ /* 0x000fe2000000001c */
[----:B------:R-:W-:Y:S01]  /*cbc0*/  FFMA.SAT R50, -R14, R55, 0.5 ;  /* 0x3f0000000e327423 */ /* 0x000fe20000002137 */
[----:B------:R-:W-:Y:S01]  /*cbd0*/  FFMA.RM R13, R13, R57, 12582913 ;  /* 0x4b4000010d0d7423 */ /* 0x000fe20000004039 */
[----:B------:R-:W-:Y:S01]  /*cbe0*/  FFMA.SAT R53, -R70, R55, 0.5 ;  /* 0x3f00000046357423 */ /* 0x000fe20000002137 */
[----:B------:R-:W-:Y:S01]  /*cbf0*/  FFMA R47, -R32, 1.4426950216293334961, -R47 ;  /* 0x3fb8aa3b202f7823 */ /* 0x000fe2000000092f */
[----:B------:R5:W3:Y:S01]  /*cc00*/  MUFU.EX2 R48, R31 ;  /* 0x0000001f00307308 */ /* 0x000ae20000000800 */
[----:B-1----:R-:W-:Y:S01]  /*cc10*/  FADD R43, R13, -12583039 ;  /* 0xcb40007f0d2b7421 */ /* 0x002fe20000000000 */
[----:B------:R-:W-:Y:S01]  /*cc20*/  FFMA R51, -R0, 1.4426950216293334961, -R51 ;  /* 0x3fb8aa3b00337823 */ /* 0x000fe20000000933 */
[-C--:B------:R-:W-:Y:S01]  /*cc30*/  FFMA.RM R52, R50, R57.reuse, 12582913 ;  /* 0x4b40000132347423 */ /* 0x080fe20000004039 */
[----:B------:R-:W-:Y:S01]  /*cc40*/  FFMA.RM R54, R53, R57, 12582913 ;  /* 0x4b40000135367423 */ /* 0x000fe20000004039 */
[----:B------:R-:W-:Y:S01]  /*cc50*/  FFMA R43, -R66, 1.4426950216293334961, -R43 ;  /* 0x3fb8aa3b422b7823 */ /* 0x000fe2000000092b */
[----:B------:R-:W-:Y:S01]  /*cc60*/  FFMA R47, -R32, 1.925963033500011079e-08, R47 ;  /* 0x32a57060202f7823 */ /* 0x000fe2000000012f */
[----:B------:R-:W-:Y:S01]  /*cc70*/  FFMA R51, -R0, 1.925963033500011079e-08, R51 ;  /* 0x32a5706000337823 */ /* 0x000fe20000000133 */
[----:B------:R-:W-:Y:S01]  /*cc80*/  FADD R53, R52, -12583039 ;  /* 0xcb40007f34357421 */ /* 0x000fe20000000000 */
[-C--:B-----5:R-:W-:Y:S01]  /*cc90*/  FFMA.SAT R31, -R68, R55.reuse, 0.5 ;  /* 0x3f000000441f7423 */ /* 0x0a0fe20000002137 */
[----:B------:R-:W-:Y:S01]  /*cca0*/  FFMA.SAT R55, -R28, R55, 0.5 ;  /* 0x3f0000001c377423 */ /* 0x000fe20000002137 */
[----:B------:R-:W-:Y:S01]  /*ccb0*/  FFMA R43, -R66, 1.925963033500011079e-08, R43 ;  /* 0x32a57060422b7823 */ /* 0x000fe2000000012b */
[----:B------:R1:W5:Y:S01]  /*ccc0*/  MUFU.EX2 R32, R47 ;  /* 0x0000002f00207308 */ /* 0x0003620000000800 */
[-C--:B------:R-:W-:Y:S01]  /*ccd0*/  FFMA.RM R31, R31, R57.reuse, 12582913 ;  /* 0x4b4000011f1f7423 */ /* 0x080fe20000004039 */
[----:B------:R-:W-:Y:S01]  /*cce0*/  FFMA.RM R55, R55, R57, 12582913 ;  /* 0x4b40000137377423 */ /* 0x000fe20000004039 */
[----:B--2---:R-:W-:Y:S01]  /*ccf0*/  FFMA R34, R3, R34, 1 ;  /* 0x3f80000003227423 */ /* 0x004fe20000000022 */
[----:B------:R-:W-:Y:S01]  /*cd00*/  FFMA R53, -R14, 1.4426950216293334961, -R53 ;  /* 0x3fb8aa3b0e357823 */ /* 0x000fe20000000935 */
[----:B------:R-:W-:Y:S01]  /*cd10*/  SHF.L.U32 R35, R35, 0x17, RZ ;  /* 0x0000001723237819 */ /* 0x000fe200000006ff */
[----:B------:R-:W-:Y:S01]  /*cd20*/  FADD R57, R55, -12583039 ;  /* 0xcb40007f37397421 */ /* 0x000fe20000000000 */
[----:B------:R-:W-:Y:S01]  /*cd30*/  SHF.L.U32 R33, R33, 0x17, RZ ;  /* 0x0000001721217819 */ /* 0x000fe200000006ff */
[----:B------:R2:W5:Y:S01]  /*cd40*/  MUFU.EX2 R0, R43 ;  /* 0x0000002b00007308 */ /* 0x0005620000000800 */
[----:B-1----:R-:W-:Y:S01]  /*cd50*/  FADD R47, R31, -12583039 ;  /* 0xcb40007f1f2f7421 */ /* 0x002fe20000000000 */
[----:B------:R-:W-:Y:S01]  /*cd60*/  FFMA R57, -R28, 1.4426950216293334961, -R57 ;  /* 0x3fb8aa3b1c397823 */ /* 0x000fe20000000939 */
[----:B------:R-:W-:Y:S01]  /*cd70*/  FFMA R53, -R14, 1.925963033500011079e-08, R53 ;  /* 0x32a570600e357823 */ /* 0x000fe20000000135 */
[----:B------:R-:W-:Y:S01]  /*cd80*/  IADD3 R3, R34, 0x1800000, RZ ;  /* 0x0180000022037810 */ /* 0x000fe20007ffe0ff */
[----:B------:R-:W-:Y:S01]  /*cd90*/  FFMA R47, -R68, 1.4426950216293334961, -R47 ;  /* 0x3fb8aa3b442f7823 */ /* 0x000fe2000000092f */
[----:B------:R-:W-:Y:S01]  /*cda0*/  FFMA R57, -R28, 1.925963033500011079e-08, R57 ;  /* 0x32a570601c397823 */ /* 0x000fe20000000139 */
[----:B------:R-:W-:Y:S01]  /*cdb0*/  SHF.L.U32 R27, R27, 0x17, RZ ;  /* 0x000000171b1b7819 */ /* 0x000fe200000006ff */
[----:B------:R1:W5:Y:S01]  /*cdc0*/  MUFU.EX2 R50, R51 ;  /* 0x0000003300327308 */ /* 0x0003620000000800 */
        /* <DEDUP_REMOVED lines=10> */
[----:B----4-:R-:W-:Y:S01]  /*ce70*/  FFMA R42, R35, R42, 1 ;  /* 0x3f800000232a7423 */ /* 0x010fe2000000002a */
[----:B------:R-:W-:Y:S01]  /*ce80*/  SHF.L.U32 R29, R29, 0x17, RZ ;  /* 0x000000171d1d7819 */ /* 0x000fe200000006ff */
[----:B------:R-:W-:Y:S01]  /*ce90*/  FFMA R33, R33, R40, 1 ;  /* 0x3f80000021217423 */ /* 0x000fe20000000028 */
[----:B------:R-:W-:Y:S01]  /*cea0*/  SHF.L.U32 R39, R39, 0x17, RZ ;  /* 0x0000001727277819 */ /* 0x000fe200000006ff */
[----:B---3--:R-:W-:Y:S01]  /*ceb0*/  FFMA R35, R27, R44, 1 ;  /* 0x3f8000001b237423 */ /* 0x008fe2000000002c */
        /* <DEDUP_REMOVED lines=9> */
[----:B------:R-:W-:Y:S01]  /*cf50*/  SHF.L.U32 R31, R31, 0x17, RZ ;  /* 0x000000171f1f7819 */ /* 0x000fe200000006ff */
[----:B------:R-:W-:Y:S01]  /*cf60*/  FFMA R41, R41, R30, 1 ;  /* 0x3f80000029297423 */ /* 0x000fe2000000001e */
[----:B------:R-:W-:Y:S01]  /*cf70*/  SHF.L.U32 R52, R52, 0x17, RZ ;  /* 0x0000001734347819 */ /* 0x000fe200000006ff */
[----:B------:R-:W-:Y:S01]  /*cf80*/  FFMA R48, R37, R48, 1 ;  /* 0x3f80000025307423 */ /* 0x000fe20000000030 */
[----:B------:R-:W-:Y:S01]  /*cf90*/  SHF.L.U32 R54, R54, 0x17, RZ ;  /* 0x0000001736367819 */ /* 0x000fe200000006ff */
[----:B-----5:R-:W-:Y:S01]  /*cfa0*/  FFMA R45, R45, R32, 1 ;  /* 0x3f8000002d2d7423 */ /* 0x020fe20000000020 */
[----:B------:R-:W-:Y:S01]  /*cfb0*/  SHF.L.U32 R55, R55, 0x17, RZ ;  /* 0x0000001737377819 */ /* 0x000fe200000006ff */
[----:B------:R-:W4:Y:S01]  /*cfc0*/  MUFU.EX2 R28, R57 ;  /* 0x00000039001c7308 */ /* 0x000f220000000800 */
[----:B------:R-:W-:Y:S01]  /*cfd0*/  FFMA R40, R13, R0, 1 ;  /* 0x3f8000000d287423 */ /* 0x000fe20000000000 */
[----:B------:R-:W-:Y:S01]  /*cfe0*/  FFMA R49, R49, R50, 1 ;  /* 0x3f80000031317423 */ /* 0x000fe20000000032 */
[----:B--2---:R-:W-:Y:S01]  /*cff0*/  FFMA R44, R31, R14, 1 ;  /* 0x3f8000001f2c7423 */ /* 0x004fe2000000000e */
[----:B---3--:R-:W-:Y:S01]  /*d000*/  FFMA R53, R52, R53, 1 ;  /* 0x3f80000034357423 */ /* 0x008fe20000000035 */
[----:B-1----:R-:W-:Y:S01]  /*d010*/  FFMA R54, R54, R43, 1 ;  /* 0x3f80000036367423 */ /* 0x002fe2000000002b */
[----:B----4-:R-:W-:Y:S01]  /*d020*/  FFMA R55, R55, R28, 1 ;  /* 0x3f80000037377423 */ /* 0x010fe2000000001c */
[----:B------:R-:W-:Y:S06]  /*d030*/  @P2 BRA `(.L_x_342) ;  /* 0x0000000000142947 */ /* 0x000fec0003800000 */
[----:B------:R-:W-:Y:S02]  /*d040*/  MOV R0, R34 ;  /* 0x0000002200007202 */ /* 0x000fe40000000f00 */
[----:B------:R-:W-:-:S07]  /*d050*/  MOV R14, 0xd070 ;  /* 0x0000d070000e7802 */ /* 0x000fce0000000f00 */
[----:B------:R-:W-:Y:S05]  /*d060*/  CALL.REL.NOINC `($__internal_0_$__cuda_sm20_rcp_rn_f32_slowpath) ;  /* 0x0000008c008c7944 */ /* 0x000fea0003c00000 */
[----:B------:R-:W-:Y:S01]  /*d070*/  MOV R13, R0 ;  /* 0x00000000000d7202 */ /* 0x000fe20000000f00 */
[----:B------:R-:W-:Y:S06]  /*d080*/  BRA `(.L_x_343) ;  /* 0x0000000000107947 */ /* 0x000fec0003800000 */
.L_x_342:
[----:B------:R-:W1:Y:S02]  /*d090*/  MUFU.RCP R13, R34 ;  /* 0x00000022000d7308 */ /* 0x000e640000001000 */
[----:B-1----:R-:W-:-:S04]  /*d0a0*/  FFMA R0, R34, R13, -1 ;  /* 0xbf80000022007423 */ /* 0x002fc8000000000d */
[----:B------:R-:W-:-:S04]  /*d0b0*/  FADD.FTZ R0, -R0, -RZ ;  /* 0x800000ff00007221 */ /* 0x000fc80000010100 */
[----:B------:R-:W-:-:S07]  /*d0c0*/  FFMA R13, R13, R0, R13 ;  /* 0x000000000d0d7223 */ /* 0x000fce000000000d */
.L_x_343:
[----:B------:R-:W-:Y:S05]  /*d0d0*/  BSYNC B1 ;  /* 0x0000000000017941 */ /* 0x000fea0003800000 */
.L_x_341:
        /* <DEDUP_REMOVED lines=10> */
.L_x_345:
[----:B------:R-:W1:Y:S02]  /*d180*/  MUFU.RCP R28, R51 ;  /* 0x00000033001c7308 */ /* 0x000e640000001000 */
[----:B-1----:R-:W-:-:S04]  /*d190*/  FFMA R0, R51, R28, -1 ;  /* 0xbf80000033007423 */ /* 0x002fc8000000001c */
[----:B------:R-:W-:-:S04]  /*d1a0*/  FADD.FTZ R3, -R0, -RZ ;  /* 0x800000ff00037221 */ /* 0x000fc80000010100 */
[----:B------:R-:W-:-:S07]  /*d1b0*/  FFMA R28, R28, R3, R28 ;  /* 0x000000031c1c7223 */ /* 0x000fce000000001c */
.L_x_346:
[----:B------:R-:W-:Y:S05]  /*d1c0*/  BSYNC B1 ;  /* 0x0000000000017941 */ /* 0x000fea0003800000 */
.L_x_344:
        /* <DEDUP_REMOVED lines=10> */
.L_x_348:
[----:B------:R-:W1:Y:S02]  /*d270*/  MUFU.RCP R27, R38 ;  /* 0x00000026001b7308 */ /* 0x000e640000001000 */
[----:B-1----:R-:W-:-:S04]  /*d280*/  FFMA R0, R38, R27, -1 ;  /* 0xbf80000026007423 */ /* 0x002fc8000000001b */
[----:B------:R-:W-:-:S04]  /*d290*/  FADD.FTZ R0, -R0, -RZ ;  /* 0x800000ff00007221 */ /* 0x000fc80000010100 */
[----:B------:R-:W-:-:S07]  /*d2a0*/  FFMA R27, R27, R0, R27 ;  /* 0x000000001b1b7223 */ /* 0x000fce000000001b */
.L_x_349:
[----:B------:R-:W-:Y:S05]  /*d2b0*/  BSYNC B1 ;  /* 0x0000000000017941 */ /* 0x000fea0003800000 */
.L_x_347:
        /* <DEDUP_REMOVED lines=10> */
.L_x_351:
[----:B------:R-:W1:Y:S02]  /*d360*/  MUFU.RCP R30, R33 ;  /* 0x00000021001e7308 */ /* 0x000e640000001000 */
[----:B-1----:R-:W-:-:S04]  /*d370*/  FFMA R0, R33, R30, -1 ;  /* 0xbf80000021007423 */ /* 0x002fc8000000001e */
[----:B------:R-:W-:-:S04]  /*d380*/  FADD.FTZ R3, -R0, -RZ ;  /* 0x800000ff00037221 */ /* 0x000fc80000010100 */
[----:B------:R-:W-:-:S07]  /*d390*/  FFMA R30, R30, R3, R30 ;  /* 0x000000031e1e7223 */ /* 0x000fce000000001e */
.L_x_352:
[----:B------:R-:W-:Y:S05]  /*d3a0*/  BSYNC B1 ;  /* 0x0000000000017941 */ /* 0x000fea0003800000 */
.L_x_350:
        /* <DEDUP_REMOVED lines=10> */
.L_x_354:
[----:B------:R-:W1:Y:S02]  /*d450*/  MUFU.RCP R29, R42 ;  /* 0x0000002a001d7308 */ /* 0x000e640000001000 */
[----:B-1----:R-:W-:-:S04]  /*d460*/  FFMA R0, R42, R29, -1 ;  /* 0xbf8000002a007423 */ /* 0x002fc8000000001d */
[----:B------:R-:W-:-:S04]  /*d470*/  FADD.FTZ R0, -R0, -RZ ;  /* 0x800000ff00007221 */ /* 0x000fc80000010100 */
[----:B------:R-:W-:-:S07]  /*d480*/  FFMA R29, R29, R0, R29 ;  /* 0x000000001d1d7223 */ /* 0x000fce000000001d */
.L_x_355:
[----:B------:R-:W-:Y:S05]  /*d490*/  BSYNC B1 ;  /* 0x0000000000017941 */ /* 0x000fea0003800000 */
.L_x_353:
        /* <DEDUP_REMOVED lines=10> */
.L_x_357:
[----:B------:R-:W1:Y:S02]  /*d540*/  MUFU.RCP R32, R35 ;  /* 0x0000002300207308 */ /* 0x000e640000001000 */
[----:B-1----:R-:W-:-:S04]  /*d550*/  FFMA R0, R35, R32, -1 ;  /* 0xbf80000023007423 */ /* 0x002fc80000000020 */
[----:B------:R-:W-:-:S04]  /*d560*/  FADD.FTZ R3, -R0, -RZ ;  /* 0x800000ff00037221 */ /* 0x000fc80000010100 */
[----:B------:R-:W-:-:S07]  /*d570*/  FFMA R32, R32, R3, R32 ;  /* 0x0000000320207223 */ /* 0x000fce0000000020 */
.L_x_358:
[----:B------:R-:W-:Y:S05]  /*d580*/  BSYNC B1 ;  /* 0x0000000000017941 */ /* 0x000fea0003800000 */
.L_x_356:
        /* <DEDUP_REMOVED lines=10> */
.L_x_360:
[----:B------:R-:W1:Y:S02]  /*d630*/  MUFU.RCP R31, R46 ;  /* 0x0000002e001f7308 */ /* 0x000e640000001000 */
[----:B-1----:R-:W-:-:S04]  /*d640*/  FFMA R0, R46, R31, -1 ;  /* 0xbf8000002e007423 */ /* 0x002fc8000000001f */
[----:B------:R-:W-:-:S04]  /*d650*/  FADD.FTZ R0, -R0, -RZ ;  /* 0x800000ff00007221 */ /* 0x000fc80000010100 */
[----:B------:R-:W-:-:S07]  /*d660*/  FFMA R31, R31, R0, R31 ;  /* 0x000000001f1f7223 */ /* 0x000fce000000001f */
.L_x_361:
[----:B------:R-:W-:Y:S05]  /*d670*/  BSYNC B1 ;  /* 0x0000000000017941 */ /* 0x000fea0003800000 */
.L_x_359:
        /* <DEDUP_REMOVED lines=10> */
.L_x_363:
[----:B------:R-:W1:Y:S02]  /*d720*/  MUFU.RCP R34, R41 ;  /* 0x0000002900227308 */ /* 0x000e640000001000 */
[----:B-1----:R-:W-:-:S04]  /*d730*/  FFMA R0, R41, R34, -1 ;  /* 0xbf80000029007423 */ /* 0x002fc80000000022 */
[----:B------:R-:W-:-:S04]  /*d740*/  FADD.FTZ R3, -R0, -RZ ;  /* 0x800000ff00037221 */ /* 0x000fc80000010100 */
[----:B------:R-:W-:-:S07]  /*d750*/  FFMA R34, R34, R3, R34 ;  /* 0x0000000322227223 */ /* 0x000fce0000000022 */
.L_x_364:
[----:B------:R-:W-:Y:S05]  /*d760*/  BSYNC B1 ;  /* 0x0000000000017941 */ /* 0x000fea0003800000 */
.L_x_362:
        /* <DEDUP_REMOVED lines=10> */
.L_x_366:
[----:B------:R-:W1:Y:S02]  /*d810*/  MUFU.RCP R33, R48 ;  /* 0x0000003000217308 */ /* 0x000e640000001000 */
[----:B-1----:R-:W-:-:S04]  /*d820*/  FFMA R0, R48, R33, -1 ;  /* 0xbf80000030007423 */ /* 0x002fc80000000021 */
[----:B------:R-:W-:-:S04]  /*d830*/  FADD.FTZ R0, -R0, -RZ ;  /* 0x800000ff00007221 */ /* 0x000fc80000010100 */
[----:B------:R-:W-:-:S07]  /*d840*/  FFMA R33, R33, R0, R33 ;  /* 0x0000000021217223 */ /* 0x000fce0000000021 */
.L_x_367:
[----:B------:R-:W-:Y:S05]  /*d850*/  BSYNC B1 ;  /* 0x0000000000017941 */ /* 0x000fea0003800000 */
.L_x_365:
        /* <DEDUP_REMOVED lines=10> */
.L_x_369:
[----:B------:R-:W1:Y:S02]  /*d900*/  MUFU.RCP R36, R45 ;  /* 0x0000002d00247308 */ /* 0x000e640000001000 */
[----:B-1----:R-:W-:-:S04]  /*d910*/  FFMA R0, R45, R36, -1 ;  /* 0xbf8000002d007423 */ /* 0x002fc80000000024 */
[----:B------:R-:W-:-:S04]  /*d920*/  FADD.FTZ R3, -R0, -RZ ;  /* 0x800000ff00037221 */ /* 0x000fc80000010100 */
[----:B------:R-:W-:-:S07]  /*d930*/  FFMA R36, R36, R3, R36 ;  /* 0x0000000324247223 */ /* 0x000fce0000000024 */
.L_x_370:
[----:B------:R-:W-:Y:S05]  /*d940*/  BSYNC B1 ;  /* 0x0000000000017941 */ /* 0x000fea0003800000 */
.L_x_368:
        /* <DEDUP_REMOVED lines=10> */
.L_x_372:
[----:B------:R-:W1:Y:S02]  /*d9f0*/  MUFU.RCP R35, R40 ;  /* 0x0000002800237308 */ /* 0x000e640000001000 */
[----:B-1----:R-:W-:-:S04]  /*da00*/  FFMA R0, R40, R35, -1 ;  /* 0xbf80000028007423 */ /* 0x002fc80000000023 */
[----:B------:R-:W-:-:S04]  /*da10*/  FADD.FTZ R0, -R0, -RZ ;  /* 0x800000ff00007221 */ /* 0x000fc80000010100 */
[----:B------:R-:W-:-:S07]  /*da20*/  FFMA R35, R35, R0, R35 ;  /* 0x0000000023237223 */ /* 0x000fce0000000023 */
.L_x_373:
[----:B------:R-:W-:Y:S05]  /*da30*/  BSYNC B1 ;  /* 0x0000000000017941 */ /* 0x000fea0003800000 */
.L_x_371:
        /* <DEDUP_REMOVED lines=10> */
.L_x_375:
[----:B------:R-:W1:Y:S02]  /*dae0*/  MUFU.RCP R38, R49 ;  /* 0x0000003100267308 */ /* 0x000e640000001000 */
[----:B-1----:R-:W-:-:S04]  /*daf0*/  FFMA R0, R49, R38, -1 ;  /* 0xbf80000031007423 */ /* 0x002fc80000000026 */
[----:B------:R-:W-:-:S04]  /*db00*/  FADD.FTZ R3, -R0, -RZ ;  /* 0x800000ff00037221 */ /* 0x000fc80000010100 */
[----:B------:R-:W-:-:S07]  /*db10*/  FFMA R38, R38, R3, R38 ;  /* 0x0000000326267223 */ /* 0x000fce0000000026 */
.L_x_376:
[----:B------:R-:W-:Y:S05]  /*db20*/  BSYNC B1 ;  /* 0x0000000000017941 */ /* 0x000fea0003800000 */
.L_x_374:
        /* <DEDUP_REMOVED lines=10> */
.L_x_378:
[----:B------:R-:W1:Y:S02]  /*dbd0*/  MUFU.RCP R37, R44 ;  /* 0x0000002c00257308 */ /* 0x000e640000001000 */
[----:B-1----:R-:W-:-:S04]  /*dbe0*/  FFMA R0, R44, R37, -1 ;  /* 0xbf8000002c007423 */ /* 0x002fc80000000025 */
[----:B------:R-:W-:-:S04]  /*dbf0*/  FADD.FTZ R0, -R0, -RZ ;  /* 0x800000ff00007221 */ /* 0x000fc80000010100 */
[----:B------:R-:W-:-:S07]  /*dc00*/  FFMA R37, R37, R0, R37 ;  /* 0x0000000025257223 */ /* 0x000fce0000000025 */
.L_x_379:
[----:B------:R-:W-:Y:S05]  /*dc10*/  BSYNC B1 ;  /* 0x0000000000017941 */ /* 0x000fea0003800000 */
.L_x_377:
        /* <DEDUP_REMOVED lines=10> */
.L_x_381:
[----:B------:R-:W1:Y:S02]  /*dcc0*/  MUFU.RCP R40, R53 ;  /* 0x0000003500287308 */ /* 0x000e640000001000 */
[----:B-1----:R-:W-:-:S04]  /*dcd0*/  FFMA R0, R53, R40, -1 ;  /* 0xbf80000035007423 */ /* 0x002fc80000000028 */
[----:B------:R-:W-:-:S04]  /*dce0*/  FADD.FTZ R3, -R0, -RZ ;  /* 0x800000ff00037221 */ /* 0x000fc80000010100 */
[----:B------:R-:W-:-:S07]  /*dcf0*/  FFMA R40, R40, R3, R40 ;  /* 0x0000000328287223 */ /* 0x000fce0000000028 */
.L_x_382:
[----:B------:R-:W-:Y:S05]  /*dd00*/  BSYNC B1 ;  /* 0x0000000000017941 */ /* 0x000fea0003800000 */
.L_x_380:
        /* <DEDUP_REMOVED lines=10> */
.L_x_384:
[----:B------:R-:W1:Y:S02]  /*ddb0*/  MUFU.RCP R39, R54 ;  /* 0x0000003600277308 */ /* 0x000e640000001000 */
[----:B-1----:R-:W-:-:S04]  /*ddc0*/  FFMA R0, R54, R39, -1 ;  /* 0xbf80000036007423 */ /* 0x002fc80000000027 */
[----:B------:R-:W-:-:S04]  /*ddd0*/  FADD.FTZ R0, -R0, -RZ ;  /* 0x800000ff00007221 */ /* 0x000fc80000010100 */
[----:B------:R-:W-:-:S07]  /*dde0*/  FFMA R39, R39, R0, R39 ;  /* 0x0000000027277223 */ /* 0x000fce0000000027 */
.L_x_385:
[----:B------:R-:W-:Y:S05]  /*ddf0*/  BSYNC B1 ;  /* 0x0000000000017941 */ /* 0x000fea0003800000 */
.L_x_383:
        /* <DEDUP_REMOVED lines=8> */
.L_x_386:
[----:B------:R-:W1:Y:S02]  /*de80*/  MUFU.RCP R0, R55 ;  /* 0x0000003700007308 */ /* 0x000e640000001000 */
[----:B-1----:R-:W-:-:S04]  /*de90*/  FFMA R3, R55, R0, -1 ;  /* 0xbf80000037037423 */ /* 0x002fc80000000000 */
[----:B------:R-:W-:-:S04]  /*dea0*/  FADD.FTZ R3, -R3, -RZ ;  /* 0x800000ff03037221 */ /* 0x000fc80000010100 */
[----:B------:R-:W-:-:S07]  /*deb0*/  FFMA R0, R0, R3, R0 ;  /* 0x0000000300007223 */ /* 0x000fce0000000000 */
.L_x_387:
        /* <DEDUP_REMOVED lines=29> */
.L_x_389:
[----:B------:R-:W-:Y:S05]  /*e090*/  BSYNC B0 ;  /* 0x0000000000007941 */ /* 0x000fea0003800000 */
.L_x_388:
[----:B------:R-:W-:Y:S06]  /*e0a0*/  BAR.SYNC.DEFER_BLOCKING 0x1, 0x100 ;  /* 0x0044000000007b1d */ /* 0x000fec0000010000 */
[----:B------:R-:W-:Y:S04]  /*e0b0*/  BSSY B0, `(.L_x_390) ;  /* 0x0000009000007945 */ /* 0x000fe80003800000 */
[----:B------:R-:W-:Y:S05]  /*e0c0*/  @P0 BRA `(.L_x_391) ;  /* 0x00000000001c0947 */ /* 0x000fea0003800000 */
[----:B------:R-:W-:-:S13]  /*e0d0*/  ISETP.NE.AND P2, PT, R159, 0x3, PT ;  /* 0x000000039f00780c */ /* 0x000fda0003f45270 */
[----:B------:R-:W-:Y:S05]  /*e0e0*/  @!P2 BRA `(.L_x_392) ;  /* 0x000000000004a947 */ /* 0x000fea0003800000 */
[----:B------:R-:W-:Y:S01]  /*e0f0*/  BPT.TRAP 0x1 ;  /* 0x000000040000795c */ /* 0x000fe20000300000 */
.L_x_392:
[----:B------:R-:W-:-:S04]  /*e100*/  ULEA UR4, UR5, UR52, 0x3 ;  /* 0x0000003405047291 */ /* 0x000fc8000f8e183f */
[----:B------:R-:W-:-:S04]  /*e110*/  UIADD3 UR4, UR4, 0x60, URZ ;  /* 0x0000006004047890 */ /* 0x000fc8000fffe03f */
[----:B------:R-:W-:-:S09]  /*e120*/  UPRMT UR4, UR51, 0x654, UR4 ;  /* 0x0000065433047896 */ /* 0x000fd20008000004 */
[----:B------:R-:W-:Y:S03]  /*e130*/  SYNCS.ARRIVE.TRANS64.RED.A1T0 RZ, [UR4], RZ ;  /* 0x000000ffffff79a7 */ /* 0x000fe60008100404 */
.L_x_391:
[----:B------:R-:W-:Y:S05]  /*e140*/  BSYNC B0 ;  /* 0x0000000000007941 */ /* 0x000fea0003800000 */
.L_x_390:
        /* <DEDUP_REMOVED lines=8> */
.L_x_395:
[----:B------:R-:W-:Y:S01]  /*e1d0*/  LEA R0, R12, UR52, 0x3 ;  /* 0x000000340c007c11 */ /* 0x000fe2000f8e18ff */
[----:B------:R-:W-:Y:S01]  /*e1e0*/  BSSY B1, `(.L_x_396) ;  /* 0x0000006000017945 */ /* 0x000fe20003800000 */
[----:B------:R-:W-:Y:S02]  /*e1f0*/  SHF.L.U32 R3, R24, 0x1f, RZ ;  /* 0x0000001f18037819 */ /* 0x000fe400000006ff */
[----:B------:R-:W-:Y:S02]  /*e200*/  @!P1 LEA R14, R12, R21, 0xd ;  /* 0x000000150c0e9211 */ /* 0x000fe400078e68ff */
[----:B------:R-:W2:Y:S02]  /*e210*/  SYNCS.PHASECHK.TRANS64.TRYWAIT P2, [R0+URZ+0x40], R3 ;  /* 0x00004003000075a7 */ /* 0x000ea4000804017f */
[----:B------:R-:W-:Y:S01]  /*e220*/  @!P1 LEA R13, R155, R14, 0x1 ;  /* 0x0000000e9b0d9211 */ /* 0x000fe200078e08ff */
[----:B--2---:R-:W-:Y:S06]  /*e230*/  @!P2 BRA `(.L_x_397) ;  /* 0x00000074004ca947 */ /* 0x004fec0003800000 */
.L_x_613:
[----:B------:R-:W-:Y:S05]  /*e240*/  BSYNC B1 ;  /* 0x0000000000017941 */ /* 0x000fea0003800000 */
.L_x_396:
[----:B------:R-:W-:Y:S05]  /*e250*/  @!P1 WARPSYNC.ALL ;  /* 0x0000000000009948 */ /* 0x000fea0003800000 */
[----:B------:R3:W4:Y:S01]  /*e260*/  @!P1 LDSM.16.M88.4 R8, [R14] ;  /* 0x000000000e08983b */ /* 0x0007220000000200 */
[----:B------:R-:W-:-:S03]  /*e270*/  IADD3 R12, R12, 0x1, RZ ;  /* 0x000000010c0c7810 */ /* 0x000fc60007ffe0ff */
[----:B------:R3:W1:Y:S01]  /*e280*/  @!P1 LDSM.16.M88.4 R4, [R13] ;  /* 0x000000000d04983b */ /* 0x0006620000000200 */
[----:B------:R-:W-:-:S04]  /*e290*/  ISETP.NE.AND P2, PT, R12, 0x4, PT ;  /* 0x000000040c00780c */ /* 0x000fc80003f45270 */
[----:B--2---:R-:W-:Y:S02]  /*e2a0*/  SEL R3, RZ, 0x1, P2 ;  /* 0x00000001ff037807 */ /* 0x004fe40001000000 */
[----:B------:R-:W-:Y:S02]  /*e2b0*/  SEL R12, R12, RZ, P2 ;  /* 0x000000ff0c0c7207 */ /* 0x000fe40001000000 */
[----:B---3--:R-:W-:-:S07]  /*e2c0*/  LOP3.LUT R24, R24, R3, RZ, 0x3c, !PT ;  /* 0x0000000318187212 */ /* 0x008fce00078e3cff */
.L_x_394:
[----:B------:R-:W-:Y:S05]  /*e2d0*/  BSYNC B0 ;  /* 0x0000000000007941 */ /* 0x000fea0003800000 */
.L_x_393:
[--C-:B----4-:R-:W-:Y:S02]  /*e2e0*/  HADD2.F32 R3, -RZ, R8.reuse.H0_H0 ;  /* 0x20000008ff037230 */ /* 0x110fe40000004100 */
[C---:B------:R-:W-:Y:S01]  /*e2f0*/  FMUL R136, R156.reuse, R136 ;  /* 0x000000889c887220 */ /* 0x040fe20000400000 */
[----:B------:R-:W-:Y:S01]  /*e300*/  MOV R53, 0x3bbb989d ;  /* 0x3bbb989d00357802 */ /* 0x000fe20000000f00 */
[----:B------:R-:W-:Y:S01]  /*e310*/  HADD2.F32 R13, -RZ, R8.H1_H1 ;  /* 0x30000008ff0d7230 */ /* 0x000fe20000004100 */
[----:B------:R-:W-:Y:S01]  /*e320*/  MOV R56, 0x437c0000 ;  /* 0x437c000000387802 */ /* 0x000fe20000000f00 */
[C---:B------:R-:W-:Y:S01]  /*e330*/  FFMA R136, R157.reuse, R3, R136 ;  /* 0x000000039d887223 */ /* 0x040fe20000000088 */
[C---:B------:R-:W-:Y:S01]  /*e340*/  FMUL R0, R156.reuse, R137 ;  /* 0x000000899c007220 */ /* 0x040fe20000400000 */
[--C-:B-1----:R-:W-:Y:S02]  /*e350*/  HADD2.F32 R23, -RZ, R9.reuse.H1_H1 ;  /* 0x30000009ff177230 */ /* 0x102fe40000004100 */
[----:B------:R-:W-:Y:S01]  /*e360*/  FMUL R14, R156, R139 ;  /* 0x0000008b9c0e7220 */ /* 0x000fe20000400000 */
[----:B------:R-:W-:Y:S01]  /*e370*/  FFMA.SAT R3, -R136, R53, 0.5 ;  /* 0x3f00000088037423 */ /* 0x000fe20000002135 */
[----:B------:R-:W-:Y:S01]  /*e380*/  FFMA R0, R157, R13, R0 ;  /* 0x0000000d9d007223 */ /* 0x000fe20000000000 */
[----:B------:R-:W-:-:S02]  /*e390*/  HADD2.F32 R15, -RZ, R9.H0_H0 ;  /* 0x20000009ff0f7230 */ /* 0x000fc40000004100 */
[----:B------:R-:W-:Y:S01]  /*e3a0*/  FFMA R14, R157, R23, R14 ;  /* 0x000000179d0e7223 */ /* 0x000fe2000000000e */
[----:B------:R-:W-:Y:S01]  /*e3b0*/  FFMA.RM R3, R3, R56, 12582913 ;  /* 0x4b40000103037423 */ /* 0x000fe20000004038 */
[C---:B------:R-:W-:Y:S01]  /*e3c0*/  FMUL R138, R156.reuse, R138 ;  /* 0x0000008a9c8a7220 */ /* 0x040fe20000400000 */
[--C-:B------:R-:W-:Y:S02]  /*e3d0*/  HADD2.F32 R29, -RZ, R10.reuse.H1_H1 ;  /* 0x3000000aff1d7230 */ /* 0x100fe40000004100 */
[C---:B------:R-:W-:Y:S01]  /*e3e0*/  FMUL R28, R156.reuse, R141 ;  /* 0x0000008d9c1c7220 */ /* 0x040fe20000400000 */
[----:B------:R-:W-:Y:S01]  /*e3f0*/  FADD R13, R3, -12583039 ;  /* 0xcb40007f030d7421 */ /* 0x000fe20000000000 */
[----:B------:R-:W-:Y:S02]  /*e400*/  HADD2.F32 R27, -RZ, R10.H0_H0 ;  /* 0x2000000aff1b7230 */ /* 0x000fe40000004100 */
[----:B------:R-:W-:Y:S01]  /*e410*/  FMUL R140, R156, R140 ;  /* 0x0000008c9c8c7220 */ /* 0x000fe20000400000 */
[----:B------:R-:W-:Y:S01]  /*e420*/  FFMA.SAT R31, -R14, R53, 0.5 ;  /* 0x3f0000000e1f7423 */ /* 0x000fe20000002135 */
[----:B------:R-:W-:Y:S01]  /*e430*/  FFMA R13, -R136, 1.4426950216293334961, -R13 ;  /* 0x3fb8aa3b880d7823 */ /* 0x000fe2000000090d */
[----:B------:R-:W-:Y:S01]  /*e440*/  FFMA R138, R157, R15, R138 ;  /* 0x0000000f9d8a7223 */ /* 0x000fe2000000008a */
[----:B------:R-:W-:Y:S01]  /*e450*/  FFMA.SAT R15, -R0, R53, 0.5 ;  /* 0x3f000000000f7423 */ /* 0x000fe20000002135 */
[----:B------:R-:W-:-:S02]  /*e460*/  HADD2.F32 R33, -RZ, R11.H1_H1 ;  /* 0x3000000bff217230 */ /* 0x000fc40000004100 */
[----:B------:R-:W-:Y:S01]  /*e470*/  FMUL R30, R156, R143 ;  /* 0x0000008f9c1e7220 */ /* 0x000fe20000400000 */
[C---:B------:R-:W-:Y:S01]  /*e480*/  FFMA R28, R157.reuse, R29, R28 ;  /* 0x0000001d9d1c7223 */ /* 0x040fe2000000001c */
[----:B------:R-:W-:Y:S01]  /*e490*/  FFMA R13, -R136, 1.925963033500011079e-08, R13 ;  /* 0x32a57060880d7823 */ /* 0x000fe2000000010d */
[----:B------:R-:W-:Y:S01]  /*e4a0*/  FFMA R140, R157, R27, R140 ;  /* 0x0000001b9d8c7223 */ /* 0x000fe2000000008c */
[----:B------:R-:W-:Y:S02]  /*e4b0*/  HADD2.F32 R29, -RZ, R11.H0_H0 ;  /* 0x2000000bff1d7230 */ /* 0x000fe40000004100 */
[----:B------:R-:W-:Y:S01]  /*e4c0*/  FFMA.RM R31, R31, R56, 12582913 ;  /* 0x4b4000011f1f7423 */ /* 0x000fe20000004038 */
[----:B------:R-:W-:Y:S01]  /*e4d0*/  FMUL R142, R156, R142 ;  /* 0x0000008e9c8e7220 */ /* 0x000fe20000400000 */
[----:B------:R-:W-:Y:S01]  /*e4e0*/  FFMA.RM R15, R15, R56, 12582913 ;  /* 0x4b4000010f0f7423 */ /* 0x000fe20000004038 */
[----:B------:R1:W2:Y:S01]  /*e4f0*/  MUFU.EX2 R40, R13 ;  /* 0x0000000d00287308 */ /* 0x0002a20000000800 */
[----:B------:R-:W-:Y:S01]  /*e500*/  FFMA R30, R157, R33, R30 ;  /* 0x000000219d1e7223 */ /* 0x000fe2000000001e */
[----:B------:R-:W-:-:S02]  /*e510*/  HADD2.F32 R37, -RZ, R4.H0_H0 ;  /* 0x20000004ff257230 */ /* 0x000fc40000004100 */
[----:B------:R-:W-:Y:S01]  /*e520*/  FMUL R144, R156, R144 ;  /* 0x000000909c907220 */ /* 0x000fe20000400000 */
[----:B------:R-:W-:Y:S01]  /*e530*/  FFMA.SAT R33, -R140, R53, 0.5 ;  /* 0x3f0000008c217423 */ /* 0x000fe20000002135 */
[----:B------:R-:W-:Y:S01]  /*e540*/  FFMA R142, R157, R29, R142 ;  /* 0x0000001d9d8e7223 */ /* 0x000fe2000000008e */
[----:B------:R-:W-:Y:S02]  /*e550*/  HADD2.F32 R39, -RZ, R4.H1_H1 ;  /* 0x30000004ff277230 */ /* 0x000fe40000004100 */
[----:B------:R-:W-:Y:S01]  /*e560*/  FMUL R32, R156, R145 ;  /* 0x000000919c207220 */ /* 0x000fe20000400000 */
[----:B------:R-:W-:Y:S01]  /*e570*/  FFMA.SAT R27, -R138, R53, 0.5 ;  /* 0x3f0000008a1b7423 */ /* 0x000fe20000002135 */
[----:B-1----:R-:W-:Y:S01]  /*e580*/  FADD R13, R31, -12583039 ;  /* 0xcb40007f1f0d7421 */ /* 0x002fe20000000000 */
[----:B------:R-:W-:Y:S01]  /*e590*/  FADD R23, R15, -12583039 ;  /* 0xcb40007f0f177421 */ /* 0x000fe20000000000 */
[-C--:B------:R-:W-:Y:S01]  /*e5a0*/  FFMA.RM R33, R33, R56.reuse, 12582913 ;  /* 0x4b40000121217423 */ /* 0x080fe20000004038 */
[----:B------:R-:W-:Y:S01]  /*e5b0*/  FFMA R144, R157, R37, R144 ;  /* 0x000000259d907223 */ /* 0x000fe20000000090 */
[----:B------:R-:W-:Y:S01]  /*e5c0*/  FFMA R13, -R14, 1.4426950216293334961, -R13 ;  /* 0x3fb8aa3b0e0d7823 */ /* 0x000fe2000000090d */
[----:B------:R-:W-:Y:S01]  /*e5d0*/  FFMA.SAT R37, -R142, R53, 0.5 ;  /* 0x3f0000008e257423 */ /* 0x000fe20000002135 */
[----:B------:R-:W-:Y:S01]  /*e5e0*/  FFMA.RM R27, R27, R56, 12582913 ;  /* 0x4b4000011b1b7423 */ /* 0x000fe20000004038 */
[----:B------:R-:W-:Y:S01]  /*e5f0*/  FFMA R23, -R0, 1.4426950216293334961, -R23 ;  /* 0x3fb8aa3b00177823 */ /* 0x000fe20000000917 */
[----:B------:R-:W-:Y:S01]  /*e600*/  FFMA R32, R157, R39, R32 ;  /* 0x000000279d207223 */ /* 0x000fe20000000020 */
[----:B------:R-:W-:-:S02]  /*e610*/  HADD2.F32 R39, -RZ, R5.H0_H0 ;  /* 0x20000005ff277230 */ /* 0x000fc40000004100 */
[----:B------:R-:W-:Y:S01]  /*e620*/  FMUL R146, R156, R146 ;  /* 0x000000929c927220 */ /* 0x000fe20000400000 */
[----:B------:R-:W-:Y:S01]  /*e630*/  FADD R35, R33, -12583039 ;  /* 0xcb40007f21237421 */ /* 0x000fe20000000000 */
[----:B------:R-:W-:Y:S01]  /*e640*/  FFMA R13, -R14, 1.925963033500011079e-08, R13 ;  /* 0x32a570600e0d7823 */ /* 0x000fe2000000010d */
[----:B------:R-:W-:Y:S01]  /*e650*/  FFMA.RM R37, R37, R56, 12582913 ;  /* 0x4b40000125257423 */ /* 0x000fe20000004038 */
[----:B------:R-:W-:Y:S01]  /*e660*/  FADD R29, R27, -12583039 ;  /* 0xcb40007f1b1d7421 */ /* 0x000fe20000000000 */
[----:B------:R-:W-:Y:S01]  /*e670*/  FFMA R23, -R0, 1.925963033500011079e-08, R23 ;  /* 0x32a5706000177823 */ /* 0x000fe20000000117 */
[----:B------:R-:W-:Y:S01]  /*e680*/  FFMA R35, -R140, 1.4426950216293334961, -R35 ;  /* 0x3fb8aa3b8c237823 */ /* 0x000fe20000000923 */
[----:B------:R1:W-:Y:S01]  /*e690*/  MUFU.EX2 R14, R13 ;  /* 0x0000000d000e7308 */ /* 0x0003e20000000800 */
[----:B------:R-:W-:Y:S01]  /*e6a0*/  FFMA R146, R157, R39, R146 ;  /* 0x000000279d927223 */ /* 0x000fe20000000092 */
[----:B------:R-:W-:Y:S01]  /*e6b0*/  FADD R39, R37, -12583039 ;  /* 0xcb40007f25277421 */ /* 0x000fe20000000000 */
[----:B------:R-:W-:Y:S01]  /*e6c0*/  FFMA R29, -R138, 1.4426950216293334961, -R29 ;  /* 0x3fb8aa3b8a1d7823 */ /* 0x000fe2000000091d */
[----:B------:R-:W-:-:S02]  /*e6d0*/  HADD2.F32 R41, -RZ, R5.H1_H1 ;  /* 0x30000005ff297230 */ /* 0x000fc40000004100 */
[----:B------:R-:W-:Y:S01]  /*e6e0*/  FMUL R34, R156, R147 ;  /* 0x000000939c227220 */ /* 0x000fe20000400000 */
[----:B------:R-:W-:Y:S01]  /*e6f0*/  FFMA R35, -R140, 1.925963033500011079e-08, R35 ;  /* 0x32a570608c237823 */ /* 0x000fe20000000123 */
[----:B------:R-:W-:Y:S01]  /*e700*/  FFMA R39, -R142, 1.4426950216293334961, -R39 ;  /* 0x3fb8aa3b8e277823 */ /* 0x000fe20000000927 */
[----:B------:R3:W-:Y:S01]  /*e710*/  MUFU.EX2 R0, R23 ;  /* 0x0000001700007308 */ /* 0x0007e20000000800 */
[----:B-1----:R-:W-:Y:S01]  /*e720*/  FFMA.SAT R13, -R30, R53, 0.5 ;  /* 0x3f0000001e0d7423 */ /* 0x002fe20000002135 */
[----:B------:R-:W-:Y:S01]  /*e730*/  FFMA R29, -R138, 1.925963033500011079e-08, R29 ;  /* 0x32a570608a1d7823 */ /* 0x000fe2000000011d */
[----:B------:R-:W-:Y:S01]  /*e740*/  FFMA R34, R157, R41, R34 ;  /* 0x000000299d227223 */ /* 0x000fe20000000022 */
[-C--:B------:R-:W-:Y:S01]  /*e750*/  FFMA.SAT R41, -R144, R53.reuse, 0.5 ;  /* 0x3f00000090297423 */ /* 0x080fe20000002135 */
[----:B------:R-:W-:Y:S01]  /*e760*/  FFMA.RM R13, R13, R56, 12582913 ;  /* 0x4b4000010d0d7423 */ /* 0x000fe20000004038 */
[----:B------:R-:W-:Y:S01]  /*e770*/  FFMA R39, -R142, 1.925963033500011079e-08, R39 ;  /* 0x32a570608e277823 */ /* 0x000fe20000000127 */
[----:B------:R-:W-:Y:S01]  /*e780*/  HADD2.F32 R47, -RZ, R6.H0_H0 ;  /* 0x20000006ff2f7230 */ /* 0x000fe20000004100 */
[----:B------:R1:W4:Y:S01]  /*e790*/  MUFU.EX2 R44, R35 ;  /* 0x00000023002c7308 */ /* 0x0003220000000800 */
[-C--:B---3--:R-:W-:Y:S01]  /*e7a0*/  FFMA.SAT R23, -R28, R53.reuse, 0.5 ;  /* 0x3f0000001c177423 */ /* 0x088fe20000002135 */
[----:B------:R-:W-:Y:S01]  /*e7b0*/  FMUL R148, R156, R148 ;  /* 0x000000949c947220 */ /* 0x000fe20000400000 */
[-C--:B------:R-:W-:Y:S01]  /*e7c0*/  FFMA.RM R41, R41, R56.reuse, 12582913 ;  /* 0x4b40000129297423 */ /* 0x080fe20000004038 */
[----:B------:R-:W-:Y:S01]  /*e7d0*/  FFMA.SAT R45, -R32, R53, 0.5 ;  /* 0x3f000000202d7423 */ /* 0x000fe20000002135 */
[----:B------:R-:W-:Y:S01]  /*e7e0*/  FFMA.RM R23, R23, R56, 12582913 ;  /* 0x4b40000117177423 */ /* 0x000fe20000004038 */
[----:B------:R-:W-:Y:S01]  /*e7f0*/  FFMA R148, R157, R47, R148 ;  /* 0x0000002f9d947223 */ /* 0x000fe20000000094 */
[----:B------:R-:W-:Y:S01]  /*e800*/  FADD R43, R41, -12583039 ;  /* 0xcb40007f292b7421 */ /* 0x000fe20000000000 */
[----:B------:R3:W5:Y:S01]  /*e810*/  MUFU.EX2 R42, R29 ;  /* 0x0000001d002a7308 */ /* 0x0007620000000800 */
[----:B-1----:R-:W-:Y:S01]  /*e820*/  FADD R35, R13, -12583039 ;  /* 0xcb40007f0d237421 */ /* 0x002fe20000000000 */
[----:B------:R-:W-:Y:S01]  /*e830*/  FFMA.SAT R47, -R34, R53, 0.5 ;  /* 0x3f000000222f7423 */ /* 0x000fe20000002135 */
[----:B------:R-:W-:-:S02]  /*e840*/  HADD2.F32 R50, -RZ, R7.H0_H0 ;  /* 0x20000007ff327230 */ /* 0x000fc40000004100 */
[----:B------:R-:W-:Y:S01]  /*e850*/  FMUL R150, R156, R150 ;  /* 0x000000969c967220 */ /* 0x000fe20000400000 */
[----:B------:R-:W-:Y:S01]  /*e860*/  FFMA R35, -R30, 1.4426950216293334961, -R35 ;  /* 0x3fb8aa3b1e237823 */ /* 0x000fe20000000923 */
[----:B------:R-:W-:Y:S02]  /*e870*/  HADD2.F32 R51, -RZ, R7.H1_H1 ;  /* 0x30000007ff337230 */ /* 0x000fe40000004100 */
[----:B------:R-:W-:Y:S01]  /*e880*/  FMUL R38, R156, R151 ;  /* 0x000000979c267220 */ /* 0x000fe20000400000 */
[----:B------:R1:W-:Y:S01]  /*e890*/  MUFU.EX2 R46, R39 ;  /* 0x00000027002e7308 */ /* 0x0003e20000000800 */
[----:B---3--:R-:W-:Y:S01]  /*e8a0*/  FADD R29, R23, -12583039 ;  /* 0xcb40007f171d7421 */ /* 0x008fe20000000000 */
[----:B------:R-:W-:Y:S01]  /*e8b0*/  FFMA R35, -R30, 1.925963033500011079e-08, R35 ;  /* 0x32a570601e237823 */ /* 0x000fe20000000123 */
[----:B------:R-:W-:Y:S02]  /*e8c0*/  HADD2.F32 R48, -RZ, R6.H1_H1 ;  /* 0x30000006ff307230 */ /* 0x000fe40000004100 */
[----:B------:R-:W-:Y:S01]  /*e8d0*/  FFMA R43, -R144, 1.4426950216293334961, -R43 ;  /* 0x3fb8aa3b902b7823 */ /* 0x000fe2000000092b */
[----:B------:R-:W-:Y:S01]  /*e8e0*/  FFMA R29, -R28, 1.4426950216293334961, -R29 ;  /* 0x3fb8aa3b1c1d7823 */ /* 0x000fe2000000091d */
[-C--:B------:R-:W-:Y:S01]  /*e8f0*/  FFMA.RM R45, R45, R56.reuse, 12582913 ;  /* 0x4b4000012d2d7423 */ /* 0x080fe20000004038 */
[----:B------:R-:W-:Y:S01]  /*e900*/  FMUL R36, R156, R149 ;  /* 0x000000959c247220 */ /* 0x000fe20000400000 */
[----:B------:R3:W-:Y:S01]  /*e910*/  MUFU.EX2 R30, R35 ;  /* 0x00000023001e7308 */ /* 0x0007e20000000800 */
[----:B-1----:R-:W-:Y:S01]  /*e920*/  FFMA.SAT R39, -R146, R53, 0.5 ;  /* 0x3f00000092277423 */ /* 0x002fe20000002135 */
[----:B------:R-:W-:Y:S01]  /*e930*/  FFMA R29, -R28, 1.925963033500011079e-08, R29 ;  /* 0x32a570601c1d7823 */ /* 0x000fe2000000011d */
[----:B------:R-:W-:Y:S01]  /*e940*/  FFMA.RM R47, R47, R56, 12582913 ;  /* 0x4b4000012f2f7423 */ /* 0x000fe20000004038 */
[----:B------:R-:W-:Y:S01]  /*e950*/  FFMA R150, R157, R50, R150 ;  /* 0x000000329d967223 */ /* 0x000fe20000000096 */
[----:B------:R-:W-:Y:S01]  /*e960*/  FFMA.RM R39, R39, R56, 12582913 ;  /* 0x4b40000127277423 */ /* 0x000fe20000004038 */
[----:B------:R-:W-:Y:S01]  /*e970*/  FFMA R38, R157, R51, R38 ;  /* 0x000000339d267223 */ /* 0x000fe20000000026 */
[----:B------:R-:W-:Y:S01]  /*e980*/  FFMA R43, -R144, 1.925963033500011079e-08, R43 ;  /* 0x32a57060902b7823 */ /* 0x000fe2000000012b */
[----:B------:R1:W-:Y:S01]  /*e990*/  MUFU.EX2 R28, R29 ;  /* 0x0000001d001c7308 */ /* 0x0003e20000000800 */
[----:B---3--:R-:W-:Y:S01]  /*e9a0*/  FADD R35, R39, -12583039 ;  /* 0xcb40007f27237421 */ /* 0x008fe20000000000 */
[----:B------:R-:W-:Y:S01]  /*e9b0*/  FFMA R36, R157, R48, R36 ;  /* 0x000000309d247223 */ /* 0x000fe20000000024 */
[----:B------:R-:W-:Y:S01]  /*e9c0*/  FADD R49, R47, -12583039 ;  /* 0xcb40007f2f317421 */ /* 0x000fe20000000000 */
[-C--:B------:R-:W-:Y:S01]  /*e9d0*/  FFMA.SAT R52, -R150, R53.reuse, 0.5 ;  /* 0x3f00000096347423 */ /* 0x080fe20000002135 */
[----:B------:R-:W-:Y:S01]  /*e9e0*/  FFMA R35, -R146, 1.4426950216293334961, -R35 ;  /* 0x3fb8aa3b92237823 */ /* 0x000fe20000000923 */
[-C--:B------:R-:W-:Y:S01]  /*e9f0*/  FFMA.SAT R54, -R38, R53.reuse, 0.5 ;  /* 0x3f00000026367423 */ /* 0x080fe20000002135 */
[----:B------:R-:W-:Y:S01]  /*ea00*/  FFMA R49, -R34, 1.4426950216293334961, -R49 ;  /* 0x3fb8aa3b22317823 */ /* 0x000fe20000000931 */
[----:B------:R3:W-:Y:S01]  /*ea10*/  MUFU.EX2 R48, R43 ;  /* 0x0000002b00307308 */ /* 0x0007e20000000800 */
[----:B-1----:R-:W-:Y:S01]  /*ea20*/  FADD R29, R45, -12583039 ;  /* 0xcb40007f2d1d7421 */ /* 0x002fe20000000000 */
[-C--:B------:R-:W-:Y:S01]  /*ea30*/  FFMA.SAT R50, -R36, R53.reuse, 0.5 ;  /* 0x3f00000024327423 */ /* 0x080fe20000002135 */
[----:B------:R-:W-:Y:S01]  /*ea40*/  FFMA R35, -R146, 1.925963033500011079e-08, R35 ;  /* 0x32a5706092237823 */ /* 0x000fe20000000123 */
[-C--:B------:R-:W-:Y:S01]  /*ea50*/  FFMA.RM R52, R52, R56.reuse, 12582913 ;  /* 0x4b40000134347423 */ /* 0x080fe20000004038 */
[----:B------:R-:W-:Y:S01]  /*ea60*/  FFMA R29, -R32, 1.4426950216293334961, -R29 ;  /* 0x3fb8aa3b201d7823 */ /* 0x000fe2000000091d */
[-C--:B------:R-:W-:Y:S01]  /*ea70*/  FFMA.RM R54, R54, R56.reuse, 12582913 ;  /* 0x4b40000136367423 */ /* 0x080fe20000004038 */
[----:B------:R-:W-:Y:S01]  /*ea80*/  FFMA R49, -R34, 1.925963033500011079e-08, R49 ;  /* 0x32a5706022317823 */ /* 0x000fe20000000131 */
[-C--:B------:R-:W-:Y:S01]  /*ea90*/  FFMA.RM R51, R50, R56.reuse, 12582913 ;  /* 0x4b40000132337423 */ /* 0x080fe20000004038 */
[----:B---3--:R-:W-:Y:S01]  /*eaa0*/  FFMA.SAT R43, -R148, R53, 0.5 ;  /* 0x3f000000942b7423 */ /* 0x008fe20000002135 */
[----:B------:R-:W-:Y:S01]  /*eab0*/  FFMA R29, -R32, 1.925963033500011079e-08, R29 ;  /* 0x32a57060201d7823 */ /* 0x000fe2000000011d */
[----:B------:R-:W-:Y:S01]  /*eac0*/  SHF.L.U32 R3, R3, 0x17, RZ ;  /* 0x0000001703037819 */ /* 0x000fe200000006ff */
[----:B------:R1:W-:Y:S01]  /*ead0*/  MUFU.EX2 R34, R35 ;  /* 0x0000002300227308 */ /* 0x0003e20000000800 */
[----:B------:R-:W-:Y:S01]  /*eae0*/  FFMA.RM R43, R43, R56, 12582913 ;  /* 0x4b4000012b2b7423 */ /* 0x000fe20000004038 */
[----:B------:R-:W-:Y:S01]  /*eaf0*/  FADD R55, R54, -12583039 ;  /* 0xcb40007f36377421 */ /* 0x000fe20000000000 */
[----:B------:R-:W-:Y:S01]  /*eb00*/  FADD R53, R51, -12583039 ;  /* 0xcb40007f33357421 */ /* 0x000fe20000000000 */
[----:B------:R-:W-:Y:S01]  /*eb10*/  SHF.L.U32 R15, R15, 0x17, RZ ;  /* 0x000000170f0f7819 */ /* 0x000fe200000006ff */
[----:B--2---:R-:W-:Y:S01]  /*eb20*/  FFMA R40, R3, R40, 1 ;  /* 0x3f80000003287423 */ /* 0x004fe20000000028 */
[----:B------:R-:W-:Y:S01]  /*eb30*/  FFMA R55, -R38, 1.4426950216293334961, -R55 ;  /* 0x3fb8aa3b26377823 */ /* 0x000fe20000000937 */
[----:B------:R-:W-:Y:S01]  /*eb40*/  FFMA R53, -R36, 1.4426950216293334961, -R53 ;  /* 0x3fb8aa3b24357823 */ /* 0x000fe20000000935 */
[----:B------:R2:W-:Y:S01]  /*eb50*/  MUFU.EX2 R32, R29 ;  /* 0x0000001d00207308 */ /* 0x0005e20000000800 */
[----:B-1----:R-:W-:Y:S01]  /*eb60*/  FADD R35, R52, -12583039 ;  /* 0xcb40007f34237421 */ /* 0x002fe20000000000 */
[----:B------:R-:W-:Y:S01]  /*eb70*/  FFMA R55, -R38, 1.925963033500011079e-08, R55 ;  /* 0x32a5706026377823 */ /* 0x000fe20000000137 */
[----:B------:R-:W-:Y:S01]  /*eb80*/  FFMA R53, -R36, 1.925963033500011079e-08, R53 ;  /* 0x32a5706024357823 */ /* 0x000fe20000000135 */
[----:B------:R-:W-:Y:S01]  /*eb90*/  SHF.L.U32 R33, R33, 0x17, RZ ;  /* 0x0000001721217819 */ /* 0x000fe200000006ff */
[C---:B------:R-:W-:Y:S01]  /*eba0*/  FFMA R35, -R150.reuse, 1.4426950216293334961, -R35 ;  /* 0x3fb8aa3b96237823 */ /* 0x040fe20000000923 */
[----:B------:R-:W-:Y:S01]  /*ebb0*/  SHF.L.U32 R47, R47, 0x17, RZ ;  /* 0x000000172f2f7819 */ /* 0x000fe200000006ff */
[----:B------:R-:W-:Y:S01]  /*ebc0*/  IMAD.SHL.U32 R23, R23, 0x800000, RZ ;  /* 0x0080000017177824 */ /* 0x000fe200078e00ff */
[----:B------:R1:W3:Y:S01]  /*ebd0*/  MUFU.EX2 R50, R49 ;  /* 0x0000003100327308 */ /* 0x0002e20000000800 */
[----:B--2---:R-:W-:Y:S01]  /*ebe0*/  FADD R29, R43, -12583039 ;  /* 0xcb40007f2b1d7421 */ /* 0x004fe20000000000 */
[----:B------:R-:W-:Y:S01]  /*ebf0*/  FFMA R35, -R150, 1.925963033500011079e-08, R35 ;  /* 0x32a5706096237823 */ /* 0x000fe20000000123 */
[----:B------:R-:W-:Y:S01]  /*ec00*/  SHF.L.U32 R27, R27, 0x17, RZ ;  /* 0x000000171b1b7819 */ /* 0x000fe200000006ff */
[----:B------:R-:W-:Y:S01]  /*ec10*/  BSSY B1, `(.L_x_398) ;  /* 0x000002d000017945 */ /* 0x000fe20003800000 */
[----:B------:R-:W-:Y:S01]  /*ec20*/  FFMA R29, -R148, 1.4426950216293334961, -R29 ;  /* 0x3fb8aa3b941d7823 */ /* 0x000fe2000000091d */
[----:B------:R-:W-:Y:S01]  /*ec30*/  SHF.L.U32 R31, R31, 0x17, RZ ;  /* 0x000000171f1f7819 */ /* 0x000fe200000006ff */
[----:B----4-:R-:W-:Y:S01]  /*ec40*/  FFMA R44, R33, R44, 1 ;  /* 0x3f800000212c7423 */ /* 0x010fe2000000002c */
[----:B------:R-:W-:Y:S01]  /*ec50*/  MUFU.EX2 R38, R53 ;  /* 0x0000003500267308 */ /* 0x000fe20000000800 */
[----:B-1----:R-:W-:Y:S01]  /*ec60*/  FFMA R49, R15, R0, 1 ;  /* 0x3f8000000f317423 */ /* 0x002fe20000000000 */
[----:B------:R-:W-:Y:S01]  /*ec70*/  IADD3 R0, R40, 0x1800000, RZ ;  /* 0x0180000028007810 */ /* 0x000fe20007ffe0ff */
[----:B------:R-:W-:Y:S01]  /*ec80*/  FFMA R29, -R148, 1.925963033500011079e-08, R29 ;  /* 0x32a57060941d7823 */ /* 0x000fe2000000011d */
[----:B------:R-:W-:Y:S01]  /*ec90*/  SHF.L.U32 R37, R37, 0x17, RZ ;  /* 0x0000001725257819 */ /* 0x000fe200000006ff */
[----:B-----5:R-:W-:Y:S01]  /*eca0*/  FFMA R42, R27, R42, 1 ;  /* 0x3f8000001b2a7423 */ /* 0x020fe2000000002a */
[----:B------:R-:W-:Y:S01]  /*ecb0*/  LOP3.LUT R0, R0, 0x7f800000, RZ, 0xc0, !PT ;  /* 0x7f80000000007812 */ /* 0x000fe200078ec0ff */
[----:B------:R-:W-:Y:S01]  /*ecc0*/  FFMA R31, R31, R14, 1 ;  /* 0x3f8000001f1f7423 */ /* 0x000fe2000000000e */
[----:B------:R1:W2:Y:S01]  /*ecd0*/  MUFU.EX2 R36, R29 ;  /* 0x0000001d00247308 */ /* 0x0002a20000000800 */
[----:B------:R-:W-:Y:S01]  /*ece0*/  SHF.L.U32 R13, R13, 0x17, RZ ;  /* 0x000000170d0d7819 */ /* 0x000fe200000006ff */
[----:B---3--:R-:W-:Y:S01]  /*ecf0*/  FFMA R47, R47, R50, 1 ;  /* 0x3f8000002f2f7423 */ /* 0x008fe20000000032 */
[----:B------:R-:W-:Y:S01]  /*ed00*/  ISETP.GT.U32.AND P2, PT, R0, 0x1ffffff, PT ;  /* 0x01ffffff0000780c */ /* 0x000fe20003f44070 */
        /* <DEDUP_REMOVED lines=15> */
[----:B--2---:R-:W-:Y:S01]  /*ee00*/  FFMA R50, R43, R36, 1 ;  /* 0x3f8000002b327423 */ /* 0x004fe20000000024 */
[----:B------:R-:W-:Y:S01]  /*ee10*/  FFMA R51, R51, R38, 1 ;  /* 0x3f80000033337423 */ /* 0x000fe20000000026 */
[----:B---3--:R-:W-:Y:S01]  /*ee20*/  FFMA R52, R52, R35, 1 ;  /* 0x3f80000034347423 */ /* 0x008fe20000000023 */
[----:B-1----:R-:W-:Y:S01]  /*ee30*/  FFMA R55, R54, R55, 1 ;  /* 0x3f80000036377423 */ /* 0x002fe20000000037 */
[----:B------:R-:W-:Y:S06]  /*ee40*/  @P2 BRA `(.L_x_399) ;  /* 0x0000000000142947 */ /* 0x000fec0003800000 */
[----:B------:R-:W-:Y:S02]  /*ee50*/  MOV R0, R40 ;  /* 0x0000002800007202 */ /* 0x000fe40000000f00 */
[----:B------:R-:W-:-:S07]  /*ee60*/  MOV R14, 0xee80 ;  /* 0x0000ee80000e7802 */ /* 0x000fce0000000f00 */
[----:B------:R-:W-:Y:S05]  /*ee70*/  CALL.REL.NOINC `($__internal_0_$__cuda_sm20_rcp_rn_f32_slowpath) ;  /* 0x0000007000087944 */ /* 0x000fea0003c00000 */
[----:B------:R-:W-:Y:S01]  /*ee80*/  IMAD.MOV.U32 R13, RZ, RZ, R0 ;  /* 0x000000ffff0d7224 */ /* 0x000fe200078e0000 */
[----:B------:R-:W-:Y:S06]  /*ee90*/  BRA `(.L_x_400) ;  /* 0x0000000000107947 */ /* 0x000fec0003800000 */
.L_x_399:
[----:B------:R-:W1:Y:S02]  /*eea0*/  MUFU.RCP R13, R40 ;  /* 0x00000028000d7308 */ /* 0x000e640000001000 */
[----:B-1----:R-:W-:-:S04]  /*eeb0*/  FFMA R0, R40, R13, -1 ;  /* 0xbf80000028007423 */ /* 0x002fc8000000000d */
[----:B------:R-:W-:-:S04]  /*eec0*/  FADD.FTZ R0, -R0, -RZ ;  /* 0x800000ff00007221 */ /* 0x000fc80000010100 */
[----:B------:R-:W-:-:S07]  /*eed0*/  FFMA R13, R13, R0, R13 ;  /* 0x000000000d0d7223 */ /* 0x000fce000000000d */
.L_x_400:
[----:B------:R-:W-:Y:S05]  /*eee0*/  BSYNC B1 ;  /* 0x0000000000017941 */ /* 0x000fea0003800000 */
.L_x_398:
        /* <DEDUP_REMOVED lines=10> */
.L_x_402:
[----:B------:R-:W1:Y:S02]  /*ef90*/  MUFU.RCP R28, R49 ;  /* 0x00000031001c7308 */ /* 0x000e640000001000 */
[----:B-1----:R-:W-:-:S04]  /*efa0*/  FFMA R0, R49, R28, -1 ;  /* 0xbf80000031007423 */ /* 0x002fc8000000001c */
[----:B------:R-:W-:-:S04]  /*efb0*/  FADD.FTZ R3, -R0, -RZ ;  /* 0x800000ff00037221 */ /* 0x000fc80000010100 */
[----:B------:R-:W-:-:S07]  /*efc0*/  FFMA R28, R28, R3, R28 ;  /* 0x000000031c1c7223 */ /* 0x000fce000000001c */
.L_x_403:
[----:B------:R-:W-:Y:S05]  /*efd0*/  BSYNC B1 ;  /* 0x0000000000017941 */ /* 0x000fea0003800000 */
.L_x_401:
        /* <DEDUP_REMOVED lines=10> */
.L_x_405:
[----:B------:R-:W1:Y:S02]  /*f080*/  MUFU.RCP R23, R42 ;  /* 0x0000002a00177308 */ /* 0x000e640000001000 */
[----:B-1----:R-:W-:-:S04]  /*f090*/  FFMA R0, R42, R23, -1 ;  /* 0xbf8000002a007423 */ /* 0x002fc80000000017 */
[----:B------:R-:W-:-:S04]  /*f0a0*/  FADD.FTZ R0, -R0, -RZ ;  /* 0x800000ff00007221 */ /* 0x000fc80000010100 */
[----:B------:R-:W-:-:S07]  /*f0b0*/  FFMA R23, R23, R0, R23 ;  /* 0x0000000017177223 */ /* 0x000fce0000000017 */
.L_x_406:
[----:B------:R-:W-:Y:S05]  /*f0c0*/  BSYNC B1 ;  /* 0x0000000000017941 */ /* 0x000fea0003800000 */
.L_x_404:
        /* <DEDUP_REMOVED lines=10> */
.L_x_408:
[----:B------:R-:W1:Y:S02]  /*f170*/  MUFU.RCP R30, R31 ;  /* 0x0000001f001e7308 */ /* 0x000e640000001000 */
[----:B-1----:R-:W-:-:S04]  /*f180*/  FFMA R0, R31, R30, -1 ;  /* 0xbf8000001f007423 */ /* 0x002fc8000000001e */
[----:B------:R-:W-:-:S04]  /*f190*/  FADD.FTZ R3, -R0, -RZ ;  /* 0x800000ff00037221 */ /* 0x000fc80000010100 */
[----:B------:R-:W-:-:S07]  /*f1a0*/  FFMA R30, R30, R3, R30 ;  /* 0x000000031e1e7223 */ /* 0x000fce000000001e */
.L_x_409:
[----:B------:R-:W-:Y:S05]  /*f1b0*/  BSYNC B1 ;  /* 0x0000000000017941 */ /* 0x000fea0003800000 */
.L_x_407:
        /* <DEDUP_REMOVED lines=10> */
.L_x_411:
[----:B------:R-:W1:Y:S02]  /*f260*/  MUFU.RCP R27, R44 ;  /* 0x0000002c001b7308 */ /* 0x000e640000001000 */
[----:B-1----:R-:W-:-:S04]  /*f270*/  FFMA R0, R44, R27, -1 ;  /* 0xbf8000002c007423 */ /* 0x002fc8000000001b */
[----:B------:R-:W-:-:S04]  /*f280*/  FADD.FTZ R0, -R0, -RZ ;  /* 0x800000ff00007221 */ /* 0x000fc80000010100 */
[----:B------:R-:W-:-:S07]  /*f290*/  FFMA R27, R27, R0, R27 ;  /* 0x000000001b1b7223 */ /* 0x000fce000000001b */
.L_x_412:
[----:B------:R-:W-:Y:S05]  /*f2a0*/  BSYNC B1 ;  /* 0x0000000000017941 */ /* 0x000fea0003800000 */
.L_x_410:
        /* <DEDUP_REMOVED lines=10> */
.L_x_414:
[----:B------:R-:W1:Y:S02]  /*f350*/  MUFU.RCP R32, R29 ;  /* 0x0000001d00207308 */ /* 0x000e640000001000 */
[----:B-1----:R-:W-:-:S04]  /*f360*/  FFMA R0, R29, R32, -1 ;  /* 0xbf8000001d007423 */ /* 0x002fc80000000020 */
[----:B------:R-:W-:-:S04]  /*f370*/  FADD.FTZ R3, -R0, -RZ ;  /* 0x800000ff00037221 */ /* 0x000fc80000010100 */
[----:B------:R-:W-:-:S07]  /*f380*/  FFMA R32, R32, R3, R32 ;  /* 0x0000000320207223 */ /* 0x000fce0000000020 */
.L_x_415:
[----:B------:R-:W-:Y:S05]  /*f390*/  BSYNC B1 ;  /* 0x0000000000017941 */ /* 0x000fea0003800000 */
.L_x_413:
        /* <DEDUP_REMOVED lines=10> */
.L_x_417:
[----:B------:R-:W1:Y:S02]  /*f440*/  MUFU.RCP R29, R46 ;  /* 0x0000002e001d7308 */ /* 0x000e640000001000 */
[----:B-1----:R-:W-:-:S04]  /*f450*/  FFMA R0, R46, R29, -1 ;  /* 0xbf8000002e007423 */ /* 0x002fc8000000001d */
[----:B------:R-:W-:-:S04]  /*f460*/  FADD.FTZ R0, -R0, -RZ ;  /* 0x800000ff00007221 */ /* 0x000fc80000010100 */
[----:B------:R-:W-:-:S07]  /*f470*/  FFMA R29, R29, R0, R29 ;  /* 0x000000001d1d7223 */ /* 0x000fce000000001d */
.L_x_418:
[----:B------:R-:W-:Y:S05]  /*f480*/  BSYNC B1 ;  /* 0x0000000000017941 */ /* 0x000fea0003800000 */
.L_x_416:
        /* <DEDUP_REMOVED lines=10> */
.L_x_420:
[----:B------:R-:W1:Y:S02]  /*f530*/  MUFU.RCP R34, R33 ;  /* 0x0000002100227308 */ /* 0x000e640000001000 */
[----:B-1----:R-:W-:-:S04]  /*f540*/  FFMA R0, R33, R34, -1 ;  /* 0xbf80000021007423 */ /* 0x002fc80000000022 */
[----:B------:R-:W-:-:S04]  /*f550*/  FADD.FTZ R3, -R0, -RZ ;  /* 0x800000ff00037221 */ /* 0x000fc80000010100 */
[----:B------:R-:W-:-:S07]  /*f560*/  FFMA R34, R34, R3, R34 ;  /* 0x0000000322227223 */ /* 0x000fce0000000022 */
.L_x_421:
[----:B------:R-:W-:Y:S05]  /*f570*/  BSYNC B1 ;  /* 0x0000000000017941 */ /* 0x000fea0003800000 */
.L_x_419:
        /* <DEDUP_REMOVED lines=10> */
.L_x_423:
[----:B------:R-:W1:Y:S02]  /*f620*/  MUFU.RCP R31, R48 ;  /* 0x00000030001f7308 */ /* 0x000e640000001000 */
[----:B-1----:R-:W-:-:S04]  /*f630*/  FFMA R0, R48, R31, -1 ;  /* 0xbf80000030007423 */ /* 0x002fc8000000001f */
[----:B------:R-:W-:-:S04]  /*f640*/  FADD.FTZ R0, -R0, -RZ ;  /* 0x800000ff00007221 */ /* 0x000fc80000010100 */
[----:B------:R-:W-:-:S07]  /*f650*/  FFMA R31, R31, R0, R31 ;  /* 0x000000001f1f7223 */ /* 0x000fce000000001f */
.L_x_424:
[----:B------:R-:W-:Y:S05]  /*f660*/  BSYNC B1 ;  /* 0x0000000000017941 */ /* 0x000fea0003800000 */
.L_x_422:
        /* <DEDUP_REMOVED lines=10> */
.L_x_426:
[----:B------:R-:W1:Y:S02]  /*f710*/  MUFU.RCP R36, R45 ;  /* 0x0000002d00247308 */ /* 0x000e640000001000 */
[----:B-1----:R-:W-:-:S04]  /*f720*/  FFMA R0, R45, R36, -1 ;  /* 0xbf8000002d007423 */ /* 0x002fc80000000024 */
[----:B------:R-:W-:-:S04]  /*f730*/  FADD.FTZ R3, -R0, -RZ ;  /* 0x800000ff00037221 */ /* 0x000fc80000010100 */
[----:B------:R-:W-:-:S07]  /*f740*/  FFMA R36, R36, R3, R36 ;  /* 0x0000000324247223 */ /* 0x000fce0000000024 */
.L_x_427:
[----:B------:R-:W-:Y:S05]  /*f750*/  BSYNC B1 ;  /* 0x0000000000017941 */ /* 0x000fea0003800000 */
.L_x_425:
        /* <DEDUP_REMOVED lines=10> */
.L_x_429:
[----:B------:R-:W1:Y:S02]  /*f800*/  MUFU.RCP R33, R56 ;  /* 0x0000003800217308 */ /* 0x000e640000001000 */
[----:B-1----:R-:W-:-:S04]  /*f810*/  FFMA R0, R56, R33, -1 ;  /* 0xbf80000038007423 */ /* 0x002fc80000000021 */
[----:B------:R-:W-:-:S04]  /*f820*/  FADD.FTZ R0, -R0, -RZ ;  /* 0x800000ff00007221 */ /* 0x000fc80000010100 */
[----:B------:R-:W-:-:S07]  /*f830*/  FFMA R33, R33, R0, R33 ;  /* 0x0000000021217223 */ /* 0x000fce0000000021 */
.L_x_430:
[----:B------:R-:W-:Y:S05]  /*f840*/  BSYNC B1 ;  /* 0x0000000000017941 */ /* 0x000fea0003800000 */
.L_x_428:
        /* <DEDUP_REMOVED lines=10> */
.L_x_432:
[----:B------:R-:W1:Y:S02]  /*f8f0*/  MUFU.RCP R38, R47 ;  /* 0x0000002f00267308 */ /* 0x000e640000001000 */
[----:B-1----:R-:W-:-:S04]  /*f900*/  FFMA R0, R47, R38, -1 ;  /* 0xbf8000002f007423 */ /* 0x002fc80000000026 */
[----:B------:R-:W-:-:S04]  /*f910*/  FADD.FTZ R3, -R0, -RZ ;  /* 0x800000ff00037221 */ /* 0x000fc80000010100 */
[----:B------:R-:W-:-:S07]  /*f920*/  FFMA R38, R38, R3, R38 ;  /* 0x0000000326267223 */ /* 0x000fce0000000026 */
.L_x_433:
[----:B------:R-:W-:Y:S05]  /*f930*/  BSYNC B1 ;  /* 0x0000000000017941 */ /* 0x000fea0003800000 */
.L_x_431:
        /* <DEDUP_REMOVED lines=10> */
.L_x_435:
[----:B------:R-:W1:Y:S02]  /*f9e0*/  MUFU.RCP R35, R50 ;  /* 0x0000003200237308 */ /* 0x000e640000001000 */
[----:B-1----:R-:W-:-:S04]  /*f9f0*/  FFMA R0, R50, R35, -1 ;  /* 0xbf80000032007423 */ /* 0x002fc80000000023 */
[----:B------:R-:W-:-:S04]  /*fa00*/  FADD.FTZ R0, -R0, -RZ ;  /* 0x800000ff00007221 */ /* 0x000fc80000010100 */
[----:B------:R-:W-:-:S07]  /*fa10*/  FFMA R35, R35, R0, R35 ;  /* 0x0000000023237223 */ /* 0x000fce0000000023 */
.L_x_436:
[----:B------:R-:W-:Y:S05]  /*fa20*/  BSYNC B1 ;  /* 0x0000000000017941 */ /* 0x000fea0003800000 */
.L_x_434:
        /* <DEDUP_REMOVED lines=10> */
.L_x_438:
[----:B------:R-:W1:Y:S02]  /*fad0*/  MUFU.RCP R40, R51 ;  /* 0x0000003300287308 */ /* 0x000e640000001000 */
[----:B-1----:R-:W-:-:S04]  /*fae0*/  FFMA R0, R51, R40, -1 ;  /* 0xbf80000033007423 */ /* 0x002fc80000000028 */
[----:B------:R-:W-:-:S04]  /*faf0*/  FADD.FTZ R3, -R0, -RZ ;  /* 0x800000ff00037221 */ /* 0x000fc80000010100 */
[----:B------:R-:W-:-:S07]  /*fb00*/  FFMA R40, R40, R3, R40 ;  /* 0x0000000328287223 */ /* 0x000fce0000000028 */
.L_x_439:
[----:B------:R-:W-:Y:S05]  /*fb10*/  BSYNC B1 ;  /* 0x0000000000017941 */ /* 0x000fea0003800000 */
.L_x_437:
        /* <DEDUP_REMOVED lines=10> */
.L_x_441:
[----:B------:R-:W1:Y:S02]  /*fbc0*/  MUFU.RCP R37, R52 ;  /* 0x0000003400257308 */ /* 0x000e640000001000 */
[----:B-1----:R-:W-:-:S04]  /*fbd0*/  FFMA R0, R52, R37, -1 ;  /* 0xbf80000034007423 */ /* 0x002fc80000000025 */
[----:B------:R-:W-:-:S04]  /*fbe0*/  FADD.FTZ R0, -R0, -RZ ;  /* 0x800000ff00007221 */ /* 0x000fc80000010100 */
[----:B------:R-:W-:-:S07]  /*fbf0*/  FFMA R37, R37, R0, R37 ;  /* 0x0000000025257223 */ /* 0x000fce0000000025 */
.L_x_442:
[----:B------:R-:W-:Y:S05]  /*fc00*/  BSYNC B1 ;  /* 0x0000000000017941 */ /* 0x000fea0003800000 */
.L_x_440:
        /* <DEDUP_REMOVED lines=8> */
.L_x_443:
[----:B------:R-:W1:Y:S02]  /*fc90*/  MUFU.RCP R0, R55 ;  /* 0x0000003700007308 */ /* 0x000e640000001000 */
[----:B-1----:R-:W-:-:S04]  /*fca0*/  FFMA R3, R55, R0, -1 ;  /* 0xbf80000037037423 */ /* 0x002fc80000000000 */
[----:B------:R-:W-:-:S04]  /*fcb0*/  FADD.FTZ R3, -R3, -RZ ;  /* 0x800000ff03037221 */ /* 0x000fc80000010100 */
[----:B------:R-:W-:-:S07]  /*fcc0*/  FFMA R0, R0, R3, R0 ;  /* 0x0000000300007223 */ /* 0x000fce0000000000 */
.L_x_444:
        /* <DEDUP_REMOVED lines=29> */
.L_x_446:
[----:B------:R-:W-:Y:S05]  /*fea0*/  BSYNC B0 ;  /* 0x0000000000007941 */ /* 0x000fea0003800000 */
.L_x_445:
[----:B------:R-:W-:Y:S06]  /*feb0*/  BAR.SYNC.DEFER_BLOCKING 0x1, 0x100 ;  /* 0x0044000000007b1d */ /* 0x000fec0000010000 */
[----:B------:R-:W-:Y:S04]  /*fec0*/  BSSY B0, `(.L_x_447) ;  /* 0x0000009000007945 */ /* 0x000fe80003800000 */
[----:B------:R-:W-:Y:S05]  /*fed0*/  @P0 BRA `(.L_x_448) ;  /* 0x00000000001c0947 */ /* 0x000fea0003800000 */
[----:B------:R-:W-:-:S13]  /*fee0*/  ISETP.NE.AND P2, PT, R159, 0x3, PT ;  /* 0x000000039f00780c */ /* 0x000fda0003f45270 */
[----:B------:R-:W-:Y:S05]  /*fef0*/  @!P2 BRA `(.L_x_449) ;  /* 0x000000000004a947 */ /* 0x000fea0003800000 */
[----:B------:R-:W-:Y:S01]  /*ff00*/  BPT.TRAP 0x1 ;  /* 0x000000040000795c */ /* 0x000fe20000300000 */
.L_x_449:
[----:B------:R-:W-:-:S04]  /*ff10*/  ULEA UR4, UR5, UR52, 0x3 ;  /* 0x0000003405047291 */ /* 0x000fc8000f8e183f */
[----:B------:R-:W-:-:S04]  /*ff20*/  UIADD3 UR4, UR4, 0x60, URZ ;  /* 0x0000006004047890 */ /* 0x000fc8000fffe03f */
[----:B------:R-:W-:-:S09]  /*ff30*/  UPRMT UR4, UR51, 0x654, UR4 ;  /* 0x0000065433047896 */ /* 0x000fd20008000004 */
[----:B------:R-:W-:Y:S03]  /*ff40*/  SYNCS.ARRIVE.TRANS64.RED.A1T0 RZ, [UR4], RZ ;  /* 0x000000ffffff79a7 */ /* 0x000fe60008100404 */
.L_x_448:
[----:B------:R-:W-:Y:S05]  /*ff50*/  BSYNC B0 ;  /* 0x0000000000007941 */ /* 0x000fea0003800000 */
.L_x_447:
        /* <DEDUP_REMOVED lines=8> */
.L_x_452:
[----:B------:R-:W-:Y:S01]  /*ffe0*/  SHF.L.U32 R24, R24, 0x1f, RZ ;  /* 0x0000001f18187819 */ /* 0x000fe200000006ff */
[----:B------:R-:W-:Y:S01]  /*fff0*/  BSSY B1, `(.L_x_453) ;  /* 0x0000006000017945 */ /* 0x000fe20003800000 */
[C---:B------:R-:W-:Y:S02]  /*10000*/  LEA R3, R12.reuse, UR52, 0x3 ;  /* 0x000000340c037c11 */ /* 0x040fe4000f8e18ff */
[----:B------:R-:W-:Y:S02]  /*10010*/  @!P1 LEA R12, R12, R21, 0xd ;  /* 0x000000150c0c9211 */ /* 0x000fe400078e68ff */
[----:B------:R-:W2:Y:S02]  /*10020*/  SYNCS.PHASECHK.TRANS64.TRYWAIT P2, [R3+URZ+0x40], R24 ;  /* 0x00004018030075a7 */ /* 0x000ea4000804017f */
[----:B------:R-:W-:Y:S01]  /*10030*/  @!P1 LEA R0, R155, R12, 0x1 ;  /* 0x0000000c9b009211 */ /* 0x000fe200078e08ff */
[----:B--2---:R-:W-:Y:S06]  /*10040*/  @!P2 BRA `(.L_x_454) ;  /* 0x0000005400dca947 */ /* 0x004fec0003800000 */
.L_x_614:
[----:B------:R-:W-:Y:S05]  /*10050*/  BSYNC B1 ;  /* 0x0000000000017941 */ /* 0x000fea0003800000 */
.L_x_453:
[----:B------:R-:W-:Y:S05]  /*10060*/  @!P1 WARPSYNC.ALL ;  /* 0x0000000000009948 */ /* 0x000fea0003800000 */
[----:B------:R3:W4:Y:S04]  /*10070*/  @!P1 LDSM.16.M88.4 R8, [R12] ;  /* 0x000000000c08983b */ /* 0x0007280000000200 */
[----:B------:R3:W1:Y:S02]  /*10080*/  @!P1 LDSM.16.M88.4 R4, [R0] ;  /* 0x000000000004983b */ /* 0x0006640000000200 */
.L_x_451:
[----:B------:R-:W-:Y:S05]  /*10090*/  BSYNC B0 ;  /* 0x0000000000007941 */ /* 0x000fea0003800000 */
.L_x_450:
[--C-:B---34-:R-:W-:Y:S02]  /*100a0*/  HADD2.F32 R0, -RZ, R8.reuse.H0_H0 ;  /* 0x20000008ff007230 */ /* 0x118fe40000004100 */
[C---:B------:R-:W-:Y:S01]  /*100b0*/  FMUL R72, R156.reuse, R72 ;  /* 0x000000489c487220 */ /* 0x040fe20000400000 */
[----:B------:R-:W-:Y:S01]  /*100c0*/  MOV R41, 0x3bbb989d ;  /* 0x3bbb989d00297802 */ /* 0x000fe20000000f00 */
[----:B------:R-:W-:Y:S02]  /*100d0*/  HADD2.F32 R8, -RZ, R8.H1_H1 ;  /* 0x30000008ff087230 */ /* 0x000fe40000004100 */
[----:B------:R-:W-:Y:S01]  /*100e0*/  FMUL R73, R156, R73 ;  /* 0x000000499c497220 */ /* 0x000fe20000400000 */
[----:B------:R-:W-:Y:S01]  /*100f0*/  FFMA R0, R157, R0, R72 ;  /* 0x000000009d007223 */ /* 0x000fe20000000048 */
[--C-:B------:R-:W-:Y:S01]  /*10100*/  HADD2.F32 R12, -RZ, R9.reuse.H0_H0 ;  /* 0x20000009ff0c7230 */ /* 0x100fe20000004100 */
[----:B------:R-:W-:Y:S01]  /*10110*/  MOV R50, 0x437c0000 ;  /* 0x437c000000327802 */ /* 0x000fe20000000f00 */
[----:B------:R-:W-:-:S02]  /*10120*/  HADD2.F32 R14, -RZ, R9.H1_H1 ;  /* 0x30000009ff0e7230 */ /* 0x000fc40000004100 */
[----:B--2---:R-:W-:Y:S01]  /*10130*/  FMUL R3, R156, R74 ;  /* 0x0000004a9c037220 */ /* 0x004fe20000400000 */
[----:B------:R-:W-:Y:S01]  /*10140*/  FFMA.SAT R9, -R0, R41, 0.5 ;  /* 0x3f00000000097423 */ /* 0x000fe20000002129 */
[C---:B------:R-:W-:Y:S01]  /*10150*/  FFMA R8, R157.reuse, R8, R73 ;  /* 0x000000089d087223 */ /* 0x040fe20000000049 */
[--C-:B------:R-:W-:Y:S02]  /*10160*/  HADD2.F32 R28, -RZ, R11.reuse.H0_H0 ;  /* 0x2000000bff1c7230 */ /* 0x100fe40000004100 */
[----:B------:R-:W-:Y:S01]  /*10170*/  FFMA R3, R157, R12, R3 ;  /* 0x0000000c9d037223 */ /* 0x000fe20000000003 */
[----:B------:R-:W-:Y:S01]  /*10180*/  FFMA.RM R9, R9, R50, 12582913 ;  /* 0x4b40000109097423 */ /* 0x000fe20000004032 */
[----:B------:R-:W-:Y:S01]  /*10190*/  FMUL R12, R156, R75 ;  /* 0x0000004b9c0c7220 */ /* 0x000fe20000400000 */
[-C--:B------:R-:W-:Y:S01]  /*101a0*/  FFMA.SAT R13, -R8, R41.reuse, 0.5 ;  /* 0x3f000000080d7423 */ /* 0x080fe20000002129 */
[----:B------:R-:W-:Y:S02]  /*101b0*/  HADD2.F32 R30, -RZ, R11.H1_H1 ;  /* 0x3000000bff1e7230 */ /* 0x000fe40000004100 */
[----:B------:R-:W-:Y:S01]  /*101c0*/  FADD R11, R9, -12583039 ;  /* 0xcb40007f090b7421 */ /* 0x000fe20000000000 */
[----:B------:R-:W-:Y:S01]  /*101d0*/  FFMA.SAT R15, -R3, R41, 0.5 ;  /* 0x3f000000030f7423 */ /* 0x000fe20000002129 */
[----:B------:R-:W-:Y:S01]  /*101e0*/  FFMA R12, R157, R14, R12 ;  /* 0x0000000e9d0c7223 */ /* 0x000fe2000000000c */
[----:B------:R-:W-:Y:S01]  /*101f0*/  FFMA.RM R13, R13, R50, 12582913 ;  /* 0x4b4000010d0d7423 */ /* 0x000fe20000004032 */
[----:B------:R-:W-:-:S02]  /*10200*/  HADD2.F32 R24, -RZ, R10.H0_H0 ;  /* 0x2000000aff187230 */ /* 0x000fc40000004100 */
[----:B------:R-:W-:Y:S01]  /*10210*/  FFMA R11, -R0, 1.4426950216293334961, -R11 ;  /* 0x3fb8aa3b000b7823 */ /* 0x000fe2000000090b */
[----:B------:R-:W-:Y:S02]  /*10220*/  HADD2.F32 R10, -RZ, R10.H1_H1 ;  /* 0x3000000aff0a7230 */ /* 0x000fe40000004100 */
[----:B------:R-:W-:Y:S01]  /*10230*/  FFMA.RM R21, R15, R50, 12582913 ;  /* 0x4b4000010f157423 */ /* 0x000fe20000004032 */
[----:B------:R-:W-:Y:S01]  /*10240*/  FFMA.SAT R14, -R12, R41, 0.5 ;  /* 0x3f0000000c0e7423 */ /* 0x000fe20000002129 */
[C---:B-1----:R-:W-:Y:S01]  /*10250*/  FMUL R32, R156.reuse, R77 ;  /* 0x0000004d9c207220 */ /* 0x042fe20000400000 */
[----:B------:R-:W-:Y:S01]  /*10260*/  FADD R15, R13, -12583039 ;  /* 0xcb40007f0d0f7421 */ /* 0x000fe20000000000 */
[----:B------:R-:W-:Y:S01]  /*10270*/  FMUL R76, R156, R76 ;  /* 0x0000004c9c4c7220 */ /* 0x000fe20000400000 */
[----:B------:R-:W-:Y:S01]  /*10280*/  FFMA R11, -R0, 1.925963033500011079e-08, R11 ;  /* 0x32a57060000b7823 */ /* 0x000fe2000000010b */
[----:B------:R-:W-:Y:S01]  /*10290*/  FFMA.RM R23, R14, R50, 12582913 ;  /* 0x4b4000010e177423 */ /* 0x000fe20000004032 */
[----:B------:R-:W-:Y:S01]  /*102a0*/  FADD R0, R21, -12583039 ;  /* 0xcb40007f15007421 */ /* 0x000fe20000000000 */
[----:B------:R-:W-:Y:S01]  /*102b0*/  FFMA R15, -R8, 1.4426950216293334961, -R15 ;  /* 0x3fb8aa3b080f7823 */ /* 0x000fe2000000090f */
[C---:B------:R-:W-:Y:S01]  /*102c0*/  FFMA R10, R157.reuse, R10, R32 ;  /* 0x0000000a9d0a7223 */ /* 0x040fe20000000020 */
[----:B------:R-:W-:Y:S01]  /*102d0*/  FFMA R24, R157, R24, R76 ;  /* 0x000000189d187223 */ /* 0x000fe2000000004c */
[----:B------:R1:W2:Y:S01]  /*102e0*/  MUFU.EX2 R44, R11 ;  /* 0x0000000b002c7308 */ /* 0x0002a20000000800 */
[----:B------:R-:W-:Y:S01]  /*102f0*/  FMUL R34, R156, R79 ;  /* 0x0000004f9c227220 */ /* 0x000fe20000400000 */
[C---:B------:R-:W-:Y:S01]  /*10300*/  FFMA R0, -R3.reuse, 1.4426950216293334961, -R0 ;  /* 0x3fb8aa3b03007823 */ /* 0x040fe20000000900 */
[----:B------:R-:W-:Y:S01]  /*10310*/  FFMA R15, -R8, 1.925963033500011079e-08, R15 ;  /* 0x32a57060080f7823 */ /* 0x000fe2000000010f */
[-C--:B------:R-:W-:Y:S01]  /*10320*/  FFMA.SAT R14, -R10, R41.reuse, 0.5 ;  /* 0x3f0000000a0e7423 */ /* 0x080fe20000002129 */
[----:B------:R-:W-:Y:S01]  /*10330*/  FFMA.SAT R8, -R24, R41, 0.5 ;  /* 0x3f00000018087423 */ /* 0x000fe20000002129 */
[----:B------:R-:W-:Y:S01]  /*10340*/  FMUL R78, R156, R78 ;  /* 0x0000004e9c4e7220 */ /* 0x000fe20000400000 */
[----:B------:R-:W-:Y:S01]  /*10350*/  FFMA R3, -R3, 1.925963033500011079e-08, R0 ;  /* 0x32a5706003037823 */ /* 0x000fe20000000100 */
[----:B------:R-:W-:Y:S01]  /*10360*/  FFMA.RM R29, R14, R50, 12582913 ;  /* 0x4b4000010e1d7423 */ /* 0x000fe20000004032 */
[----:B-1----:R-:W-:Y:S01]  /*10370*/  FADD R11, R23, -12583039 ;  /* 0xcb40007f170b7421 */ /* 0x002fe20000000000 */
[----:B------:R-:W-:Y:S01]  /*10380*/  FFMA R30, R157, R30, R34 ;  /* 0x0000001e9d1e7223 */ /* 0x000fe20000000022 */
[----:B------:R-:W-:-:S02]  /*10390*/  HADD2.F32 R0, -RZ, R4.H0_H0 ;  /* 0x20000004ff007230 */ /* 0x000fc40000004100 */
[----:B------:R-:W-:Y:S01]  /*103a0*/  FFMA.RM R25, R8, R50, 12582913 ;  /* 0x4b40000108197423 */ /* 0x000fe20000004032 */
[----:B------:R-:W-:Y:S01]  /*103b0*/  FFMA R11, -R12, 1.4426950216293334961, -R11 ;  /* 0x3fb8aa3b0c0b7823 */ /* 0x000fe2000000090b */
[----:B------:R-:W-:Y:S01]  /*103c0*/  FMUL R80, R156, R80 ;  /* 0x000000509c507220 */ /* 0x000fe20000400000 */
[----:B------:R-:W-:Y:S01]  /*103d0*/  FFMA R28, R157, R28, R78 ;  /* 0x0000001c9d1c7223 */ /* 0x000fe2000000004e */
[----:B------:R-:W-:Y:S01]  /*103e0*/  FADD R31, R29, -12583039 ;  /* 0xcb40007f1d1f7421 */ /* 0x000fe20000000000 */
[----:B------:R-:W-:Y:S01]  /*103f0*/  FFMA R11, -R12, 1.925963033500011079e-08, R11 ;  /* 0x32a570600c0b7823 */ /* 0x000fe2000000010b */
[--C-:B------:R-:W-:Y:S02]  /*10400*/  HADD2.F32 R8, -RZ, R5.reuse.H1_H1 ;  /* 0x30000005ff087230 */ /* 0x100fe40000004100 */
[----:B------:R-:W-:Y:S01]  /*10410*/  FFMA.SAT R14, -R30, R41, 0.5 ;  /* 0x3f0000001e0e7423 */ /* 0x000fe20000002129 */
[----:B------:R-:W-:Y:S01]  /*10420*/  FMUL R38, R156, R83 ;  /* 0x000000539c267220 */ /* 0x000fe20000400000 */
[----:B------:R1:W-:Y:S01]  /*10430*/  MUFU.EX2 R46, R3 ;  /* 0x00000003002e7308 */ /* 0x0003e20000000800 */
[----:B------:R-:W-:Y:S01]  /*10440*/  FADD R27, R25, -12583039 ;  /* 0xcb40007f191b7421 */ /* 0x000fe20000000000 */
[----:B------:R-:W-:Y:S01]  /*10450*/  FFMA R80, R157, R0, R80 ;  /* 0x000000009d507223 */ /* 0x000fe20000000050 */
[----:B------:R-:W-:Y:S01]  /*10460*/  FFMA R31, -R10, 1.4426950216293334961, -R31 ;  /* 0x3fb8aa3b0a1f7823 */ /* 0x000fe2000000091f */
[----:B------:R-:W-:-:S02]  /*10470*/  HADD2.F32 R0, -RZ, R5.H0_H0 ;  /* 0x20000005ff007230 */ /* 0x000fc40000004100 */
[----:B------:R-:W-:Y:S01]  /*10480*/  FMUL R82, R156, R82 ;  /* 0x000000529c527220 */ /* 0x000fe20000400000 */
[----:B------:R-:W-:Y:S01]  /*10490*/  FFMA R27, -R24, 1.4426950216293334961, -R27 ;  /* 0x3fb8aa3b181b7823 */ /* 0x000fe2000000091b */
[----:B------:R-:W-:Y:S01]  /*104a0*/  FFMA R8, R157, R8, R38 ;  /* 0x000000089d087223 */ /* 0x000fe20000000026 */
[----:B------:R3:W-:Y:S01]  /*104b0*/  MUFU.EX2 R34, R11 ;  /* 0x0000000b00227308 */ /* 0x0007e20000000800 */
[----:B-1----:R-:W-:Y:S01]  /*104c0*/  FFMA.SAT R3, -R28, R41, 0.5 ;  /* 0x3f0000001c037423 */ /* 0x002fe20000002129 */
[----:B------:R-:W-:Y:S02]  /*104d0*/  HADD2.F32 R4, -RZ, R4.H1_H1 ;  /* 0x30000004ff047230 */ /* 0x000fe40000004100 */
[----:B------:R-:W-:Y:S01]  /*104e0*/  FMUL R36, R156, R81 ;  /* 0x000000519c247220 */ /* 0x000fe20000400000 */
[--C-:B------:R-:W-:Y:S02]  /*104f0*/  HADD2.F32 R12, -RZ, R7.reuse.H0_H0 ;  /* 0x20000007ff0c7230 */ /* 0x100fe40000004100 */
[-C--:B------:R-:W-:Y:S01]  /*10500*/  FFMA.RM R3, R3, R50.reuse, 12582913 ;  /* 0x4b40000103037423 */ /* 0x080fe20000004032 */
[----:B------:R-:W-:Y:S01]  /*10510*/  FFMA R31, -R10, 1.925963033500011079e-08, R31 ;  /* 0x32a570600a1f7823 */ /* 0x000fe2000000011f */
[----:B------:R-:W-:Y:S01]  /*10520*/  FFMA R27, -R24, 1.925963033500011079e-08, R27 ;  /* 0x32a57060181b7823 */ /* 0x000fe2000000011b */
[----:B------:R1:W4:Y:S01]  /*10530*/  MUFU.EX2 R32, R15 ;  /* 0x0000000f00207308 */ /* 0x0003220000000800 */
[----:B---3--:R-:W-:Y:S01]  /*10540*/  FFMA.RM R11, R14, R50, 12582913 ;  /* 0x4b4000010e0b7423 */ /* 0x008fe20000004032 */
[----:B------:R-:W-:-:S02]  /*10550*/  HADD2.F32 R14, -RZ, R7.H1_H1 ;  /* 0x30000007ff0e7230 */ /* 0x000fc40000004100 */
[----:B------:R-:W-:Y:S01]  /*10560*/  FFMA R0, R157, R0, R82 ;  /* 0x000000009d007223 */ /* 0x000fe20000000052 */
[-C--:B------:R-:W-:Y:S01]  /*10570*/  FFMA.SAT R35, -R8, R41.reuse, 0.5 ;  /* 0x3f00000008237423 */ /* 0x080fe20000002129 */
[----:B------:R-:W-:Y:S01]  /*10580*/  FADD R7, R11, -12583039 ;  /* 0xcb40007f0b077421 */ /* 0x000fe20000000000 */
[----:B------:R-:W-:Y:S01]  /*10590*/  FADD R5, R3, -12583039 ;  /* 0xcb40007f03057421 */ /* 0x000fe20000000000 */
[----:B------:R-:W-:Y:S01]  /*105a0*/  FFMA R4, R157, R4, R36 ;  /* 0x000000049d047223 */ /* 0x000fe20000000024 */
[----:B------:R3:W-:Y:S01]  /*105b0*/  MUFU.EX2 R48, R31 ;  /* 0x0000001f00307308 */ /* 0x0007e20000000800 */
[-C--:B-1----:R-:W-:Y:S01]  /*105c0*/  FFMA.SAT R15, -R80, R41.reuse, 0.5 ;  /* 0x3f000000500f7423 */ /* 0x082fe20000002129 */
[----:B------:R-:W-:Y:S01]  /*105d0*/  FFMA R7, -R30, 1.4426950216293334961, -R7 ;  /* 0x3fb8aa3b1e077823 */ /* 0x000fe20000000907 */
[-C--:B------:R-:W-:Y:S01]  /*105e0*/  FFMA.RM R35, R35, R50.reuse, 12582913 ;  /* 0x4b40000123237423 */ /* 0x080fe20000004032 */
[----:B------:R-:W-:Y:S01]  /*105f0*/  FFMA R5, -R28, 1.4426950216293334961, -R5 ;  /* 0x3fb8aa3b1c057823 */ /* 0x000fe20000000905 */
[----:B------:R-:W-:Y:S01]  /*10600*/  FFMA.RM R15, R15, R50, 12582913 ;  /* 0x4b4000010f0f7423 */ /* 0x000fe20000004032 */
[-C--:B------:R-:W-:Y:S01]  /*10610*/  FFMA.SAT R33, -R4, R41.reuse, 0.5 ;  /* 0x3f00000004217423 */ /* 0x080fe20000002129 */
[--C-:B------:R-:W-:Y:S01]  /*10620*/  HADD2.F32 R10, -RZ, R6.reuse.H0_H0 ;  /* 0x20000006ff0a7230 */ /* 0x100fe20000004100 */
[----:B------:R1:W-:Y:S01]  /*10630*/  MUFU.EX2 R24, R27 ;  /* 0x0000001b00187308 */ /* 0x0003e20000000800 */
[----:B---3--:R-:W-:Y:S01]  /*10640*/  FFMA.SAT R31, -R0, R41, 0.5 ;  /* 0x3f000000001f7423 */ /* 0x008fe20000002129 */
[----:B------:R-:W-:Y:S01]  /*10650*/  FFMA R7, -R30, 1.925963033500011079e-08, R7 ;  /* 0x32a570601e077823 */ /* 0x000fe20000000107 */
[----:B------:R-:W-:-:S02]  /*10660*/  HADD2.F32 R6, -RZ, R6.H1_H1 ;  /* 0x30000006ff067230 */ /* 0x000fc40000004100 */
[----:B------:R-:W-:Y:S01]  /*10670*/  FADD R37, R35, -12583039 ;  /* 0xcb40007f23257421 */ /* 0x000fe20000000000 */
[----:B------:R-:W-:Y:S01]  /*10680*/  FFMA.RM R31, R31, R50, 12582913 ;  /* 0x4b4000011f1f7423 */ /* 0x000fe20000004032 */
[C---:B------:R-:W-:Y:S01]  /*10690*/  FMUL R40, R156.reuse, R85 ;  /* 0x000000559c287220 */ /* 0x040fe20000400000 */
[----:B------:R-:W-:Y:S01]  /*106a0*/  FMUL R86, R156, R86 ;  /* 0x000000569c567220 */ /* 0x000fe20000400000 */
[----:B------:R-:W-:Y:S01]  /*106b0*/  FFMA R5, -R28, 1.925963033500011079e-08, R5 ;  /* 0x32a570601c057823 */ /* 0x000fe20000000105 */
[----:B-1----:R-:W-:Y:S01]  /*106c0*/  FADD R27, R15, -12583039 ;  /* 0xcb40007f0f1b7421 */ /* 0x002fe20000000000 */
[C---:B------:R-:W-:Y:S01]  /*106d0*/  FMUL R84, R156.reuse, R84 ;  /* 0x000000549c547220 */ /* 0x040fe20000400000 */
[----:B------:R-:W-:Y:S01]  /*106e0*/  FFMA.RM R33, R33, R50, 12582913 ;  /* 0x4b40000121217423 */ /* 0x000fe20000004032 */
[----:B------:R-:W-:Y:S01]  /*106f0*/  FMUL R42, R156, R87 ;  /* 0x000000579c2a7220 */ /* 0x000fe20000400000 */
[----:B------:R-:W-:Y:S01]  /*10700*/  FFMA R27, -R80, 1.4426950216293334961, -R27 ;  /* 0x3fb8aa3b501b7823 */ /* 0x000fe2000000091b */
[----:B------:R1:W-:Y:S01]  /*10710*/  MUFU.EX2 R30, R7 ;  /* 0x00000007001e7308 */ /* 0x0003e20000000800 */
[----:B------:R-:W-:Y:S01]  /*10720*/  FFMA R37, -R8, 1.4426950216293334961, -R37 ;  /* 0x3fb8aa3b08257823 */ /* 0x000fe20000000925 */
[C---:B------:R-:W-:Y:S01]  /*10730*/  FFMA R6, R157.reuse, R6, R40 ;  /* 0x000000069d067223 */ /* 0x040fe20000000028 */
[----:B------:R-:W-:Y:S01]  /*10740*/  FFMA R27, -R80, 1.925963033500011079e-08, R27 ;  /* 0x32a57060501b7823 */ /* 0x000fe2000000011b */
[C---:B------:R-:W-:Y:S01]  /*10750*/  FFMA R12, R157.reuse, R12, R86 ;  /* 0x0000000c9d0c7223 */ /* 0x040fe20000000056 */
[C---:B------:R-:W-:Y:S01]  /*10760*/  FFMA R10, R157.reuse, R10, R84 ;  /* 0x0000000a9d0a7223 */ /* 0x040fe20000000054 */
[----:B------:R-:W-:Y:S01]  /*10770*/  FFMA R14, R157, R14, R42 ;  /* 0x0000000e9d0e7223 */ /* 0x000fe2000000002a */
[----:B------:R-:W-:Y:S01]  /*10780*/  FFMA R37, -R8, 1.925963033500011079e-08, R37 ;  /* 0x32a5706008257823 */ /* 0x000fe20000000125 */
[----:B------:R3:W5:Y:S01]  /*10790*/  MUFU.EX2 R28, R5 ;  /* 0x00000005001c7308 */ /* 0x0007620000000800 */
[----:B-1----:R-:W-:Y:S01]  /*107a0*/  FADD R7, R31, -12583039 ;  /* 0xcb40007f1f077421 */ /* 0x002fe20000000000 */
[-C--:B------:R-:W-:Y:S01]  /*107b0*/  FFMA.SAT R8, -R6, R41.reuse, 0.5 ;  /* 0x3f00000006087423 */ /* 0x080fe20000002129 */
[-C--:B------:R-:W-:Y:S01]  /*107c0*/  FFMA.SAT R39, -R12, R41.reuse, 0.5 ;  /* 0x3f0000000c277423 */ /* 0x080fe20000002129 */
[----:B------:R-:W-:Y:S01]  /*107d0*/  SHF.L.U32 R9, R9, 0x17, RZ ;  /* 0x0000001709097819 */ /* 0x000fe200000006ff */
[----:B------:R-:W-:Y:S01]  /*107e0*/  FFMA R7, -R0, 1.4426950216293334961, -R7 ;  /* 0x3fb8aa3b00077823 */ /* 0x000fe20000000907 */
[-C--:B------:R-:W-:Y:S01]  /*107f0*/  FFMA.RM R38, R8, R50.reuse, 12582913 ;  /* 0x4b40000108267423 */ /* 0x080fe20000004032 */
[----:B------:R-:W-:Y:S01]  /*10800*/  FFMA.RM R40, R39, R50, 12582913 ;  /* 0x4b40000127287423 */ /* 0x000fe20000004032 */
[----:B------:R1:W5:Y:S01]  /*10810*/  MUFU.EX2 R36, R27 ;  /* 0x0000001b00247308 */ /* 0x0003620000000800 */
[----:B---3--:R-:W-:Y:S01]  /*10820*/  FADD R5, R33, -12583039 ;  /* 0xcb40007f21057421 */ /* 0x008fe20000000000 */
[----:B------:R-:W-:Y:S01]  /*10830*/  FFMA R7, -R0, 1.925963033500011079e-08, R7 ;  /* 0x32a5706000077823 */ /* 0x000fe20000000107 */
[----:B------:R-:W-:Y:S01]  /*10840*/  FADD R39, R38, -12583039 ;  /* 0xcb40007f26277421 */ /* 0x000fe20000000000 */
[----:B------:R-:W-:Y:S01]  /*10850*/  SHF.L.U32 R13, R13, 0x17, RZ ;  /* 0x000000170d0d7819 */ /* 0x000fe200000006ff */
[----:B------:R-:W-:Y:S01]  /*10860*/  FFMA R5, -R4, 1.4426950216293334961, -R5 ;  /* 0x3fb8aa3b04057823 */ /* 0x000fe20000000905 */
[----:B------:R-:W-:Y:S01]  /*10870*/  SHF.L.U32 R3, R3, 0x17, RZ ;  /* 0x0000001703037819 */ /* 0x000fe200000006ff */
[----:B--2---:R-:W-:Y:S01]  /*10880*/  FFMA R9, R9, R44, 1 ;  /* 0x3f80000009097423 */ /* 0x004fe2000000002c */
[----:B------:R2:W-:Y:S01]  /*10890*/  MUFU.EX2 R0, R7 ;  /* 0x0000000700007308 */ /* 0x0005e20000000800 */
[-C--:B-1----:R-:W-:Y:S01]  /*108a0*/  FFMA.SAT R27, -R10, R41.reuse, 0.5 ;  /* 0x3f0000000a1b7423 */ /* 0x082fe20000002129 */
[----:B------:R-:W-:Y:S01]  /*108b0*/  FFMA.SAT R41, -R14, R41, 0.5 ;  /* 0x3f0000000e297423 */ /* 0x000fe20000002129 */
[----:B------:R-:W-:Y:S01]  /*108c0*/  FFMA R5, -R4, 1.925963033500011079e-08, R5 ;  /* 0x32a5706004057823 */ /* 0x000fe20000000105 */
[----:B------:R-:W-:Y:S01]  /*108d0*/  FFMA R39, -R6, 1.4426950216293334961, -R39 ;  /* 0x3fb8aa3b06277823 */ /* 0x000fe20000000927 */
[-C--:B------:R-:W-:Y:S01]  /*108e0*/  FFMA.RM R27, R27, R50.reuse, 12582913 ;  /* 0x4b4000011b1b7423 */ /* 0x080fe20000004032 */
[----:B------:R-:W-:Y:S01]  /*108f0*/  FFMA.RM R41, R41, R50, 12582913 ;  /* 0x4b40000129297423 */ /* 0x000fe20000004032 */
[----:B----4-:R-:W-:Y:S01]  /*10900*/  FFMA R32, R13, R32, 1 ;  /* 0x3f8000000d207423 */ /* 0x010fe20000000020 */
[----:B------:R1:W3:Y:S01]  /*10910*/  MUFU.EX2 R4, R5 ;  /* 0x0000000500047308 */ /* 0x0002e20000000800 */
[----:B--2---:R-:W-:Y:S01]  /*10920*/  FADD R7, R40, -12583039 ;  /* 0xcb40007f28077421 */ /* 0x004fe20000000000 */
[----:B------:R-:W-:Y:S01]  /*10930*/  FADD R43, R41, -12583039 ;  /* 0xcb40007f292b7421 */ /* 0x000fe20000000000 */
[----:B-----5:R-:W-:Y:S01]  /*10940*/  FFMA R13, R3, R28, 1 ;  /* 0x3f800000030d7423 */ /* 0x020fe2000000001c */
[----:B------:R-:W-:Y:S01]  /*10950*/  FFMA R39, -R6, 1.925963033500011079e-08, R39 ;  /* 0x32a5706006277823 */ /* 0x000fe20000000127 */
[----:B------:R-:W-:Y:S01]  /*10960*/  FFMA R7, -R12, 1.4426950216293334961, -R7 ;  /* 0x3fb8aa3b0c077823 */ /* 0x000fe20000000907 */
[----:B------:R-:W-:Y:S01]  /*10970*/  FFMA R43, -R14, 1.4426950216293334961, -R43 ;  /* 0x3fb8aa3b0e2b7823 */ /* 0x000fe2000000092b */
[----:B------:R-:W-:Y:S01]  /*10980*/  IADD3 R3, R9, 0x1800000, RZ ;  /* 0x0180000009037810 */ /* 0x000fe20007ffe0ff */
[----:B------:R-:W2:Y:S01]  /*10990*/  MUFU.EX2 R8, R37 ;  /* 0x0000002500087308 */ /* 0x000ea20000000800 */
[----:B-1----:R-:W-:Y:S01]  /*109a0*/  FADD R5, R27, -12583039 ;  /* 0xcb40007f1b057421 */ /* 0x002fe20000000000 */
[----:B------:R-:W-:Y:S01]  /*109b0*/  FFMA R7, -R12, 1.925963033500011079e-08, R7 ;  /* 0x32a570600c077823 */ /* 0x000fe20000000107 */
[----:B------:R-:W-:Y:S01]  /*109c0*/  FFMA R43, -R14, 1.925963033500011079e-08, R43 ;  /* 0x32a570600e2b7823 */ /* 0x000fe2000000012b */
[----:B------:R-:W-:Y:S01]  /*109d0*/  LOP3.LUT R3, R3, 0x7f800000, RZ, 0xc0, !PT ;  /* 0x7f80000003037812 */ /* 0x000fe200078ec0ff */
[C---:B------:R-:W-:Y:S01]  /*109e0*/  FFMA R5, -R10.reuse, 1.4426950216293334961, -R5 ;  /* 0x3fb8aa3b0a057823 */ /* 0x040fe20000000905 */
[----:B------:R-:W-:Y:S01]  /*109f0*/  IMAD.SHL.U32 R23, R23, 0x800000, RZ ;  /* 0x0080000017177824 */ /* 0x000fe200078e00ff */
[----:B------:R-:W-:Y:S01]  /*10a00*/  SHF.L.U32 R25, R25, 0x17, RZ ;  /* 0x0000001719197819 */ /* 0x000fe200000006ff */
[----:B------:R-:W-:Y:S01]  /*10a10*/  MUFU.EX2 R39, R39 ;  /* 0x0000002700277308 */ /* 0x000fe20000000800 */
[----:B------:R-:W-:Y:S01]  /*10a20*/  FFMA R5, -R10, 1.925963033500011079e-08, R5 ;  /* 0x32a570600a057823 */ /* 0x000fe20000000105 */
[----:B------:R-:W-:Y:S01]  /*10a30*/  ISETP.GT.U32.AND P1, PT, R3, 0x1ffffff, PT ;  /* 0x01ffffff0300780c */ /* 0x000fe20003f24070 */
[----:B------:R-:W-:Y:S01]  /*10a40*/  IMAD.SHL.U32 R41, R41, 0x800000, RZ ;  /* 0x0080000029297824 */ /* 0x000fe200078e00ff */
[----:B------:R-:W-:Y:S01]  /*10a50*/  SHF.L.U32 R15, R15, 0x17, RZ ;  /* 0x000000170f0f7819 */ /* 0x000fe200000006ff */
[----:B------:R-:W-:Y:S01]  /*10a60*/  BSSY B1, `(.L_x_455) ;  /* 0x0000024000017945 */ /* 0x000fe20003800000 */
[----:B------:R-:W-:Y:S01]  /*10a70*/  SHF.L.U32 R21, R21, 0x17, RZ ;  /* 0x0000001715157819 */ /* 0x000fe200000006ff */
[----:B------:R-:W-:Y:S01]  /*10a80*/  FFMA R34, R23, R34, 1 ;  /* 0x3f80000017227423 */ /* 0x000fe20000000022 */
[----:B------:R-:W1:Y:S01]  /*10a90*/  MUFU.EX2 R6, R5 ;  /* 0x0000000500067308 */ /* 0x000e620000000800 */
[----:B------:R-:W-:Y:S01]  /*10aa0*/  SHF.L.U32 R29, R29, 0x17, RZ ;  /* 0x000000171d1d7819 */ /* 0x000fe200000006ff */
[----:B------:R-:W-:Y:S01]  /*10ab0*/  FFMA R25, R25, R24, 1 ;  /* 0x3f80000019197423 */ /* 0x000fe20000000018 */
[----:B------:R-:W-:Y:S01]  /*10ac0*/  SHF.L.U32 R11, R11, 0x17, RZ ;  /* 0x000000170b0b7819 */ /* 0x000fe200000006ff */
[----:B------:R-:W-:Y:S01]  /*10ad0*/  FFMA R23, R15, R36, 1 ;  /* 0x3f8000000f177423 */ /* 0x000fe20000000024 */
[----:B------:R-:W-:Y:S01]  /*10ae0*/  SHF.L.U32 R33, R33, 0x17, RZ ;  /* 0x0000001721217819 */ /* 0x000fe200000006ff */
[----:B------:R-:W-:Y:S01]  /*10af0*/  FFMA R21, R21, R46, 1 ;  /* 0x3f80000015157423 */ /* 0x000fe2000000002e */
[----:B------:R-:W-:Y:S01]  /*10b00*/  SHF.L.U32 R31, R31, 0x17, RZ ;  /* 0x000000171f1f7819 */ /* 0x000fe200000006ff */
[----:B------:R-:W4:Y:S01]  /*10b10*/  MUFU.EX2 R7, R7 ;  /* 0x0000000700077308 */ /* 0x000f220000000800 */
[----:B------:R-:W-:Y:S01]  /*10b20*/  SHF.L.U32 R35, R35, 0x17, RZ ;  /* 0x0000001723237819 */ /* 0x000fe200000006ff */
[----:B------:R-:W-:Y:S01]  /*10b30*/  FFMA R48, R29, R48, 1 ;  /* 0x3f8000001d307423 */ /* 0x000fe20000000030 */
[----:B------:R-:W-:Y:S01]  /*10b40*/  SHF.L.U32 R27, R27, 0x17, RZ ;  /* 0x000000171b1b7819 */ /* 0x000fe200000006ff */
[----:B------:R-:W-:Y:S01]  /*10b50*/  FFMA R30, R11, R30, 1 ;  /* 0x3f8000000b1e7423 */ /* 0x000fe2000000001e */
[----:B------:R-:W-:Y:S01]  /*10b60*/  SHF.L.U32 R38, R38, 0x17, RZ ;  /* 0x0000001726267819 */ /* 0x000fe200000006ff */
[----:B---3--:R-:W-:Y:S01]  /*10b70*/  FFMA R24, R33, R4, 1 ;  /* 0x3f80000021187423 */ /* 0x008fe20000000004 */
[----:B------:R-:W-:Y:S01]  /*10b80*/  SHF.L.U32 R40, R40, 0x17, RZ ;  /* 0x0000001728287819 */ /* 0x000fe200000006ff */
[----:B------:R-:W3:Y:S01]  /*10b90*/  MUFU.EX2 R10, R43 ;  /* 0x0000002b000a7308 */ /* 0x000ee20000000800 */
[----:B------:R-:W-:Y:S01]  /*10ba0*/  FFMA R28, R31, R0, 1 ;  /* 0x3f8000001f1c7423 */ /* 0x000fe20000000000 */
[----:B--2---:R-:W-:Y:S01]  /*10bb0*/  FFMA R35, R35, R8, 1 ;  /* 0x3f80000023237423 */ /* 0x004fe20000000008 */
[----:B-1----:R-:W-:Y:S01]  /*10bc0*/  FFMA R36, R27, R6, 1 ;  /* 0x3f8000001b247423 */ /* 0x002fe20000000006 */
[----:B------:R-:W-:Y:S01]  /*10bd0*/  FFMA R39, R38, R39, 1 ;  /* 0x3f80000026277423 */ /* 0x000fe20000000027 */
[----:B----4-:R-:W-:Y:S01]  /*10be0*/  FFMA R40, R40, R7, 1 ;  /* 0x3f80000028287423 */ /* 0x010fe20000000007 */
[----:B---3--:R-:W-:Y:S01]  /*10bf0*/  FFMA R41, R41, R10, 1 ;  /* 0x3f80000029297423 */ /* 0x008fe2000000000a */
[----:B------:R-:W-:Y:S06]  /*10c00*/  @P1 BRA `(.L_x_456) ;  /* 0x0000000000141947 */ /* 0x000fec0003800000 */
[----:B------:R-:W-:Y:S02]  /*10c10*/  MOV R0, R9 ;  /* 0x0000000900007202 */ /* 0x000fe40000000f00 */
[----:B------:R-:W-:-:S07]  /*10c20*/  MOV R14, 0x10c40 ;  /* 0x00010c40000e7802 */ /* 0x000fce0000000f00 */
[----:B------:R-:W-:Y:S05]  /*10c30*/  CALL.REL.NOINC `($__internal_0_$__cuda_sm20_rcp_rn_f32_slowpath) ;  /* 0x0000005000987944 */ /* 0x000fea0003c00000 */
[----:B------:R-:W-:Y:S01]  /*10c40*/  MOV R4, R0 ;  /* 0x0000000000047202 */ /* 0x000fe20000000f00 */
[----:B------:R-:W-:Y:S06]  /*10c50*/  BRA `(.L_x_457) ;  /* 0x0000000000107947 */ /* 0x000fec0003800000 */
.L_x_456:
[----:B------:R-:W1:Y:S02]  /*10c60*/  MUFU.RCP R4, R9 ;  /* 0x0000000900047308 */ /* 0x000e640000001000 */
[----:B-1----:R-:W-:-:S04]  /*10c70*/  FFMA R0, R9, R4, -1 ;  /* 0xbf80000009007423 */ /* 0x002fc80000000004 */
[----:B------:R-:W-:-:S04]  /*10c80*/  FADD.FTZ R3, -R0, -RZ ;  /* 0x800000ff00037221 */ /* 0x000fc80000010100 */
[----:B------:R-:W-:-:S07]  /*10c90*/  FFMA R4, R4, R3, R4 ;  /* 0x0000000304047223 */ /* 0x000fce0000000004 */
.L_x_457:
[----:B------:R-:W-:Y:S05]  /*10ca0*/  BSYNC B1 ;  /* 0x0000000000017941 */ /* 0x000fea0003800000 */
.L_x_455:
        /* <DEDUP_REMOVED lines=10> */
.L_x_459:
[----:B------:R-:W1:Y:S02]  /*10d50*/  MUFU.RCP R5, R32 ;  /* 0x0000002000057308 */ /* 0x000e640000001000 */
[----:B-1----:R-:W-:-:S04]  /*10d60*/  FFMA R0, R32, R5, -1 ;  /* 0xbf80000020007423 */ /* 0x002fc80000000005 */
[----:B------:R-:W-:-:S04]  /*10d70*/  FADD.FTZ R0, -R0, -RZ ;  /* 0x800000ff00007221 */ /* 0x000fc80000010100 */
[----:B------:R-:W-:-:S07]  /*10d80*/  FFMA R5, R5, R0, R5 ;  /* 0x0000000005057223 */ /* 0x000fce0000000005 */
.L_x_460:
[----:B------:R-:W-:Y:S05]  /*10d90*/  BSYNC B1 ;  /* 0x0000000000017941 */ /* 0x000fea0003800000 */
.L_x_458:
        /* <DEDUP_REMOVED lines=10> */
.L_x_462:
[----:B------:R-:W1:Y:S02]  /*10e40*/  MUFU.RCP R6, R21 ;  /* 0x0000001500067308 */ /* 0x000e640000001000 */
[----:B-1----:R-:W-:-:S04]  /*10e50*/  FFMA R0, R21, R6, -1 ;  /* 0xbf80000015007423 */ /* 0x002fc80000000006 */
[----:B------:R-:W-:-:S04]  /*10e60*/  FADD.FTZ R3, -R0, -RZ ;  /* 0x800000ff00037221 */ /* 0x000fc80000010100 */
[----:B------:R-:W-:-:S07]  /*10e70*/  FFMA R6, R6, R3, R6 ;  /* 0x0000000306067223 */ /* 0x000fce0000000006 */
.L_x_463:
[----:B------:R-:W-:Y:S05]  /*10e80*/  BSYNC B1 ;  /* 0x0000000000017941 */ /* 0x000fea0003800000 */
.L_x_461:
        /* <DEDUP_REMOVED lines=10> */
.L_x_465:
[----:B------:R-:W1:Y:S02]  /*10f30*/  MUFU.RCP R7, R34 ;  /* 0x0000002200077308 */ /* 0x000e640000001000 */
[----:B-1----:R-:W-:-:S04]  /*10f40*/  FFMA R0, R34, R7, -1 ;  /* 0xbf80000022007423 */ /* 0x002fc80000000007 */
[----:B------:R-:W-:-:S04]  /*10f50*/  FADD.FTZ R0, -R0, -RZ ;  /* 0x800000ff00007221 */ /* 0x000fc80000010100 */
[----:B------:R-:W-:-:S07]  /*10f60*/  FFMA R7, R7, R0, R7 ;  /* 0x0000000007077223 */ /* 0x000fce0000000007 */
.L_x_466:
[----:B------:R-:W-:Y:S05]  /*10f70*/  BSYNC B1 ;  /* 0x0000000000017941 */ /* 0x000fea0003800000 */
.L_x_464:
        /* <DEDUP_REMOVED lines=10> */
.L_x_468:
[----:B------:R-:W1:Y:S02]  /*11020*/  MUFU.RCP R8, R25 ;  /* 0x0000001900087308 */ /* 0x000e640000001000 */
[----:B-1----:R-:W-:-:S04]  /*11030*/  FFMA R0, R25, R8, -1 ;  /* 0xbf80000019007423 */ /* 0x002fc80000000008 */
[----:B------:R-:W-:-:S04]  /*11040*/  FADD.FTZ R3, -R0, -RZ ;  /* 0x800000ff00037221 */ /* 0x000fc80000010100 */
[----:B------:R-:W-:-:S07]  /*11050*/  FFMA R8, R8, R3, R8 ;  /* 0x0000000308087223 */ /* 0x000fce0000000008 */
.L_x_469:
[----:B------:R-:W-:Y:S05]  /*11060*/  BSYNC B1 ;  /* 0x0000000000017941 */ /* 0x000fea0003800000 */
.L_x_467:
        /* <DEDUP_REMOVED lines=10> */
.L_x_471:
[----:B------:R-:W1:Y:S02]  /*11110*/  MUFU.RCP R9, R48 ;  /* 0x0000003000097308 */ /* 0x000e640000001000 */
[----:B-1----:R-:W-:-:S04]  /*11120*/  FFMA R0, R48, R9, -1 ;  /* 0xbf80000030007423 */ /* 0x002fc80000000009 */
[----:B------:R-:W-:-:S04]  /*11130*/  FADD.FTZ R0, -R0, -RZ ;  /* 0x800000ff00007221 */ /* 0x000fc80000010100 */
[----:B------:R-:W-:-:S07]  /*11140*/  FFMA R9, R9, R0, R9 ;  /* 0x0000000009097223 */ /* 0x000fce0000000009 */
.L_x_472:
[----:B------:R-:W-:Y:S05]  /*11150*/  BSYNC B1 ;  /* 0x0000000000017941 */ /* 0x000fea0003800000 */
.L_x_470:
        /* <DEDUP_REMOVED lines=10> */
.L_x_474:
[----:B------:R-:W1:Y:S02]  /*11200*/  MUFU.RCP R10, R13 ;  /* 0x0000000d000a7308 */ /* 0x000e640000001000 */
[----:B-1----:R-:W-:-:S04]  /*11210*/  FFMA R0, R13, R10, -1 ;  /* 0xbf8000000d007423 */ /* 0x002fc8000000000a */
[----:B------:R-:W-:-:S04]  /*11220*/  FADD.FTZ R3, -R0, -RZ ;  /* 0x800000ff00037221 */ /* 0x000fc80000010100 */
[----:B------:R-:W-:-:S07]  /*11230*/  FFMA R10, R10, R3, R10 ;  /* 0x000000030a0a7223 */ /* 0x000fce000000000a */
.L_x_475:
[----:B------:R-:W-:Y:S05]  /*11240*/  BSYNC B1 ;  /* 0x0000000000017941 */ /* 0x000fea0003800000 */
.L_x_473:
        /* <DEDUP_REMOVED lines=10> */
.L_x_477:
[----:B------:R-:W1:Y:S02]  /*112f0*/  MUFU.RCP R11, R30 ;  /* 0x0000001e000b7308 */ /* 0x000e640000001000 */
[----:B-1----:R-:W-:-:S04]  /*11300*/  FFMA R0, R30, R11, -1 ;  /* 0xbf8000001e007423 */ /* 0x002fc8000000000b */
[----:B------:R-:W-:-:S04]  /*11310*/  FADD.FTZ R0, -R0, -RZ ;  /* 0x800000ff00007221 */ /* 0x000fc80000010100 */
[----:B------:R-:W-:-:S07]  /*11320*/  FFMA R11, R11, R0, R11 ;  /* 0x000000000b0b7223 */ /* 0x000fce000000000b */
.L_x_478:
[----:B------:R-:W-:Y:S05]  /*11330*/  BSYNC B1 ;  /* 0x0000000000017941 */ /* 0x000fea0003800000 */
.L_x_476:
        /* <DEDUP_REMOVED lines=10> */
.L_x_480:
[----:B------:R-:W1:Y:S02]  /*113e0*/  MUFU.RCP R12, R23 ;  /* 0x00000017000c7308 */ /* 0x000e640000001000 */
[----:B-1----:R-:W-:-:S04]  /*113f0*/  FFMA R0, R23, R12, -1 ;  /* 0xbf80000017007423 */ /* 0x002fc8000000000c */
[----:B------:R-:W-:-:S04]  /*11400*/  FADD.FTZ R3, -R0, -RZ ;  /* 0x800000ff00037221 */ /* 0x000fc80000010100 */
[----:B------:R-:W-:-:S07]  /*11410*/  FFMA R12, R12, R3, R12 ;  /* 0x000000030c0c7223 */ /* 0x000fce000000000c */
.L_x_481:
[----:B------:R-:W-:Y:S05]  /*11420*/  BSYNC B1 ;  /* 0x0000000000017941 */ /* 0x000fea0003800000 */
.L_x_479:
        /* <DEDUP_REMOVED lines=10> */
.L_x_483:
[----:B------:R-:W1:Y:S02]  /*114d0*/  MUFU.RCP R13, R24 ;  /* 0x00000018000d7308 */ /* 0x000e640000001000 */
[----:B-1----:R-:W-:-:S04]  /*114e0*/  FFMA R0, R24, R13, -1 ;  /* 0xbf80000018007423 */ /* 0x002fc8000000000d */
[----:B------:R-:W-:-:S04]  /*114f0*/  FADD.FTZ R0, -R0, -RZ ;  /* 0x800000ff00007221 */ /* 0x000fc80000010100 */
[----:B------:R-:W-:-:S07]  /*11500*/  FFMA R13, R13, R0, R13 ;  /* 0x000000000d0d7223 */ /* 0x000fce000000000d */
.L_x_484:
[----:B------:R-:W-:Y:S05]  /*11510*/  BSYNC B1 ;  /* 0x0000000000017941 */ /* 0x000fea0003800000 */
.L_x_482:
        /* <DEDUP_REMOVED lines=10> */
.L_x_486:
[----:B------:R-:W1:Y:S02]  /*115c0*/  MUFU.RCP R21, R28 ;  /* 0x0000001c00157308 */ /* 0x000e640000001000 */
[----:B-1----:R-:W-:-:S04]  /*115d0*/  FFMA R0, R28, R21, -1 ;  /* 0xbf8000001c007423 */ /* 0x002fc80000000015 */
[----:B------:R-:W-:-:S04]  /*115e0*/  FADD.FTZ R0, -R0, -RZ ;  /* 0x800000ff00007221 */ /* 0x000fc80000010100 */
[----:B------:R-:W-:-:S07]  /*115f0*/  FFMA R21, R21, R0, R21 ;  /* 0x0000000015157223 */ /* 0x000fce0000000015 */
.L_x_487:
[----:B------:R-:W-:Y:S05]  /*11600*/  BSYNC B1 ;  /* 0x0000000000017941 */ /* 0x000fea0003800000 */
.L_x_485:
        /* <DEDUP_REMOVED lines=10> */
.L_x_489:
[----:B------:R-:W1:Y:S02]  /*116b0*/  MUFU.RCP R24, R35 ;  /* 0x0000002300187308 */ /* 0x000e640000001000 */
[----:B-1----:R-:W-:-:S04]  /*116c0*/  FFMA R0, R35, R24, -1 ;  /* 0xbf80000023007423 */ /* 0x002fc80000000018 */
[----:B------:R-:W-:-:S04]  /*116d0*/  FADD.FTZ R3, -R0, -RZ ;  /* 0x800000ff00037221 */ /* 0x000fc80000010100 */
[----:B------:R-:W-:-:S07]  /*116e0*/  FFMA R24, R24, R3, R24 ;  /* 0x0000000318187223 */ /* 0x000fce0000000018 */
.L_x_490:
[----:B------:R-:W-:Y:S05]  /*116f0*/  BSYNC B1 ;  /* 0x0000000000017941 */ /* 0x000fea0003800000 */
.L_x_488:
        /* <DEDUP_REMOVED lines=10> */
.L_x_492:
[----:B------:R-:W1:Y:S02]  /*117a0*/  MUFU.RCP R23, R36 ;  /* 0x0000002400177308 */ /* 0x000e640000001000 */
[----:B-1----:R-:W-:-:S04]  /*117b0*/  FFMA R0, R36, R23, -1 ;  /* 0xbf80000024007423 */ /* 0x002fc80000000017 */
[----:B------:R-:W-:-:S04]  /*117c0*/  FADD.FTZ R0, -R0, -RZ ;  /* 0x800000ff00007221 */ /* 0x000fc80000010100 */
[----:B------:R-:W-:-:S07]  /*117d0*/  FFMA R23, R23, R0, R23 ;  /* 0x0000000017177223 */ /* 0x000fce0000000017 */
.L_x_493:
[----:B------:R-:W-:Y:S05]  /*117e0*/  BSYNC B1 ;  /* 0x0000000000017941 */ /* 0x000fea0003800000 */
.L_x_491:
        /* <DEDUP_REMOVED lines=10> */
.L_x_495:
[----:B------:R-:W1:Y:S02]  /*11890*/  MUFU.RCP R28, R39 ;  /* 0x00000027001c7308 */ /* 0x000e640000001000 */
[----:B-1----:R-:W-:-:S04]  /*118a0*/  FFMA R0, R39, R28, -1 ;  /* 0xbf80000027007423 */ /* 0x002fc8000000001c */
[----:B------:R-:W-:-:S04]  /*118b0*/  FADD.FTZ R3, -R0, -RZ ;  /* 0x800000ff00037221 */ /* 0x000fc80000010100 */
[----:B------:R-:W-:-:S07]  /*118c0*/  FFMA R28, R28, R3, R28 ;  /* 0x000000031c1c7223 */ /* 0x000fce000000001c */
.L_x_496:
[----:B------:R-:W-:Y:S05]  /*118d0*/  BSYNC B1 ;  /* 0x0000000000017941 */ /* 0x000fea0003800000 */
.L_x_494:
        /* <DEDUP_REMOVED lines=10> */
.L_x_498:
[----:B------:R-:W1:Y:S02]  /*11980*/  MUFU.RCP R25, R40 ;  /* 0x0000002800197308 */ /* 0x000e640000001000 */
[----:B-1----:R-:W-:-:S04]  /*11990*/  FFMA R0, R40, R25, -1 ;  /* 0xbf80000028007423 */ /* 0x002fc80000000019 */
[----:B------:R-:W-:-:S04]  /*119a0*/  FADD.FTZ R0, -R0, -RZ ;  /* 0x800000ff00007221 */ /* 0x000fc80000010100 */
[----:B------:R-:W-:-:S07]  /*119b0*/  FFMA R25, R25, R0, R25 ;  /* 0x0000000019197223 */ /* 0x000fce0000000019 */
.L_x_499:
[----:B------:R-:W-:Y:S05]  /*119c0*/  BSYNC B1 ;  /* 0x0000000000017941 */ /* 0x000fea0003800000 */
.L_x_497:
        /* <DEDUP_REMOVED lines=8> */
.L_x_500:
[----:B------:R-:W1:Y:S02]  /*11a50*/  MUFU.RCP R0, R41 ;  /* 0x0000002900007308 */ /* 0x000e640000001000 */
[----:B-1----:R-:W-:-:S04]  /*11a60*/  FFMA R3, R41, R0, -1 ;  /* 0xbf80000029037423 */ /* 0x002fc80000000000 */
[----:B------:R-:W-:-:S04]  /*11a70*/  FADD.FTZ R3, -R3, -RZ ;  /* 0x800000ff03037221 */ /* 0x000fc80000010100 */
[----:B------:R-:W-:-:S07]  /*11a80*/  FFMA R0, R0, R3, R0 ;  /* 0x0000000300007223 */ /* 0x000fce0000000000 */
.L_x_501:
        /* <DEDUP_REMOVED lines=29> */
.L_x_503:
[----:B------:R-:W-:Y:S05]  /*11c60*/  BSYNC B0 ;  /* 0x0000000000007941 */ /* 0x000fea0003800000 */
.L_x_502:
[----:B------:R-:W-:Y:S06]  /*11c70*/  BAR.SYNC.DEFER_BLOCKING 0x1, 0x100 ;  /* 0x0044000000007b1d */ /* 0x000fec0000010000 */
[----:B------:R-:W-:Y:S04]  /*11c80*/  BSSY B0, `(.L_x_504) ;  /* 0x0000009000007945 */ /* 0x000fe80003800000 */
[----:B------:R-:W-:Y:S05]  /*11c90*/  @P0 BRA `(.L_x_505) ;  /* 0x00000000001c0947 */ /* 0x000fea0003800000 */
[----:B------:R-:W-:-:S13]  /*11ca0*/  ISETP.NE.AND P0, PT, R159, 0x3, PT ;  /* 0x000000039f00780c */ /* 0x000fda0003f05270 */
[----:B------:R-:W-:Y:S05]  /*11cb0*/  @!P0 BRA `(.L_x_506) ;  /* 0x0000000000048947 */ /* 0x000fea0003800000 */
[----:B------:R-:W-:Y:S01]  /*11cc0*/  BPT.TRAP 0x1 ;  /* 0x000000040000795c */ /* 0x000fe20000300000 */
.L_x_506:
[----:B------:R-:W-:-:S04]  /*11cd0*/  ULEA UR4, UR36, UR52, 0x3 ;  /* 0x0000003424047291 */ /* 0x000fc8000f8e183f */
[----:B------:R-:W-:-:S04]  /*11ce0*/  UIADD3 UR4, UR4, 0x60, URZ ;  /* 0x0000006004047890 */ /* 0x000fc8000fffe03f */
[----:B------:R-:W-:-:S09]  /*11cf0*/  UPRMT UR4, UR51, 0x654, UR4 ;  /* 0x0000065433047896 */ /* 0x000fd20008000004 */
[----:B------:R-:W-:Y:S03]  /*11d00*/  SYNCS.ARRIVE.TRANS64.RED.A1T0 RZ, [UR4], RZ ;  /* 0x000000ffffff79a7 */ /* 0x000fe60008100404 */
.L_x_505:
[----:B------:R-:W-:Y:S05]  /*11d10*/  BSYNC B0 ;  /* 0x0000000000007941 */ /* 0x000fea0003800000 */
.L_x_504:
[----:B------:R-:W-:Y:S01]  /*11d20*/  IADD3 R2, P0, R2, UR40, RZ ;  /* 0x0000002802027c10 */ /* 0x000fe2000ff1e0ff */
[----:B------:R-:W-:Y:S01]  /*11d30*/  ULDC.64 UR4, c[0x0][0x8f8] ;  /* 0x00023e0000047ab9 */ /* 0x000fe20000000a00 */
[----:B------:R-:W-:Y:S01]  /*11d40*/  UIADD3 UR36, UR36, 0x1, URZ ;  /* 0x0000000124247890 */ /* 0x000fe2000fffe03f */
[----:B------:R-:W-:Y:S01]  /*11d50*/  PRMT R0, RZ, 0x7610, R0 ;  /* 0x00007610ff007816 */ /* 0x000fe20000000000 */
[----:B------:R-:W-:Y:S01]  /*11d60*/  UMOV UR47, 0xffffffff ;  /* 0xffffffff002f7882 */ /* 0x000fe20000000000 */
[----:B------:R-:W-:Y:S01]  /*11d70*/  IADD3.X R16, R16, UR38, RZ, P0, !PT ;  /* 0x0000002610107c10 */ /* 0x000fe200087fe4ff */
[----:B------:R-:W-:Y:S01]  /*11d80*/  UISETP.NE.AND UP0, UPT, UR36, 0x4, UPT ;  /* 0x000000042400788c */ /* 0x000fe2000bf05270 */
[----:B------:R-:W-:Y:S02]  /*11d90*/  ISETP.GE.U32.AND P0, PT, R2, UR4, PT ;  /* 0x0000000402007c0c */ /* 0x000fe4000bf06070 */
[----:B------:R-:W-:Y:S01]  /*11da0*/  MOV R23, 0xffffffff ;  /* 0xffffffff00177802 */ /* 0x000fe20000000f00 */
[----:B------:R-:W-:Y:S01]  /*11db0*/  USEL UR36, UR36, URZ, UP0 ;  /* 0x0000003f24247287 */ /* 0x000fe20008000000 */
[----:B------:R-:W-:-:S02]  /*11dc0*/  ISETP.GE.U32.AND.EX P0, PT, R16, UR5, PT, P0 ;  /* 0x0000000510007c0c */ /* 0x000fc4000bf06100 */
[----:B------:R-:W-:-:S11]  /*11dd0*/  MOV R158, 0xffffffff ;  /* 0xffffffff009e7802 */ /* 0x000fd60000000f00 */
[----:B------:R-:W-:Y:S05]  /*11de0*/  @P0 BRA `(.L_x_507) ;  /* 0x00000004006c0947 */ /* 0x000fea0003800000 */
[----:B-1----:R-:W1:Y:S01]  /*11df0*/  S2R R12, SR_CTAID.X ;  /* 0x00000000000c7919 */ /* 0x002e620000002500 */
[----:B------:R-:W2:Y:S01]  /*11e00*/  LDC.64 R10, c[0x0][0x8d0] ;  /* 0x00023400ff0a7b82 */ /* 0x000ea20000000a00 */
[----:B------:R-:W-:Y:S01]  /*11e10*/  ULDC UR4, c[0x0][0x150] ;  /* 0x0000540000047ab9 */ /* 0x000fe20000000800 */
[----:B------:R-:W-:Y:S01]  /*11e20*/  MOV R8, R2 ;  /* 0x0000000200087202 */ /* 0x000fe20000000f00 */
[----:B------:R-:W3:Y:S01]  /*11e30*/  S2R R24, SR_CTAID.Y ;  /* 0x0000000000187919 */ /* 0x000ee20000002600 */
[----:B------:R-:W-:-:S04]  /*11e40*/  MOV R9, R16 ;  /* 0x0000001000097202 */ /* 0x000fc80000000f00 */
[----:B------:R-:W4:Y:S08]  /*11e50*/  LDC R25, c[0x0][0x144] ;  /* 0x00005100ff197b82 */ /* 0x000f300000000800 */
[----:B------:R-:W3:Y:S08]  /*11e60*/  LDC R0, c[0x0][0x8d8] ;  /* 0x00023600ff007b82 */ /* 0x000ef00000000800 */
[----:B------:R-:W3:Y:S01]  /*11e70*/  LDC.64 R14, c[0x0][0x8c8] ;  /* 0x00023200ff0e7b82 */ /* 0x000ee20000000a00 */
[----:B--2---:R-:W-:-:S04]  /*11e80*/  ISETP.NE.U32.AND P0, PT, R10, RZ, PT ;  /* 0x000000ff0a00720c */ /* 0x004fc80003f05070 */
[----:B------:R-:W-:Y:S02]  /*11e90*/  ISETP.NE.AND.EX P0, PT, R11, RZ, PT, P0 ;  /* 0x000000ff0b00720c */ /* 0x000fe40003f05300 */
[----:B-1----:R-:W-:-:S05]  /*11ea0*/  I2FP.F32.U32 R3, R12 ;  /* 0x0000000c00037245 */ /* 0x002fca0000201000 */
[----:B------:R-:W-:-:S04]  /*11eb0*/  FMUL R3, R3, UR4 ;  /* 0x0000000403037c20 */ /* 0x000fc80008400000 */
[----:B------:R1:W2:Y:S02]  /*11ec0*/  F2I.U32.TRUNC.NTZ R23, R3 ;  /* 0x0000000300177305 */ /* 0x0002a4000020f000 */
[----:B----4-:R-:W-:Y:S05]  /*11ed0*/  @!P0 BRA `(.L_x_508) ;  /* 0x0000000000288947 */ /* 0x010fea0003800000 */
[----:B-1----:R-:W1:Y:S02]  /*11ee0*/  LDC R3, c[0x0][0x8dc] ;  /* 0x00023700ff037b82 */ /* 0x002e640000000800 */
[----:B-1----:R-:W-:-:S04]  /*11ef0*/  IADD3 R3, P0, R2, R3, RZ ;  /* 0x0000000302037210 */ /* 0x002fc80007f1e0ff */
[----:B------:R-:W-:-:S05]  /*11f00*/  IADD3.X R13, RZ, R16, RZ, P0, !PT ;  /* 0x00000010ff0d7210 */ /* 0x000fca00007fe4ff */
[----:B------:R-:W-:-:S04]  /*11f10*/  IMAD.WIDE.U32 R4, R13, R10, RZ ;  /* 0x0000000a0d047225 */ /* 0x000fc800078e00ff */
[----:B------:R-:W-:-:S04]  /*11f20*/  IMAD.WIDE.U32 R6, P0, R3, R11, R4 ;  /* 0x0000000b03067225 */ /* 0x000fc80007800004 */
[----:B------:R-:W-:Y:S01]  /*11f30*/  IMAD.WIDE.U32 R4, R3, R10, RZ ;  /* 0x0000000a03047225 */ /* 0x000fe200078e00ff */
[----:B------:R-:W-:-:S03]  /*11f40*/  MOV R8, R7 ;  /* 0x0000000700087202 */ /* 0x000fc60000000f00 */
[----:B------:R-:W-:Y:S01]  /*11f50*/  IMAD.X R9, RZ, RZ, RZ, P0 ;  /* 0x000000ffff097224 */ /* 0x000fe200000e06ff */
[----:B------:R-:W-:-:S05]  /*11f60*/  IADD3 RZ, P0, R5, R6, RZ ;  /* 0x0000000605ff7210 */ /* 0x000fca0007f1e0ff */
[----:B------:R-:W-:-:S08]  /*11f70*/  IMAD.WIDE.U32.X R8, R13, R11, R8, P0 ;  /* 0x0000000b0d087225 */ /* 0x000fd000000e0408 */
.L_x_508:
[-CC-:B---3--:R-:W-:Y:S01]  /*11f80*/  SHF.R.U64 R31, R8, R0.reuse, R9.reuse ;  /* 0x00000000081f7219 */ /* 0x188fe20000001209 */
[----:B------:R-:W3:Y:S01]  /*11f90*/  LDC.64 R20, c[0x0][0x8e8] ;  /* 0x00023a00ff147b82 */ /* 0x000ee20000000a00 */
[----:B------:R-:W-:Y:S01]  /*11fa0*/  SHF.R.U32.HI R0, RZ, R0, R9 ;  /* 0x00000000ff007219 */ /* 0x000fe20000011609 */
[----:B------:R-:W-:Y:S01]  /*11fb0*/  ULDC UR4, c[0x0][0x154] ;  /* 0x0000550000047ab9 */ /* 0x000fe20000000800 */
[----:B------:R-:W-:Y:S02]  /*11fc0*/  IADD3 R7, P0, RZ, -R31, RZ ;  /* 0x8000001fff077210 */ /* 0x000fe40007f1e0ff */
[----:B--2---:R-:W-:Y:S02]  /*11fd0*/  IADD3 R23, -R23, RZ, RZ ;  /* 0x000000ff17177210 */ /* 0x004fe40007ffe1ff */
[----:B-1----:R-:W-:Y:S01]  /*11fe0*/  IADD3.X R3, RZ, ~R0, RZ, P0, !PT ;  /* 0x80000000ff037210 */ /* 0x002fe200007fe4ff */
[----:B------:R-:W1:Y:S02]  /*11ff0*/  LDC R6, c[0x0][0x8c0] ;  /* 0x00023000ff067b82 */ /* 0x000e640000000800 */
[----:B------:R-:W-:-:S02]  /*12000*/  IMAD R26, R25, R23, R12 ;  /* 0x00000017191a7224 */ /* 0x000fc400078e020c */
[----:B------:R-:W-:Y:S01]  /*12010*/  IMAD R0, R3, R14, RZ ;  /* 0x0000000e03007224 */ /* 0x000fe200078e02ff */
[----:B------:R-:W-:-:S03]  /*12020*/  MOV R3, R16 ;  /* 0x0000001000037202 */ /* 0x000fc60000000f00 */
[----:B------:R-:W2:Y:S01]  /*12030*/  LDC R8, c[0x0][0x8b0] ;  /* 0x00022c00ff087b82 */ /* 0x000ea20000000800 */
[----:B------:R-:W-:-:S04]  /*12040*/  IMAD.WIDE.U32 R4, R7, R14, R2 ;  /* 0x0000000e07047225 */ /* 0x000fc800078e0002 */
[----:B------:R-:W-:Y:S01]  /*12050*/  IMAD R3, R7, R15, R0 ;  /* 0x0000000f07037224 */ /* 0x000fe200078e0200 */
[----:B------:R-:W-:Y:S02]  /*12060*/  I2FP.F32.U32 R0, R24 ;  /* 0x0000001800007245 */ /* 0x000fe40000201000 */
[----:B------:R-:W4:Y:S01]  /*12070*/  LDC R28, c[0x0][0x900] ;  /* 0x00024000ff1c7b82 */ /* 0x000f220000000800 */
[----:B---3--:R-:W-:Y:S02]  /*12080*/  ISETP.NE.U32.AND P0, PT, R20, RZ, PT ;  /* 0x000000ff1400720c */ /* 0x008fe40003f05070 */
[----:B------:R-:W-:Y:S01]  /*12090*/  IADD3 R3, R5, R3, RZ ;  /* 0x0000000305037210 */ /* 0x000fe20007ffe0ff */
[----:B------:R-:W-:Y:S01]  /*120a0*/  FMUL R0, R0, UR4 ;  /* 0x0000000400007c20 */ /* 0x000fe20008400000 */
[----:B------:R-:W-:Y:S02]  /*120b0*/  ISETP.NE.AND.EX P0, PT, R21, RZ, PT, P0 ;  /* 0x000000ff1500720c */ /* 0x000fe40003f05300 */
[----:B------:R-:W-:Y:S01]  /*120c0*/  MOV R5, 0xffffffff ;  /* 0xffffffff00057802 */ /* 0x000fe20000000f00 */
[----:B------:R-:W3:Y:S01]  /*120d0*/  LDC R15, c[0x0][0x148] ;  /* 0x00005200ff0f7b82 */ /* 0x000ee20000000800 */
[-CC-:B-1----:R-:W-:Y:S01]  /*120e0*/  SHF.R.U64 R12, R4, R6.reuse, R3.reuse ;  /* 0x00000006040c7219 */ /* 0x182fe20000001203 */
[----:B------:R1:W1:Y:S01]  /*120f0*/  F2I.U32.TRUNC.NTZ R13, R0 ;  /* 0x00000000000d7305 */ /* 0x000262000020f000 */
[----:B------:R-:W-:-:S02]  /*12100*/  SHF.R.U32.HI R3, RZ, R6, R3 ;  /* 0x00000006ff037219 */ /* 0x000fc40000011603 */
[----:B------:R-:W-:-:S03]  /*12110*/  MOV R7, 0x1 ;  /* 0x0000000100077802 */ /* 0x000fc60000000f00 */
[----:B------:R-:W1:Y:S01]  /*12120*/  LDC R25, c[0x0][0x8a8] ;  /* 0x00022a00ff197b82 */ /* 0x000e620000000800 */
[-CC-:B--2---:R-:W-:Y:S02]  /*12130*/  SHF.R.U64 R10, R12, R8.reuse, R3.reuse ;  /* 0x000000080c0a7219 */ /* 0x184fe40000001203 */
[----:B------:R-:W-:-:S05]  /*12140*/  SHF.R.U32.HI R3, RZ, R8, R3 ;  /* 0x00000008ff037219 */ /* 0x000fca0000011603 */
[----:B------:R-:W2:Y:S01]  /*12150*/  LDC R27, c[0x0][0x8f0] ;  /* 0x00023c00ff1b7b82 */ /* 0x000ea20000000800 */
[-C--:B----4-:R-:W-:Y:S02]  /*12160*/  SHF.L.U32 R4, R5, R28.reuse, RZ ;  /* 0x0000001c05047219 */ /* 0x090fe400000006ff */
[-CC-:B------:R-:W-:Y:S02]  /*12170*/  SHF.R.U64 R14, R10, R28.reuse, R3.reuse ;  /* 0x0000001c0a0e7219 */ /* 0x180fe40000001203 */
[----:B------:R-:W-:Y:S02]  /*12180*/  SHF.R.U32.HI R5, RZ, R28, R3 ;  /* 0x0000001cff057219 */ /* 0x000fe40000011603 */
[----:B------:R-:W-:Y:S01]  /*12190*/  LOP3.LUT R23, RZ, R4, RZ, 0x33, !PT ;  /* 0x00000004ff177212 */ /* 0x000fe200078e33ff */
[----:B------:R-:W4:Y:S01]  /*121a0*/  LDC R29, c[0x0][0x8e0] ;  /* 0x00023800ff1d7b82 */ /* 0x000f220000000800 */
[----:B------:R-:W-:Y:S02]  /*121b0*/  SHF.L.U32 R28, R7, R28, RZ ;  /* 0x0000001c071c7219 */ /* 0x000fe400000006ff */
[----:B------:R-:W-:-:S05]  /*121c0*/  MOV R4, R14 ;  /* 0x0000000e00047202 */ /* 0x000fca0000000f00 */
        /* <DEDUP_REMOVED lines=12> */
.L_x_509:
[----:B------:R-:W-:Y:S02]  /*12290*/  ISETP.NE.AND P0, PT, R22, 0x1, PT ;  /* 0x000000011600780c */ /* 0x000fe40003f05270 */
[----:B-12---:R-:W-:Y:S01]  /*122a0*/  SHF.R.U64 R0, R4, R27, R5 ;  /* 0x0000001b04007219 */ /* 0x006fe20000001205 */
[----:B------:R-:W-:Y:S01]  /*122b0*/  VIADD R5, R25, 0xffffffff ;  /* 0xffffffff19057836 */ /* 0x000fe20000000000 */
[----:B------:R-:W-:Y:S02]  /*122c0*/  LOP3.LUT R23, R10, R23, RZ, 0xc0, !PT ;  /* 0x000000170a177212 */ /* 0x000fe400078ec0ff */
[----:B------:R-:W-:Y:S02]  /*122d0*/  IADD3 R13, -R13, RZ, RZ ;  /* 0x000000ff0d0d7210 */ /* 0x000fe40007ffe1ff */
[----:B------:R-:W-:Y:S01]  /*122e0*/  IADD3 R3, -R0, RZ, RZ ;  /* 0x000000ff00037210 */ /* 0x000fe20007ffe1ff */
[----:B------:R-:W-:Y:S01]  /*122f0*/  IMAD R23, R28, R0, R23 ;  /* 0x000000001c177224 */ /* 0x000fe200078e0217 */
[----:B------:R-:W-:-:S02]  /*12300*/  LOP3.LUT R5, R12, R5, RZ, 0xc0, !PT ;  /* 0x000000050c057212 */ /* 0x000fc400078ec0ff */
[----:B------:R-:W-:Y:S01]  /*12310*/  R2UR UR47, R31 ;  /* 0x000000001f2f72ca */ /* 0x000fe200000e0000 */
[----:B---3--:R-:W-:Y:S02]  /*12320*/  @P0 IMAD R26, R15, R13, R24 ;  /* 0x0000000d0f1a0224 */ /* 0x008fe400078e0218 */
[----:B----4-:R-:W-:Y:S01]  /*12330*/  IMAD R0, R3, R29, R14 ;  /* 0x0000001d03007224 */ /* 0x010fe200078e020e */
[----:B------:R-:W-:Y:S01]  /*12340*/  MOV R3, 0x1 ;  /* 0x0000000100037802 */ /* 0x000fe20000000f00 */
[----:B------:R-:W-:Y:S02]  /*12350*/  IMAD R23, R23, R30, R26 ;  /* 0x0000001e17177224 */ /* 0x000fe400078e021a */
[----:B------:R-:W-:-:S05]  /*12360*/  IMAD R0, R0, R25, R5 ;  /* 0x0000001900007224 */ /* 0x000fca00078e0205 */
[----:B------:R-:W-:Y:S02]  /*12370*/  SEL R158, R0, R23, !P0 ;  /* 0x00000017009e7207 */ /* 0x000fe40004000000 */
[----:B------:R-:W-:Y:S02]  /*12380*/  SEL R23, R23, R0, !P0 ;  /* 0x0000000017177207 */ /* 0x000fe40004000000 */
[----:B------:R-:W-:-:S07]  /*12390*/  PRMT R0, R3, 0x7610, R0 ;  /* 0x0000761003007816 */ /* 0x000fce0000000000 */
.L_x_507:
[----:B------:R-:W-:Y:S01]  /*123a0*/  UIADD3 UR49, UR50, UR49, URZ ;  /* 0x0000003132317290 */ /* 0x000fe2000fffe03f */
[----:B------:R-:W-:Y:S01]  /*123b0*/  LOP3.LUT P0, RZ, R0, 0xff, RZ, 0xc0, !PT ;  /* 0x000000ff00ff7812 */ /* 0x000fe2000780c0ff */
[----:B------:R-:W-:Y:S02]  /*123c0*/  UIADD3 UR39, UR39, 0x8, URZ ;  /* 0x0000000827277890 */ /* 0x000fe4000fffe03f */
[----:B------:R-:W-:Y:S02]  /*123d0*/  USHF.R.U32.HI UR4, URZ, 0x2, UR49 ;  /* 0x000000023f047899 */ /* 0x000fe40008011631 */
[----:B------:R-:W-:Y:S02]  /*123e0*/  UISETP.GT.U32.AND UP0, UPT, UR49, 0x3, UPT ;  /* 0x000000033100788c */ /* 0x000fe4000bf04070 */
[----:B------:R-:W-:Y:S02]  /*123f0*/  ULOP3.LUT UR4, UR4, 0x1, URZ, 0xc0, !UPT ;  /* 0x0000000104047892 */ /* 0x000fe4000f8ec03f */
[----:B------:R-:W-:-:S02]  /*12400*/  UISETP.LT.U32.AND UP1, UPT, UR50, 0x4, UP0 ;  /* 0x000000043200788c */ /* 0x000fc40008721070 */
[----:B------:R-:W-:Y:S02]  /*12410*/  UISETP.NE.U32.AND UP2, UPT, UR4, 0x1, UPT ;  /* 0x000000010400788c */ /* 0x000fe4000bf45070 */
[----:B------:R-:W-:Y:S02]  /*12420*/  USEL UR5, URZ, 0x1, !UP1 ;  /* 0x000000013f057887 */ /* 0x000fe4000c800000 */
[----:B------:R-:W-:Y:S02]  /*12430*/  UISETP.GT.U32.AND UP0, UPT, UR50, 0x3, !UP2 ;  /* 0x000000033200788c */ /* 0x000fe4000d704070 */
[----:B------:R-:W-:Y:S02]  /*12440*/  ULOP3.LUT UR49, UR49, 0x3, URZ, 0xc0, !UPT ;  /* 0x0000000331317892 */ /* 0x000fe4000f8ec03f */
[----:B------:R-:W-:-:S04]  /*12450*/  USEL UR4, URZ, 0x1, !UP0 ;  /* 0x000000013f047887 */ /* 0x000fc8000c000000 */
[----:B------:R-:W-:Y:S01]  /*12460*/  ULOP3.LUT UR48, UR4, UR48, UR5, 0x96, !UPT ;  /* 0x0000003004307292 */ /* 0x000fe2000f8e9605 */
[----:B------:R-:W-:Y:S11]  /*12470*/  @P0 BRA `(.L_x_510) ;  /* 0xfffffef000a00947 */ /* 0x000ff6000383ffff */
[----:B------:R-:W-:-:S13]  /*12480*/  PLOP3.LUT P0, PT, PT, PT, PT, 0x8, 0x0 ;  /* 0x000000000000781c */ /* 0x000fda0003f0e170 */
.L_x_22:
[----:B------:R-:W-:Y:S05]  /*12490*/  @P0 BRA `(.L_x_14) ;  /* 0x0000003000040947 */ /* 0x000fea0003800000 */
[----:B------:R-:W-:Y:S01]  /*124a0*/  ULDC.64 UR6, c[0x0][0x588] ;  /* 0x0001620000067ab9 */ /* 0x000fe20000000a00 */
[----:B------:R-:W-:Y:S01]  /*124b0*/  ULDC.64 UR4, c[0x0][0x590] ;  /* 0x0001640000047ab9 */ /* 0x000fe20000000a00 */
[----:B------:R-:W-:Y:S01]  /*124c0*/  ISETP.NE.U32.AND P0, PT, RZ, UR6, PT ;  /* 0x00000006ff007c0c */ /* 0x000fe2000bf05070 */
[----:B------:R-:W-:-:S04]  /*124d0*/  DEPBAR.LE SB0, 0x0 ;  /* 0x000080000000791a */ /* 0x000fc80000000000 */
[----:B------:R-:W-:Y:S01]  /*124e0*/  ISETP.NE.U32.AND P1, PT, RZ, UR4, PT ;  /* 0x00000004ff007c0c */ /* 0x000fe2000bf25070 */
[----:B------:R-:W-:Y:S01]  /*124f0*/  BSSY B0, `(.L_x_511) ;  /* 0x0000015000007945 */ /* 0x000fe20003800000 */
[----:B------:R-:W-:Y:S02]  /*12500*/  ISETP.NE.AND.EX P0, PT, RZ, UR7, PT, P0 ;  /* 0x00000007ff007c0c */ /* 0x000fe4000bf05300 */
[----:B------:R-:W-:-:S13]  /*12510*/  ISETP.NE.AND.EX P1, PT, RZ, UR5, PT, P1 ;  /* 0x00000005ff007c0c */ /* 0x000fda000bf25310 */
[----:B------:R-:W-:Y:S05]  /*12520*/  @P0 BRA P1, `(.L_x_512) ;  /* 0x0000000000440947 */ /* 0x000fea0000800000 */
[----:B------:R-:W-:-:S04]  /*12530*/  ISETP.NE.U32.AND P0, PT, RZ, UR4, PT ;  /* 0x00000004ff007c0c */ /* 0x000fc8000bf05070 */
[----:B------:R-:W-:-:S13]  /*12540*/  ISETP.NE.AND.EX P0, PT, RZ, UR5, PT, P0 ;  /* 0x00000005ff007c0c */ /* 0x000fda000bf05300 */
[----:B------:R-:W-:Y:S05]  /*12550*/  @!P0 BRA `(.L_x_513) ;  /* 0x00000000002c8947 */ /* 0x000fea0003800000 */
[----:B------:R-:W-:-:S13]  /*12560*/  LOP3.LUT P0, RZ, R154, 0xff, RZ, 0xc0, !PT ;  /* 0x000000ff9aff7812 */ /* 0x000fda000780c0ff */
[----:B------:R-:W-:Y:S05]  /*12570*/  @!P0 BRA `(.L_x_514) ;  /* 0x0000000000108947 */ /* 0x000fea0003800000 */
[----:B-----5:R-:W-:-:S13]  /*12580*/  FSETP.NEU.AND P0, PT, R157, RZ, PT ;  /* 0x000000ff9d00720b */ /* 0x020fda0003f0d000 */
[----:B------:R-:W-:Y:S05]  /*12590*/  @!P0 BREAK B0 ;  /* 0x0000000000008942 */ /* 0x000fea0003800000 */
[----:B------:R-:W-:Y:S05]  /*125a0*/  @P0 BRA `(.L_x_512) ;  /* 0x0000000000240947 */ /* 0x000fea0003800000 */
[----:B------:R-:W-:Y:S05]  /*125b0*/  BRA `(.L_x_14) ;  /* 0x0000002c00bc7947 */ /* 0x000fea0003800000 */
.L_x_514:
[----:B------:R-:W-:-:S04]  /*125c0*/  ISETP.NE.U32.AND P0, PT, RZ, UR6, PT ;  /* 0x00000006ff007c0c */ /* 0x000fc8000bf05070 */
[----:B------:R-:W-:-:S13]  /*125d0*/  ISETP.NE.AND.EX P0, PT, RZ, UR7, PT, P0 ;  /* 0x00000007ff007c0c */ /* 0x000fda000bf05300 */
[----:B------:R-:W-:Y:S05]  /*125e0*/  @!P0 BREAK B0 ;  /* 0x0000000000008942 */ /* 0x000fea0003800000 */
[----:B------:R-:W-:Y:S05]  /*125f0*/  @P0 BRA `(.L_x_512) ;  /* 0x0000000000100947 */ /* 0x000fea0003800000 */
[----:B------:R-:W-:Y:S05]  /*12600*/  BRA `(.L_x_14) ;  /* 0x0000002c00a87947 */ /* 0x000fea0003800000 */
.L_x_513:
[----:B-----5:R-:W-:-:S13]  /*12610*/  FSETP.NEU.AND P0, PT, R157, RZ, PT ;  /* 0x000000ff9d00720b */ /* 0x020fda0003f0d000 */
[----:B------:R-:W-:Y:S05]  /*12620*/  @!P0 BREAK B0 ;  /* 0x0000000000008942 */ /* 0x000fea0003800000 */
[----:B------:R-:W-:Y:S05]  /*12630*/  @!P0 BRA `(.L_x_14) ;  /* 0x0000002c009c8947 */ /* 0x000fea0003800000 */
.L_x_512:
[----:B-1----:R-:W-:Y:S05]  /*12640*/  BSYNC B0 ;  /* 0x0000000000007941 */ /* 0x002fea0003800000 */
.L_x_511:
[----:B------:R-:W-:-:S04]  /*12650*/  LOP3.LUT R19, R19, 0x1, RZ, 0xfc, !PT ;  /* 0x0000000113137812 */ /* 0x000fc800078efcff */
[----:B------:R-:W-:-:S13]  /*12660*/  ISETP.NE.AND P0, PT, R19, 0x3, PT ;  /* 0x000000031300780c */ /* 0x000fda0003f05270 */
[----:B------:R-:W-:Y:S05]  /*12670*/  @!P0 BRA `(.L_x_515) ;  /* 0x0000000000048947 */ /* 0x000fea0003800000 */
[----:B------:R-:W-:Y:S01]  /*12680*/  BPT.TRAP 0x1 ;  /* 0x000000040000795c */ /* 0x000fe20000300000 */
.L_x_515:
[----:B------:R-:W1:Y:S01]  /*12690*/  S2UR UR5, SR_CgaCtaId ;  /* 0x00000000000579c3 */ /* 0x000e620000008800 */
[----:B------:R-:W-:Y:S02]  /*126a0*/  UMOV UR4, 0x400 ;  /* 0x0000040000047882 */ /* 0x000fe40000000000 */
[----:B-1----:R-:W-:-:S04]  /*126b0*/  ULEA UR4, UR5, UR4, 0x18 ;  /* 0x0000000405047291 */ /* 0x002fc8000f8ec03f */
[----:B------:R-:W-:-:S04]  /*126c0*/  ULEA UR4, UR36, UR4, 0x3 ;  /* 0x0000000424047291 */ /* 0x000fc8000f8e183f */
[----:B------:R-:W-:-:S04]  /*126d0*/  UIADD3 UR4, UR4, 0x60, URZ ;  /* 0x0000006004047890 */ /* 0x000fc8000fffe03f */
[----:B------:R-:W-:-:S09]  /*126e0*/  UPRMT UR4, UR5, 0x654, UR4 ;  /* 0x0000065405047896 */ /* 0x000fd20008000004 */
[----:B------:R-:W-:Y:S01]  /*126f0*/  SYNCS.ARRIVE.TRANS64.RED.A1T0 RZ, [UR4], RZ ;  /* 0x000000ffffff79a7 */ /* 0x000fe20008100404 */
[----:B------:R-:W-:Y:S05]  /*12700*/  BRA `(.L_x_14) ;  /* 0x0000002c00687947 */ /* 0x000fea0003800000 */
.L_x_13:
[----:B------:R-:W-:Y:S01]  /*12710*/  ULDC.64 UR4, c[0x0][0x8f8] ;  /* 0x00023e0000047ab9 */ /* 0x000fe20000000a00 */
[----:B------:R-:W-:Y:S02]  /*12720*/  PRMT R10, RZ, 0x7610, R10 ;  /* 0x00007610ff0a7816 */ /* 0x000fe4000000000a */
[----:B------:R-:W-:Y:S02]  /*12730*/  ISETP.GE.U32.AND P1, PT, R2, UR4, PT ;  /* 0x0000000402007c0c */ /* 0x000fe4000bf26070 */
[----:B------:R-:W-:Y:S02]  /*12740*/  MOV R20, 0xffffffff ;  /* 0xffffffff00147802 */ /* 0x000fe40000000f00 */
[----:B------:R-:W-:Y:S02]  /*12750*/  ISETP.GE.U32.AND.EX P1, PT, R16, UR5, PT, P1 ;  /* 0x0000000510007c0c */ /* 0x000fe4000bf26110 */
[----:B------:R-:W-:Y:S02]  /*12760*/  MOV R3, 0xffffffff ;  /* 0xffffffff00037802 */ /* 0x000fe40000000f00 */
[----:B------:R-:W-:-:S09]  /*12770*/  MOV R13, 0xffffffff ;  /* 0xffffffff000d7802 */ /* 0x000fd20000000f00 */
        /* <DEDUP_REMOVED lines=19> */
.L_x_517:
        /* <DEDUP_REMOVED lines=14> */
[----:B------:R-:W-:Y:S01]  /*12990*/  IMAD.IADD R3, R11, 0x1, R3 ;  /* 0x000000010b037824 */ /* 0x000fe200078e0203 */
[----:B------:R-:W-:Y:S02]  /*129a0*/  MOV R11, 0xffffffff ;  /* 0xffffffff000b7802 */ /* 0x000fe40000000f00 */
[----:B------:R-:W-:-:S03]  /*129b0*/  ISETP.NE.AND.EX P1, PT, R35, RZ, PT, P1 ;  /* 0x000000ff2300720c */ /* 0x000fc60003f25310 */
[----:B------:R-:W2:Y:S01]  /*129c0*/  LDC R25, c[0x0][0x8a8] ;  /* 0x00022a00ff197b82 */ /* 0x000ea20000000800 */
[-CC-:B---3--:R-:W-:Y:S02]  /*129d0*/  SHF.R.U64 R20, R10, R14.reuse, R3.reuse ;  /* 0x0000000e0a147219 */ /* 0x188fe40000001203 */
[----:B------:R-:W-:-:S05]  /*129e0*/  SHF.R.U32.HI R3, RZ, R14, R3 ;  /* 0x0000000eff037219 */ /* 0x000fca0000011603 */
[----:B------:R-:W3:Y:S01]  /*129f0*/  LDC R27, c[0x0][0x8f0] ;  /* 0x00023c00ff1b7b82 */ /* 0x000ee20000000800 */
[-CC-:B----4-:R-:W-:Y:S02]  /*12a00*/  SHF.R.U64 R26, R20, R30.reuse, R3.reuse ;  /* 0x0000001e141a7219 */ /* 0x190fe40000001203 */
[----:B------:R-:W-:-:S05]  /*12a10*/  SHF.R.U32.HI R3, RZ, R30, R3 ;  /* 0x0000001eff037219 */ /* 0x000fca0000011603 */
[----:B------:R-:W4:Y:S01]  /*12a20*/  LDC R29, c[0x0][0x8e0] ;  /* 0x00023800ff1d7b82 */ /* 0x000f220000000800 */
[-C--:B-----5:R-:W-:Y:S02]  /*12a30*/  SHF.L.U32 R10, R11, R32.reuse, RZ ;  /* 0x000000200b0a7219 */ /* 0x0a0fe400000006ff */
[--C-:B------:R-:W-:Y:S02]  /*12a40*/  SHF.R.U64 R28, R26, R32, R3.reuse ;  /* 0x000000201a1c7219 */ /* 0x100fe40000001203 */
[----:B------:R-:W-:Y:S02]  /*12a50*/  LOP3.LUT R33, RZ, R10, RZ, 0x33, !PT ;  /* 0x0000000aff217212 */ /* 0x000fe400078e33ff */
[----:B------:R-:W-:Y:S01]  /*12a60*/  SHF.R.U32.HI R11, RZ, R32, R3 ;  /* 0x00000020ff0b7219 */ /* 0x000fe20000011603 */
[----:B------:R-:W1:Y:S01]  /*12a70*/  LDC R36, c[0x0][0x8b8] ;  /* 0x00022e00ff247b82 */ /* 0x000e620000000800 */
[----:B------:R-:W-:Y:S01]  /*12a80*/  MOV R10, R28 ;  /* 0x0000001c000a7202 */ /* 0x000fe20000000f00 */
[----:B------:R-:W-:Y:S06]  /*12a90*/  @!P1 BRA `(.L_x_518) ;  /* 0x0000000000289947 */ /* 0x000fec0003800000 */
        /* <DEDUP_REMOVED lines=10> */
.L_x_518:
[----:B------:R-:W-:Y:S02]  /*12b40*/  ISETP.NE.AND P1, PT, R22, 0x1, PT ;  /* 0x000000011600780c */ /* 0x000fe40003f25270 */
[----:B---3--:R-:W-:Y:S02]  /*12b50*/  SHF.R.U64 R10, R10, R27, R11 ;  /* 0x0000001b0a0a7219 */ /* 0x008fe4000000120b */
[----:B------:R-:W-:Y:S02]  /*12b60*/  SHF.L.U32 R7, R31, R32, RZ ;  /* 0x000000201f077219 */ /* 0x000fe400000006ff */
[----:B------:R-:W-:Y:S02]  /*12b70*/  LOP3.LUT R3, R26, R33, RZ, 0xc0, !PT ;  /* 0x000000211a037212 */ /* 0x000fe400078ec0ff */
[----:B--2---:R-:W-:Y:S02]  /*12b80*/  IADD3 R13, R25, -0x1, RZ ;  /* 0xffffffff190d7810 */ /* 0x004fe40007ffe0ff */
[----:B------:R-:W-:Y:S01]  /*12b90*/  IADD3 R11, -R10, RZ, RZ ;  /* 0x000000ff0a0b7210 */ /* 0x000fe20007ffe1ff */
[----:B------:R-:W-:Y:S01]  /*12ba0*/  IMAD R7, R7, R10, R3 ;  /* 0x0000000a07077224 */ /* 0x000fe200078e0203 */
[----:B------:R-:W-:Y:S01]  /*12bb0*/  LOP3.LUT R20, R20, R13, RZ, 0xc0, !PT ;  /* 0x0000000d14147212 */ /* 0x000fe200078ec0ff */
[----:B------:R-:W-:Y:S01]  /*12bc0*/  @P1 IMAD R8, R9, R24, R6 ;  /* 0x0000001809081224 */ /* 0x000fe200078e0206 */
[----:B------:R-:W-:Y:S01]  /*12bd0*/  MOV R10, 0x1 ;  /* 0x00000001000a7802 */ /* 0x000fe20000000f00 */
[----:B----4-:R-:W-:Y:S01]  /*12be0*/  IMAD R3, R11, R29, R28 ;  /* 0x0000001d0b037224 */ /* 0x010fe200078e021c */
[----:B------:R-:W-:Y:S01]  /*12bf0*/  MOV R13, R23 ;  /* 0x00000017000d7202 */ /* 0x000fe20000000f00 */
[----:B-1----:R-:W-:-:S02]  /*12c00*/  IMAD R8, R7, R36, R8 ;  /* 0x0000002407087224 */ /* 0x002fc400078e0208 */
[----:B------:R-:W-:-:S05]  /*12c10*/  IMAD R7, R3, R25, R20 ;  /* 0x0000001903077224 */ /* 0x000fca00078e0214 */
[----:B------:R-:W-:Y:S02]  /*12c20*/  SEL R3, R7, R8, !P1 ;  /* 0x0000000807037207 */ /* 0x000fe40004800000 */
[----:B------:R-:W-:-:S07]  /*12c30*/  SEL R20, R8, R7, !P1 ;  /* 0x0000000708147207 */ /* 0x000fce0004800000 */
.L_x_516:
[----:B------:R-:W-:-:S08]  /*12c40*/  NOP ;  /* 0x0000000000007918 */ /* 0x000fd00000000000 */
[----:B------:R-:W2:-:S00]  /*12c50*/  USETMAXREG.DEALLOC.CTAPOOL 0x28 ;  /* 0x00000028000079c8 */ /* 0x000e8000080e0500 */
[----:B--2---:R-:W-:-:S13]  /*12c60*/  ISETP.NE.AND P1, PT, R0, 0x1, PT ;  /* 0x000000010000780c */ /* 0x004fda0003f25270 */
[----:B------:R-:W-:Y:S05]  /*12c70*/  @!P1 BRA `(.L_x_14) ;  /* 0x00000028000c9947 */ /* 0x000fea0003800000 */
[----:B------:R-:W-:Y:S05]  /*12c80*/  @!P4 BRA `(.L_x_519) ;  /* 0x000000180018c947 */ /* 0x000fea0003800000 */
[----:B------:R-:W-:-:S13]  /*12c90*/  ISETP.NE.OR P0, PT, R0, 0x2, P0 ;  /* 0x000000020000780c */ /* 0x000fda0000705670 */
[----:B------:R-:W-:Y:S05]  /*12ca0*/  @P0 BRA `(.L_x_14) ;  /* 0x0000002800000947 */ /* 0x000fea0003800000 */
[----:B------:R-:W-:-:S13]  /*12cb0*/  LOP3.LUT P1, RZ, R10, 0xff, RZ, 0xc0, !PT ;  /* 0x000000ff0aff7812 */ /* 0x000fda000782c0ff */
[----:B------:R-:W-:Y:S05]  /*12cc0*/  @!P1 BRA `(.L_x_520) ;  /* 0x0000000000189947 */ /* 0x000fea0003800000 */
[----:B------:R-:W-:Y:S01]  /*12cd0*/  UMOV UR4, 0x400 ;  /* 0x0000040000047882 */ /* 0x000fe20000000000 */
[----:B------:R-:W-:Y:S01]  /*12ce0*/  MOV R0, RZ ;  /* 0x000000ff00007202 */ /* 0x000fe20000000f00 */
[----:B-1----:R-:W-:-:S03]  /*12cf0*/  ULEA UR4, UR37, UR4, 0x18 ;  /* 0x0000000425047291 */ /* 0x002fc6000f8ec03f */
[----:B------:R-:W-:-:S06]  /*12d00*/  SHF.L.U32 R0, R0, 0x1f, RZ ;  /* 0x0000001f00007819 */ /* 0x000fcc00000006ff */
[----:B------:R-:W1:Y:S02]  /*12d10*/  SYNCS.PHASECHK.TRANS64.TRYWAIT P0, [UR4+0x88], R0 ;  /* 0x00008800ff0075a7 */ /* 0x000e640008000144 */
[----:B-1----:R-:W-:Y:S05]  /*12d20*/  @!P0 BRA `(.L_x_521) ;  /* 0x0000002800b88947 */ /* 0x002fea0003800000 */
.L_x_520:
[----:B------:R-:W-:Y:S01]  /*12d30*/  PRMT R10, RZ, 0x7610, R10 ;  /* 0x00007610ff0a7816 */ /* 0x000fe2000000000a */
[----:B------:R-:W-:Y:S06]  /*12d40*/  @P3 BRA `(.L_x_522) ;  /* 0x0000000000243947 */ /* 0x000fec0003800000 */
[----:B------:R-:W-:Y:S02]  /*12d50*/  ULDC.64 UR4, c[0x0][0x588] ;  /* 0x0001620000047ab9 */ /* 0x000fe40000000a00 */
[----:B------:R-:W-:-:S04]  /*12d60*/  ISETP.NE.U32.AND P0, PT, RZ, UR4, PT ;  /* 0x00000004ff007c0c */ /* 0x000fc8000bf05070 */
[----:B------:R-:W-:-:S13]  /*12d70*/  ISETP.NE.AND.EX P0, PT, RZ, UR5, PT, P0 ;  /* 0x00000005ff007c0c */ /* 0x000fda000bf05300 */
[----:B------:R-:W-:Y:S05]  /*12d80*/  @!P0 BRA `(.L_x_523) ;  /* 0x00000000000c8947 */ /* 0x000fea0003800000 */
[----:B------:R2:W5:Y:S01]  /*12d90*/  LDG.E R12, desc[UR42][R4.64] ;  /* 0x0000002a040c7981 */ /* 0x000562000c1e1900 */
[----:B------:R-:W-:Y:S01]  /*12da0*/  MOV R10, 0x1 ;  /* 0x00000001000a7802 */ /* 0x000fe20000000f00 */
[----:B------:R-:W-:Y:S06]  /*12db0*/  BRA `(.L_x_522) ;  /* 0x0000000000087947 */ /* 0x000fec0003800000 */
.L_x_523:
[----:B------:R-:W3:Y:S01]  /*12dc0*/  LDC R12, c[0x0][0x580] ;  /* 0x00016000ff0c7b82 */ /* 0x000ee20000000800 */
[----:B------:R-:W-:-:S07]  /*12dd0*/  IMAD.MOV.U32 R10, RZ, RZ, 0x1 ;  /* 0x00000001ff0a7424 */ /* 0x000fce00078e00ff */
.L_x_522:
[----:B------:R-:W-:Y:S05]  /*12de0*/  @!P1 BRA `(.L_x_524) ;  /* 0x0000001400489947 */ /* 0x000fea0003800000 */
[----:B-1----:R-:W1:Y:S01]  /*12df0*/  LDC R0, c[0x0][0x900] ;  /* 0x00024000ff007b82 */ /* 0x002e620000000800 */
[----:B--2---:R-:W-:Y:S01]  /*12e00*/  MOV R5, 0xffffffff ;  /* 0xffffffff00057802 */ /* 0x004fe20000000f00 */
[----:B------:R-:W-:Y:S01]  /*12e10*/  ULDC.64 UR22, c[0x0][0x198] ;  /* 0x0000660000167ab9 */ /* 0x000fe20000000a00 */
[----:B------:R-:W-:Y:S01]  /*12e20*/  MOV R7, 0x1 ;  /* 0x0000000100077802 */ /* 0x000fe20000000f00 */
[----:B------:R-:W-:Y:S01]  /*12e30*/  ULDC.64 UR4, c[0x0][0x588] ;  /* 0x0001620000047ab9 */ /* 0x000fe20000000a00 */
[----:B------:R-:W-:Y:S01]  /*12e40*/  LOP3.LUT R11, R19, 0x2, RZ, 0xfc, !PT ;  /* 0x00000002130b7812 */ /* 0x000fe200078efcff */
[----:B------:R-:W-:Y:S01]  /*12e50*/  ULDC.64 UR6, c[0x0][0x590] ;  /* 0x0001640000067ab9 */ /* 0x000fe20000000a00 */
[----:B------:R-:W-:Y:S01]  /*12e60*/  ULDC.64 UR14, c[0x0][0x8f8] ;  /* 0x00023e00000e7ab9 */ /* 0x000fe20000000a00 */
[----:B------:R-:W2:Y:S01]  /*12e70*/  LDC R8, c[0x0][0x8a8] ;  /* 0x00022a00ff087b82 */ /* 0x000ea20000000800 */
[-C--:B-1----:R-:W-:Y:S02]  /*12e80*/  SHF.L.U32 R5, R5, R0.reuse, RZ ;  /* 0x0000000005057219 */ /* 0x082fe400000006ff */
[----:B------:R-:W-:-:S02]  /*12e90*/  SHF.L.U32 R0, R7, R0, RZ ;  /* 0x0000000007007219 */ /* 0x000fc400000006ff */
[----:B------:R-:W-:Y:S02]  /*12ea0*/  LOP3.LUT R9, RZ, R5, RZ, 0x33, !PT ;  /* 0x00000005ff097212 */ /* 0x000fe400078e33ff */
[----:B--2---:R-:W-:-:S07]  /*12eb0*/  IADD3 R8, R8, -0x1, RZ ;  /* 0xffffffff08087810 */ /* 0x004fce0007ffe0ff */
.L_x_580:
[----:B------:R-:W-:Y:S02]  /*12ec0*/  ISETP.NE.U32.AND P0, PT, RZ, UR6, PT ;  /* 0x00000006ff007c0c */ /* 0x000fe4000bf05070 */
[----:B------:R-:W-:Y:S02]  /*12ed0*/  R2UR UR19, R20 ;  /* 0x00000000141372ca */ /* 0x000fe400000e0000 */
[----:B------:R-:W-:Y:S02]  /*12ee0*/  R2UR UR18, R3 ;  /* 0x00000000031272ca */ /* 0x000fe400000e0000 */
[----:B------:R-:W-:-:S09]  /*12ef0*/  ISETP.NE.AND.EX P0, PT, RZ, UR7, PT, P0 ;  /* 0x00000007ff007c0c */ /* 0x000fd2000bf05300 */
[----:B------:R-:W-:Y:S02]  /*12f00*/  USHF.L.U32 UR19, UR19, 0x8, URZ ;  /* 0x0000000813137899 */ /* 0x000fe4000800063f */
[----:B------:R-:W-:Y:S02]  /*12f10*/  USHF.L.U32 UR18, UR18, 0x7, URZ ;  /* 0x0000000712127899 */ /* 0x000fe4000800063f */
[----:B------:R-:W-:Y:S10]  /*12f20*/  @!P0 BRA `(.L_x_525) ;  /* 0x00000000002c8947 */ /* 0x000ff40003800000 */
[----:B------:R-:W-:-:S04]  /*12f30*/  ISETP.NE.U32.AND P1, PT, RZ, UR4, PT ;  /* 0x00000004ff007c0c */ /* 0x000fc8000bf25070 */
[----:B------:R-:W-:-:S13]  /*12f40*/  ISETP.NE.AND.EX P1, PT, RZ, UR5, PT, P1 ;  /* 0x00000005ff007c0c */ /* 0x000fda000bf25310 */
[----:B------:R-:W-:Y:S05]  /*12f50*/  @!P1 BRA `(.L_x_526) ;  /* 0x0000000000189947 */ /* 0x000fea0003800000 */
[----:B------:R-:W1:Y:S01]  /*12f60*/  LDC.64 R4, c[0x0][0x588] ;  /* 0x00016200ff047b82 */ /* 0x000e620000000a00 */
[----:B------:R-:W-:-:S04]  /*12f70*/  IMAD R3, R13, UR6, RZ ;  /* 0x000000060d037c24 */ /* 0x000fc8000f8e02ff */
[----:B-1----:R-:W-:-:S05]  /*12f80*/  IMAD.WIDE R4, R3, 0x4, R4 ;  /* 0x0000000403047825 */ /* 0x002fca00078e0204 */
[----:B---3-5:R1:W5:Y:S01]  /*12f90*/  LDG.E R12, desc[UR42][R4.64] ;  /* 0x0000002a040c7981 */ /* 0x028362000c1e1900 */
[----:B------:R-:W-:Y:S01]  /*12fa0*/  MOV R10, 0x1 ;  /* 0x00000001000a7802 */ /* 0x000fe20000000f00 */
[----:B------:R-:W-:Y:S06]  /*12fb0*/  BRA `(.L_x_525) ;  /* 0x0000000000087947 */ /* 0x000fec0003800000 */
.L_x_526:
[----:B---3-5:R-:W2:Y:S01]  /*12fc0*/  LDC R12, c[0x0][0x580] ;  /* 0x00016000ff0c7b82 */ /* 0x028ea20000000800 */
[----:B------:R-:W-:-:S07]  /*12fd0*/  MOV R10, 0x1 ;  /* 0x00000001000a7802 */ /* 0x000fce0000000f00 */
.L_x_525:
[----:B------:R-:W-:Y:S05]  /*12fe0*/  @!P0 BRA `(.L_x_527) ;  /* 0x00000000001c8947 */ /* 0x000fea0003800000 */
[----:B------:R-:W-:-:S13]  /*12ff0*/  LOP3.LUT P2, RZ, R10, 0xff, RZ, 0xc0, !PT ;  /* 0x000000ff0aff7812 */ /* 0x000fda000784c0ff */
[----:B-1----:R-:W1:Y:S02]  /*13000*/  @!P2 LDC.64 R4, c[0x0][0x588] ;  /* 0x00016200ff04ab82 */ /* 0x002e640000000a00 */
[----:B-1----:R-:W-:-:S04]  /*13010*/  @!P2 ISETP.NE.U32.AND P0, PT, R4, RZ, PT ;  /* 0x000000ff0400a20c */ /* 0x002fc80003f05070 */
[----:B------:R-:W-:Y:S02]  /*13020*/  @!P2 ISETP.NE.AND.EX P1, PT, R5, RZ, PT, P0 ;  /* 0x000000ff0500a20c */ /* 0x000fe40003f25300 */
[----:B--23-5:R-:W-:Y:S02]  /*13030*/  @P2 FSETP.EQ.AND P0, PT, R12, RZ, PT ;  /* 0x000000ff0c00220b */ /* 0x02cfe40003f02000 */
[----:B------:R-:W-:Y:S01]  /*13040*/  @!P2 PLOP3.LUT P0, PT, P1, PT, PT, 0x8, 0x0 ;  /* 0x000000000000a81c */ /* 0x000fe20000f0e170 */
[----:B------:R-:W-:-:S12]  /*13050*/  BRA `(.L_x_528) ;  /* 0x0000000000047947 */ /* 0x000fd80003800000 */
.L_x_527:
[----:B--23-5:R-:W-:-:S13]  /*13060*/  FSETP.EQ.AND P0, PT, R12, RZ, PT ;  /* 0x000000ff0c00720b */ /* 0x02cfda0003f02000 */
.L_x_528:
[----:B------:R-:W-:Y:S02]  /*13070*/  ISETP.NE.AND P2, PT, R11, 0x3, PT ;  /* 0x000000030b00780c */ /* 0x000fe40003f45270 */
[----:B------:R-:W-:-:S04]  /*13080*/  ELECT P1, URZ, PT ;  /* 0x00000000003f782f */ /* 0x000fc80003820000 */
[----:B------:R-:W-:-:S07]  /*13090*/  PLOP3.LUT P0, PT, P1, P0, PT, 0x20, 0x0 ;  /* 0x000000000000781c */ /* 0x000fce0000f00470 */
[----:B------:R-:W-:Y:S06]  /*130a0*/  @!P2 BRA `(.L_x_529) ;  /* 0x000000000004a947 */ /* 0x000fec0003800000 */
[----:B------:R-:W-:Y:S01]  /*130b0*/  BPT.TRAP 0x1 ;  /* 0x000000040000795c */ /* 0x000fe20000300000 */
.L_x_529:
[----:B------:R-:W2:Y:S01]  /*130c0*/  S2UR UR37, SR_CgaCtaId ;  /* 0x00000000002579c3 */ /* 0x000ea20000008800 */
[----:B------:R-:W-:Y:S01]  /*130d0*/  UMOV UR13, 0x400 ;  /* 0x00000400000d7882 */ /* 0x000fe20000000000 */
[----:B------:R-:W-:-:S04]  /*130e0*/  MOV R3, 0x1 ;  /* 0x0000000100037802 */ /* 0x000fc80000000f00 */
[----:B------:R-:W-:Y:S01]  /*130f0*/  SHF.L.U32 R3, R3, 0x1f, RZ ;  /* 0x0000001f03037819 */ /* 0x000fe200000006ff */
[----:B--2---:R-:W-:-:S09]  /*13100*/  ULEA UR13, UR37, UR13, 0x18 ;  /* 0x0000000d250d7291 */ /* 0x004fd2000f8ec03f */
[----:B------:R-:W2:Y:S02]  /*13110*/  SYNCS.PHASECHK.TRANS64.TRYWAIT P1, [UR13+0x60], R3 ;  /* 0x00006003ff0075a7 */ /* 0x000ea4000802014d */
[----:B--2---:R-:W-:Y:S05]  /*13120*/  @!P1 BRA `(.L_x_530) ;  /* 0x0000002400d09947 */ /* 0x004fea0003800000 */
.L_x_615:
[----:B------:R-:W-:Y:S04]  /*13130*/  BSSY B0, `(.L_x_531) ;  /* 0x000000e000007945 */ /* 0x000fe80003800000 */
[----:B------:R-:W-:Y:S05]  /*13140*/  @!P0 BRA `(.L_x_532) ;  /* 0x0000000000308947 */ /* 0x000fea0003800000 */
[----:B------:R-:W-:Y:S01]  /*13150*/  R2UR UR20, R13 ;  /* 0x000000000d1472ca */ /* 0x000fe200000e0000 */
[----:B------:R-:W-:Y:S02]  /*13160*/  UIADD3 UR8, UP0, UR22, 0x3f0, URZ ;  /* 0x000003f016087890 */ /* 0x000fe4000ff1e03f */
[----:B------:R-:W-:Y:S02]  /*13170*/  UIADD3 UR16, UR13, 0x200, URZ ;  /* 0x000002000d107890 */ /* 0x000fe4000fffe03f */
[----:B------:R-:W-:Y:S02]  /*13180*/  UIADD3 UR17, UR13, 0x40, URZ ;  /* 0x000000400d117890 */ /* 0x000fe4000fffe03f */
[----:B------:R-:W-:Y:S01]  /*13190*/  UIADD3.X UR9, URZ, UR23, URZ, UP0, !UPT ;  /* 0x000000173f097290 */ /* 0x000fe200087fe43f */
[----:B------:R-:W-:Y:S01]  /*131a0*/  UMOV UR10, 0x0 ;  /* 0x00000000000a7882 */ /* 0x000fe20000000000 */
[----:B------:R-:W-:-:S07]  /*131b0*/  UMOV UR11, 0x10000000 ;  /* 0x10000000000b7882 */ /* 0x000fce0000000000 */
[----:B------:R2:W-:Y:S02]  /*131c0*/  UTMALDG.3D [UR16], [UR8], desc[UR10] ;  /* 0x00000a10080075b4 */ /* 0x0005e40008011000 */
[----:B--2---:R-:W-:Y:S05]  /*131d0*/  @!P2 BRA `(.L_x_533) ;  /* 0x000000000004a947 */ /* 0x004fea0003800000 */
[----:B------:R-:W-:Y:S01]  /*131e0*/  BPT.TRAP 0x1 ;  /* 0x000000040000795c */ /* 0x000fe20000300000 */
.L_x_533:
[----:B-1----:R-:W1:Y:S02]  /*131f0*/  LDC R4, c[0x0][0x800] ;  /* 0x00020000ff047b82 */ /* 0x002e640000000800 */
[----:B-1----:R2:W-:Y:S02]  /*13200*/  SYNCS.ARRIVE.TRANS64.RED.A0TR RZ, [UR13+0x40], R4 ;  /* 0x00004004ffff79a7 */ /* 0x0025e4000830040d */
.L_x_532:
[----:B------:R-:W-:Y:S05]  /*13210*/  BSYNC B0 ;  /* 0x0000000000007941 */ /* 0x000fea0003800000 */
.L_x_531:
[----:B------:R-:W-:Y:S05]  /*13220*/  @!P2 BRA `(.L_x_534) ;  /* 0x000000000004a947 */ /* 0x000fea0003800000 */
[----:B------:R-:W-:Y:S01]  /*13230*/  BPT.TRAP 0x1 ;  /* 0x000000040000795c */ /* 0x000fe20000300000 */
.L_x_534:
[----:B------:R-:W-:-:S04]  /*13240*/  UIADD3 UR33, UR13, 0x40, URZ ;  /* 0x000000400d217890 */ /* 0x000fc8000fffe03f */
[----:B------:R-:W-:-:S09]  /*13250*/  UPRMT UR16, UR37, 0x654, UR33 ;  /* 0x0000065425107896 */ /* 0x000fd20008000021 */
[----:B------:R-:W-:Y:S01]  /*13260*/  SYNCS.ARRIVE.TRANS64.RED.A1T0 RZ, [UR16], RZ ;  /* 0x000000ffffff79a7 */ /* 0x000fe20008100410 */
[----:B------:R-:W-:Y:S05]  /*13270*/  @!P2 BRA `(.L_x_535) ;  /* 0x000000000004a947 */ /* 0x000fea0003800000 */
[----:B------:R-:W-:Y:S01]  /*13280*/  BPT.TRAP 0x1 ;  /* 0x000000040000795c */ /* 0x000fe20000300000 */
.L_x_535:
[----:B------:R-:W3:Y:S02]  /*13290*/  SYNCS.PHASECHK.TRANS64.TRYWAIT P1, [UR13+0x68], R3 ;  /* 0x00006803ff0075a7 */ /* 0x000ee4000802014d */
[----:B---3--:R-:W-:Y:S05]  /*132a0*/  @!P1 BRA `(.L_x_536) ;  /* 0x0000002400889947 */ /* 0x008fea0003800000 */
.L_x_616:
[----:B------:R-:W-:Y:S04]  /*132b0*/  BSSY B0, `(.L_x_537) ;  /* 0x0000010000007945 */ /* 0x000fe80003800000 */
[----:B------:R-:W-:Y:S05]  /*132c0*/  @!P0 BRA `(.L_x_538) ;  /* 0x0000000000388947 */ /* 0x000fea0003800000 */
[----:B------:R-:W-:Y:S01]  /*132d0*/  UIADD3 UR20, UP0, UR22, 0x3f0, URZ ;  /* 0x000003f016147890 */ /* 0x000fe2000ff1e03f */
[----:B------:R-:W-:Y:S01]  /*132e0*/  R2UR UR12, R13 ;  /* 0x000000000d0c72ca */ /* 0x000fe200000e0000 */
[----:B------:R-:W-:Y:S02]  /*132f0*/  UIADD3 UR11, UR19, 0x80, URZ ;  /* 0x00000080130b7890 */ /* 0x000fe4000fffe03f */
[----:B------:R-:W-:Y:S02]  /*13300*/  UIADD3 UR8, UR13, 0x2200, URZ ;  /* 0x000022000d087890 */ /* 0x000fe4000fffe03f */
[----:B------:R-:W-:Y:S02]  /*13310*/  UIADD3 UR9, UR13, 0x48, URZ ;  /* 0x000000480d097890 */ /* 0x000fe4000fffe03f */
[----:B------:R-:W-:Y:S01]  /*13320*/  UIADD3.X UR21, URZ, UR23, URZ, UP0, !UPT ;  /* 0x000000173f157290 */ /* 0x000fe200087fe43f */
[----:B------:R-:W-:Y:S01]  /*13330*/  UMOV UR24, 0x0 ;  /* 0x0000000000187882 */ /* 0x000fe20000000000 */
[----:B------:R-:W-:Y:S01]  /*13340*/  UMOV UR25, 0x10000000 ;  /* 0x1000000000197882 */ /* 0x000fe20000000000 */
[----:B------:R-:W-:-:S06]  /*13350*/  UMOV UR10, UR18 ;  /* 0x00000012000a7c82 */ /* 0x000fcc0008000000 */
[----:B------:R3:W-:Y:S02]  /*13360*/  UTMALDG.3D [UR8], [UR20], desc[UR24] ;  /* 0x00001808140075b4 */ /* 0x0007e40008011000 */
[----:B---3--:R-:W-:Y:S05]  /*13370*/  @!P2 BRA `(.L_x_539) ;  /* 0x000000000004a947 */ /* 0x008fea0003800000 */
[----:B------:R-:W-:Y:S01]  /*13380*/  BPT.TRAP 0x1 ;  /* 0x000000040000795c */ /* 0x000fe20000300000 */
.L_x_539:
[----:B-12---:R-:W1:Y:S02]  /*13390*/  LDC R4, c[0x0][0x800] ;  /* 0x00020000ff047b82 */ /* 0x006e640000000800 */
[----:B-1----:R3:W-:Y:S02]  /*133a0*/  SYNCS.ARRIVE.TRANS64.RED.A0TR RZ, [UR13+0x48], R4 ;  /* 0x00004804ffff79a7 */ /* 0x0027e4000830040d */
.L_x_538:
[----:B------:R-:W-:Y:S05]  /*133b0*/  BSYNC B0 ;  /* 0x0000000000007941 */ /* 0x000fea0003800000 */
.L_x_537:
[----:B------:R-:W-:Y:S05]  /*133c0*/  @!P2 BRA `(.L_x_540) ;  /* 0x000000000004a947 */ /* 0x000fea0003800000 */
[----:B------:R-:W-:Y:S01]  /*133d0*/  BPT.TRAP 0x1 ;  /* 0x000000040000795c */ /* 0x000fe20000300000 */
.L_x_540:
[----:B------:R-:W-:Y:S02]  /*133e0*/  UIADD3 UR25, UR13, 0x48, URZ ;  /* 0x000000480d197890 */ /* 0x000fe4000fffe03f */
[----:B------:R-:W-:Y:S02]  /*133f0*/  UIADD3 UR10, UR18, 0x20, URZ ;  /* 0x00000020120a7890 */ /* 0x000fe4000fffe03f */
[----:B------:R-:W-:-:S09]  /*13400*/  UPRMT UR20, UR37, 0x654, UR25 ;  /* 0x0000065425147896 */ /* 0x000fd20008000019 */
[----:B------:R-:W-:Y:S01]  /*13410*/  SYNCS.ARRIVE.TRANS64.RED.A1T0 RZ, [UR20], RZ ;  /* 0x000000ffffff79a7 */ /* 0x000fe20008100414 */
[----:B------:R-:W-:Y:S05]  /*13420*/  @!P2 BRA `(.L_x_541) ;  /* 0x000000000004a947 */ /* 0x000fea0003800000 */
[----:B------:R-:W-:Y:S01]  /*13430*/  BPT.TRAP 0x1 ;  /* 0x000000040000795c */ /* 0x000fe20000300000 */
.L_x_541:
[----:B------:R-:W4:Y:S02]  /*13440*/  SYNCS.PHASECHK.TRANS64.TRYWAIT P1, [UR13+0x70], R3 ;  /* 0x00007003ff0075a7 */ /* 0x000f24000802014d */
[----:B----4-:R-:W-:Y:S05]  /*13450*/  @!P1 BRA `(.L_x_542) ;  /* 0x0000002400349947 */ /* 0x010fea0003800000 */
.L_x_617:
        /* <DEDUP_REMOVED lines=8> */
[----:B------:R-:W-:Y:S01]  /*134e0*/  UMOV UR29, 0x10000000 ;  /* 0x10000000001d7882 */ /* 0x000fe20000000000 */
[----:B------:R-:W-:-:S06]  /*134f0*/  UMOV UR11, UR19 ;  /* 0x00000013000b7c82 */ /* 0x000fcc0008000000 */
[----:B------:R4:W-:Y:S02]  /*13500*/  UTMALDG.3D [UR8], [UR26], desc[UR28] ;  /* 0x00001c081a0075b4 */ /* 0x0009e40008011000 */
[----:B----4-:R-:W-:Y:S05]  /*13510*/  @!P2 BRA `(.L_x_545) ;  /* 0x000000000004a947 */ /* 0x010fea0003800000 */
[----:B------:R-:W-:Y:S01]  /*13520*/  BPT.TRAP 0x1 ;  /* 0x000000040000795c */ /* 0x000fe20000300000 */
.L_x_545:
[----:B-123--:R-:W1:Y:S02]  /*13530*/  LDC R4, c[0x0][0x800] ;  /* 0x00020000ff047b82 */ /* 0x00ee640000000800 */
[----:B-1----:R4:W-:Y:S02]  /*13540*/  SYNCS.ARRIVE.TRANS64.RED.A0TR RZ, [UR13+0x50], R4 ;  /* 0x00005004ffff79a7 */ /* 0x0029e4000830040d */
.L_x_544:
[----:B------:R-:W-:Y:S05]  /*13550*/  BSYNC B0 ;  /* 0x0000000000007941 */ /* 0x000fea0003800000 */
.L_x_543:
[----:B------:R-:W-:Y:S05]  /*13560*/  @!P2 BRA `(.L_x_546) ;  /* 0x000000000004a947 */ /* 0x000fea0003800000 */
[----:B------:R-:W-:Y:S01]  /*13570*/  BPT.TRAP 0x1 ;  /* 0x000000040000795c */ /* 0x000fe20000300000 */
.L_x_546:
[----:B------:R-:W-:-:S04]  /*13580*/  UIADD3 UR17, UR13, 0x50, URZ ;  /* 0x000000500d117890 */ /* 0x000fc8000fffe03f */
[----:B------:R-:W-:-:S09]  /*13590*/  UPRMT UR21, UR37, 0x654, UR17 ;  /* 0x0000065425157896 */ /* 0x000fd20008000011 */
[----:B------:R-:W-:Y:S01]  /*135a0*/  SYNCS.ARRIVE.TRANS64.RED.A1T0 RZ, [UR21], RZ ;  /* 0x000000ffffff79a7 */ /* 0x000fe20008100415 */
[----:B------:R-:W-:Y:S05]  /*135b0*/  @!P2 BRA `(.L_x_547) ;  /* 0x000000000004a947 */ /* 0x000fea0003800000 */
[----:B------:R-:W-:Y:S01]  /*135c0*/  BPT.TRAP 0x1 ;  /* 0x000000040000795c */ /* 0x000fe20000300000 */
.L_x_547:
[----:B------:R-:W5:Y:S02]  /*135d0*/  SYNCS.PHASECHK.TRANS64.TRYWAIT P1, [UR13+0x78], R3 ;  /* 0x00007803ff0075a7 */ /* 0x000f64000802014d */
[----:B-----5:R-:W-:Y:S05]  /*135e0*/  @!P1 BRA `(.L_x_548) ;  /* 0x0000002000e89947 */ /* 0x020fea0003800000 */
.L_x_618:
        /* <DEDUP_REMOVED lines=9> */
[----:B------:R-:W-:-:S07]  /*13680*/  UMOV UR29, 0x10000000 ;  /* 0x10000000001d7882 */ /* 0x000fce0000000000 */
[----:B------:R1:W-:Y:S02]  /*13690*/  UTMALDG.3D [UR8], [UR26], desc[UR28] ;  /* 0x00001c081a0075b4 */ /* 0x0003e40008011000 */
[----:B-1----:R-:W-:Y:S05]  /*136a0*/  @!P2 BRA `(.L_x_551) ;  /* 0x000000000004a947 */ /* 0x002fea0003800000 */
[----:B------:R-:W-:Y:S01]  /*136b0*/  BPT.TRAP 0x1 ;  /* 0x000000040000795c */ /* 0x000fe20000300000 */
.L_x_551:
[----:B------:R-:W1:Y:S02]  /*136c0*/  LDC R3, c[0x0][0x800] ;  /* 0x00020000ff037b82 */ /* 0x000e640000000800 */
[----:B-1----:R1:W-:Y:S02]  /*136d0*/  SYNCS.ARRIVE.TRANS64.RED.A0TR RZ, [UR13+0x58], R3 ;  /* 0x00005803ffff79a7 */ /* 0x0023e4000830040d */
.L_x_550:
[----:B------:R-:W-:Y:S05]  /*136e0*/  BSYNC B0 ;  /* 0x0000000000007941 */ /* 0x000fea0003800000 */
.L_x_549:
[----:B------:R-:W-:Y:S05]  /*136f0*/  @!P2 BRA `(.L_x_552) ;  /* 0x000000000004a947 */ /* 0x000fea0003800000 */
[----:B------:R-:W-:Y:S01]  /*13700*/  BPT.TRAP 0x1 ;  /* 0x000000040000795c */ /* 0x000fe20000300000 */
.L_x_552:
[----:B------:R-:W-:Y:S02]  /*13710*/  UIADD3 UR9, UR13, 0x58, URZ ;  /* 0x000000580d097890 */ /* 0x000fe4000fffe03f */
[----:B------:R-:W-:Y:S02]  /*13720*/  UIADD3 UR34, UR18, 0x40, URZ ;  /* 0x0000004012227890 */ /* 0x000fe4000fffe03f */
[----:B------:R-:W-:-:S09]  /*13730*/  UPRMT UR29, UR37, 0x654, UR9 ;  /* 0x00000654251d7896 */ /* 0x000fd20008000009 */
[----:B------:R-:W-:Y:S01]  /*13740*/  SYNCS.ARRIVE.TRANS64.RED.A1T0 RZ, [UR29], RZ ;  /* 0x000000ffffff79a7 */ /* 0x000fe2000810041d */
[----:B------:R-:W-:Y:S05]  /*13750*/  @!P2 BRA `(.L_x_553) ;  /* 0x000000000004a947 */ /* 0x000fea0003800000 */
[----:B------:R-:W-:Y:S01]  /*13760*/  BPT.TRAP 0x1 ;  /* 0x000000040000795c */ /* 0x000fe20000300000 */
.L_x_553:
[----:B-1----:R-:W-:-:S04]  /*13770*/  SHF.L.U32 R3, RZ, 0x1f, RZ ;  /* 0x0000001fff037819 */ /* 0x002fc800000006ff */
[----:B------:R-:W1:Y:S02]  /*13780*/  SYNCS.PHASECHK.TRANS64.TRYWAIT P1, [UR13+0x60], R3 ;  /* 0x00006003ff0075a7 */ /* 0x000e64000802014d */
[----:B-1----:R-:W-:Y:S05]  /*13790*/  @!P1 BRA `(.L_x_554) ;  /* 0x0000002000949947 */ /* 0x002fea0003800000 */
.L_x_619:
[----:B------:R-:W-:Y:S04]  /*137a0*/  BSSY B0, `(.L_x_555) ;  /* 0x000000e000007945 */ /* 0x000fe80003800000 */
[----:B------:R-:W-:Y:S05]  /*137b0*/  @!P0 BRA `(.L_x_556) ;  /* 0x0000000000308947 */ /* 0x000fea0003800000 */
[----:B------:R-:W-:Y:S01]  /*137c0*/  R2UR UR36, R13 ;  /* 0x000000000d2472ca */ /* 0x000fe200000e0000 */
[----:B------:R-:W-:Y:S02]  /*137d0*/  UIADD3 UR10, UP0, UR22, 0x3f0, URZ ;  /* 0x000003f0160a7890 */ /* 0x000fe4000ff1e03f */
[----:B------:R-:W-:Y:S02]  /*137e0*/  UIADD3 UR32, UR13, 0x200, URZ ;  /* 0x000002000d207890 */ /* 0x000fe4000fffe03f */
[----:B------:R-:W-:Y:S01]  /*137f0*/  UIADD3.X UR11, URZ, UR23, URZ, UP0, !UPT ;  /* 0x000000173f0b7290 */ /* 0x000fe200087fe43f */
[----:B------:R-:W-:Y:S01]  /*13800*/  UMOV UR26, 0x0 ;  /* 0x00000000001a7882 */ /* 0x000fe20000000000 */
[----:B------:R-:W-:Y:S01]  /*13810*/  UMOV UR27, 0x10000000 ;  /* 0x10000000001b7882 */ /* 0x000fe20000000000 */
[----:B------:R-:W-:-:S06]  /*13820*/  UMOV UR35, UR19 ;  /* 0x0000001300237c82 */ /* 0x000fcc0008000000 */
[----:B------:R1:W-:Y:S02]  /*13830*/  UTMALDG.3D [UR32], [UR10], desc[UR26] ;  /* 0x00001a200a0075b4 */ /* 0x0003e40008011000 */
[----:B-1----:R-:W-:Y:S05]  /*13840*/  @!P2 BRA `(.L_x_557) ;  /* 0x000000000004a947 */ /* 0x002fea0003800000 */
[----:B------:R-:W-:Y:S01]  /*13850*/  BPT.TRAP 0x1 ;  /* 0x000000040000795c */ /* 0x000fe20000300000 */
.L_x_557:
[----:B--234-:R-:W1:Y:S02]  /*13860*/  LDC R4, c[0x0][0x800] ;  /* 0x00020000ff047b82 */ /* 0x01ce640000000800 */
[----:B-1----:R1:W-:Y:S02]  /*13870*/  SYNCS.ARRIVE.TRANS64.RED.A0TR RZ, [UR13+0x40], R4 ;  /* 0x00004004ffff79a7 */ /* 0x0023e4000830040d */
.L_x_556:
[----:B------:R-:W-:Y:S05]  /*13880*/  BSYNC B0 ;  /* 0x0000000000007941 */ /* 0x000fea0003800000 */
.L_x_555:
[----:B------:R-:W-:Y:S05]  /*13890*/  @!P2 BRA `(.L_x_558) ;  /* 0x000000000004a947 */ /* 0x000fea0003800000 */
[----:B------:R-:W-:Y:S01]  /*138a0*/  BPT.TRAP 0x1 ;  /* 0x000000040000795c */ /* 0x000fe20000300000 */
.L_x_558:
[----:B------:R-:W-:Y:S01]  /*138b0*/  SYNCS.ARRIVE.TRANS64.RED.A1T0 RZ, [UR16], RZ ;  /* 0x000000ffffff79a7 */ /* 0x000fe20008100410 */
[----:B------:R-:W-:Y:S05]  /*138c0*/  @!P2 BRA `(.L_x_559) ;  /* 0x000000000004a947 */ /* 0x000fea0003800000 */
[----:B------:R-:W-:Y:S01]  /*138d0*/  BPT.TRAP 0x1 ;  /* 0x000000040000795c */ /* 0x000fe20000300000 */
.L_x_559:
[----:B------:R-:W5:Y:S02]  /*138e0*/  SYNCS.PHASECHK.TRANS64.TRYWAIT P1, [UR13+0x68], R3 ;  /* 0x00006803ff0075a7 */ /* 0x000f64000802014d */
[----:B-----5:R-:W-:Y:S05]  /*138f0*/  @!P1 BRA `(.L_x_560) ;  /* 0x0000002000549947 */ /* 0x020fea0003800000 */
.L_x_620:
        /* <DEDUP_REMOVED lines=13> */
.L_x_563:
[----:B--234-:R-:W1:Y:S02]  /*139d0*/  LDC R4, c[0x0][0x800] ;  /* 0x00020000ff047b82 */ /* 0x01ce640000000800 */
[----:B-1----:R1:W-:Y:S02]  /*139e0*/  SYNCS.ARRIVE.TRANS64.RED.A0TR RZ, [UR13+0x48], R4 ;  /* 0x00004804ffff79a7 */ /* 0x0023e4000830040d */
.L_x_562:
[----:B------:R-:W-:Y:S05]  /*139f0*/  BSYNC B0 ;  /* 0x0000000000007941 */ /* 0x000fea0003800000 */
.L_x_561:
[----:B------:R-:W-:Y:S05]  /*13a00*/  @!P2 BRA `(.L_x_564) ;  /* 0x000000000004a947 */ /* 0x000fea0003800000 */
[----:B------:R-:W-:Y:S01]  /*13a10*/  BPT.TRAP 0x1 ;  /* 0x000000040000795c */ /* 0x000fe20000300000 */
.L_x_564:
[----:B------:R-:W-:Y:S01]  /*13a20*/  SYNCS.ARRIVE.TRANS64.RED.A1T0 RZ, [UR20], RZ ;  /* 0x000000ffffff79a7 */ /* 0x000fe20008100414 */
[----:B------:R-:W-:Y:S01]  /*13a30*/  UIADD3 UR18, UR18, 0x60, URZ ;  /* 0x0000006012127890 */ /* 0x000fe2000fffe03f */
[----:B------:R-:W-:Y:S11]  /*13a40*/  @!P2 BRA `(.L_x_565) ;  /* 0x000000000004a947 */ /* 0x000ff60003800000 */
[----:B------:R-:W-:Y:S01]  /*13a50*/  BPT.TRAP 0x1 ;  /* 0x000000040000795c */ /* 0x000fe20000300000 */
.L_x_565:
[----:B------:R-:W5:Y:S02]  /*13a60*/  SYNCS.PHASECHK.TRANS64.TRYWAIT P1, [UR13+0x70], R3 ;  /* 0x00007003ff0075a7 */ /* 0x000f64000802014d */
[----:B-----5:R-:W-:Y:S05]  /*13a70*/  @!P1 BRA `(.L_x_566) ;  /* 0x00000020000c9947 */ /* 0x020fea0003800000 */
.L_x_621:
[----:B------:R-:W-:Y:S04]  /*13a80*/  BSSY B0, `(.L_x_567) ;  /* 0x000000d000007945 */ /* 0x000fe80003800000 */
[----:B------:R-:W-:Y:S05]  /*13a90*/  @!P0 BRA `(.L_x_568) ;  /* 0x00000000002c8947 */ /* 0x000fea0003800000 */
[----:B------:R-:W-:Y:S01]  /*13aa0*/  R2UR UR20, R13 ;  /* 0x000000000d1472ca */ /* 0x000fe200000e0000 */
[----:B------:R-:W-:Y:S02]  /*13ab0*/  UIADD3 UR10, UP0, UR22, 0x3f0, URZ ;  /* 0x000003f0160a7890 */ /* 0x000fe4000ff1e03f */
[----:B------:R-:W-:Y:S02]  /*13ac0*/  UIADD3 UR16, UR13, 0x4200, URZ ;  /* 0x000042000d107890 */ /* 0x000fe4000fffe03f */
[----:B------:R-:W-:Y:S01]  /*13ad0*/  UIADD3.X UR11, URZ, UR23, URZ, UP0, !UPT ;  /* 0x000000173f0b7290 */ /* 0x000fe200087fe43f */
[----:B------:R-:W-:Y:S01]  /*13ae0*/  UMOV UR24, 0x0 ;  /* 0x0000000000187882 */ /* 0x000fe20000000000 */
[----:B------:R-:W-:-:S07]  /*13af0*/  UMOV UR25, 0x10000000 ;  /* 0x1000000000197882 */ /* 0x000fce0000000000 */
[----:B------:R1:W-:Y:S02]  /*13b00*/  UTMALDG.3D [UR16], [UR10], desc[UR24] ;  /* 0x000018100a0075b4 */ /* 0x0003e40008011000 */
[----:B-1----:R-:W-:Y:S05]  /*13b10*/  @!P2 BRA `(.L_x_569) ;  /* 0x000000000004a947 */ /* 0x002fea0003800000 */
[----:B------:R-:W-:Y:S01]  /*13b20*/  BPT.TRAP 0x1 ;  /* 0x000000040000795c */ /* 0x000fe20000300000 */
.L_x_569:
[----:B--234-:R-:W1:Y:S02]  /*13b30*/  LDC R4, c[0x0][0x800] ;  /* 0x00020000ff047b82 */ /* 0x01ce640000000800 */
[----:B-1----:R1:W-:Y:S02]  /*13b40*/  SYNCS.ARRIVE.TRANS64.RED.A0TR RZ, [UR13+0x50], R4 ;  /* 0x00005004ffff79a7 */ /* 0x0023e4000830040d */
.L_x_568:
[----:B------:R-:W-:Y:S05]  /*13b50*/  BSYNC B0 ;  /* 0x0000000000007941 */ /* 0x000fea0003800000 */
.L_x_567:
[----:B------:R-:W-:Y:S05]  /*13b60*/  @!P2 BRA `(.L_x_570) ;  /* 0x000000000004a947 */ /* 0x000fea0003800000 */
[----:B------:R-:W-:Y:S01]  /*13b70*/  BPT.TRAP 0x1 ;  /* 0x000000040000795c */ /* 0x000fe20000300000 */
.L_x_570:
[----:B------:R-:W-:Y:S01]  /*13b80*/  SYNCS.ARRIVE.TRANS64.RED.A1T0 RZ, [UR21], RZ ;  /* 0x000000ffffff79a7 */ /* 0x000fe20008100415 */
[----:B------:R-:W-:Y:S05]  /*13b90*/  @!P2 BRA `(.L_x_571) ;  /* 0x000000000004a947 */ /* 0x000fea0003800000 */
[----:B------:R-:W-:Y:S01]  /*13ba0*/  BPT.TRAP 0x1 ;  /* 0x000000040000795c */ /* 0x000fe20000300000 */
.L_x_571:
[----:B------:R-:W5:Y:S02]  /*13bb0*/  SYNCS.PHASECHK.TRANS64.TRYWAIT P1, [UR13+0x78], R3 ;  /* 0x00007803ff0075a7 */ /* 0x000f64000802014d */
[----:B-----5:R-:W-:Y:S05]  /*13bc0*/  @!P1 BRA `(.L_x_572) ;  /* 0x0000001c00d09947 */ /* 0x020fea0003800000 */
.L_x_622:
        /* <DEDUP_REMOVED lines=13> */
.L_x_575:
[----:B------:R-:W1:Y:S02]  /*13ca0*/  LDC R3, c[0x0][0x800] ;  /* 0x00020000ff037b82 */ /* 0x000e640000000800 */
[----:B-1----:R1:W-:Y:S02]  /*13cb0*/  SYNCS.ARRIVE.TRANS64.RED.A0TR RZ, [UR13+0x58], R3 ;  /* 0x00005803ffff79a7 */ /* 0x0023e4000830040d */
.L_x_574:
[----:B------:R-:W-:Y:S05]  /*13cc0*/  BSYNC B0 ;  /* 0x0000000000007941 */ /* 0x000fea0003800000 */
.L_x_573:
[----:B------:R-:W-:Y:S05]  /*13cd0*/  @!P2 BRA `(.L_x_576) ;  /* 0x000000000004a947 */ /* 0x000fea0003800000 */
[----:B------:R-:W-:Y:S01]  /*13ce0*/  BPT.TRAP 0x1 ;  /* 0x000000040000795c */ /* 0x000fe20000300000 */
.L_x_576:
[----:B------:R-:W-:Y:S01]  /*13cf0*/  IADD3 R2, P0, R2, UR40, RZ ;  /* 0x0000002802027c10 */ /* 0x000fe2000ff1e0ff */
[----:B------:R-:W-:Y:S01]  /*13d00*/  SYNCS.ARRIVE.TRANS64.RED.A1T0 RZ, [UR29], RZ ;  /* 0x000000ffffff79a7 */ /* 0x000fe2000810041d */
[----:B-1234-:R-:W-:Y:S02]  /*13d10*/  PRMT R4, RZ, 0x7610, R4 ;  /* 0x00007610ff047816 */ /* 0x01efe40000000004 */
[----:B------:R-:W-:Y:S02]  /*13d20*/  IADD3.X R16, R16, UR38, RZ, P0, !PT ;  /* 0x0000002610107c10 */ /* 0x000fe400087fe4ff */
[----:B------:R-:W-:Y:S02]  /*13d30*/  ISETP.GE.U32.AND P0, PT, R2, UR14, PT ;  /* 0x0000000e02007c0c */ /* 0x000fe4000bf06070 */
[----:B------:R-:W-:Y:S02]  /*13d40*/  MOV R20, 0xffffffff ;  /* 0xffffffff00147802 */ /* 0x000fe40000000f00 */
[----:B------:R-:W-:-:S02]  /*13d50*/  ISETP.GE.U32.AND.EX P0, PT, R16, UR15, PT, P0 ;  /* 0x0000000f10007c0c */ /* 0x000fc4000bf06100 */
[----:B------:R-:W-:Y:S02]  /*13d60*/  MOV R3, 0xffffffff ;  /* 0xffffffff00037802 */ /* 0x000fe40000000f00 */
[----:B------:R-:W-:-:S09]  /*13d70*/  MOV R13, 0xffffffff ;  /* 0xffffffff000d7802 */ /* 0x000fd20000000f00 */
[----:B------:R-:W-:Y:S05]  /*13d80*/  @P0 BRA `(.L_x_577) ;  /* 0x0000000400580947 */ /* 0x000fea0003800000 */
[----:B------:R-:W1:Y:S01]  /*13d90*/  S2R R17, SR_CTAID.X ;  /* 0x0000000000117919 */ /* 0x000e620000002500 */
[----:B------:R-:W2:Y:S01]  /*13da0*/  LDC.64 R14, c[0x0][0x8d0] ;  /* 0x00023400ff0e7b82 */ /* 0x000ea20000000a00 */
[----:B------:R-:W-:Y:S01]  /*13db0*/  ULDC UR8, c[0x0][0x150] ;  /* 0x0000540000087ab9 */ /* 0x000fe20000000800 */
[----:B------:R-:W-:Y:S01]  /*13dc0*/  MOV R7, R2 ;  /* 0x0000000200077202 */ /* 0x000fe20000000f00 */
[----:B------:R-:W3:Y:S01]  /*13dd0*/  S2R R3, SR_CTAID.Y ;  /* 0x0000000000037919 */ /* 0x000ee20000002600 */
[----:B------:R-:W-:-:S04]  /*13de0*/  MOV R21, R16 ;  /* 0x0000001000157202 */ /* 0x000fc80000000f00 */
[----:B------:R-:W4:Y:S08]  /*13df0*/  LDC R20, c[0x0][0x144] ;  /* 0x00005100ff147b82 */ /* 0x000f300000000800 */
[----:B------:R-:W4:Y:S01]  /*13e00*/  LDC R18, c[0x0][0x8d8] ;  /* 0x00023600ff127b82 */ /* 0x000f220000000800 */
[----:B--2---:R-:W-:-:S04]  /*13e10*/  ISETP.NE.U32.AND P0, PT, R14, RZ, PT ;  /* 0x000000ff0e00720c */ /* 0x004fc80003f05070 */
[----:B------:R-:W-:Y:S02]  /*13e20*/  ISETP.NE.AND.EX P0, PT, R15, RZ, PT, P0 ;  /* 0x000000ff0f00720c */ /* 0x000fe40003f05300 */
[----:B-1----:R-:W-:Y:S02]  /*13e30*/  I2FP.F32.U32 R4, R17 ;  /* 0x0000001100047245 */ /* 0x002fe40000201000 */
[----:B---3--:R-:W-:-:S03]  /*13e40*/  I2FP.F32.U32 R23, R3 ;  /* 0x0000000300177245 */ /* 0x008fc60000201000 */
[----:B------:R-:W-:-:S04]  /*13e50*/  FMUL R4, R4, UR8 ;  /* 0x0000000804047c20 */ /* 0x000fc80008400000 */
[----:B------:R1:W2:Y:S02]  /*13e60*/  F2I.U32.TRUNC.NTZ R13, R4 ;  /* 0x00000004000d7305 */ /* 0x0002a4000020f000 */
[----:B----4-:R-:W-:Y:S05]  /*13e70*/  @!P0 BRA `(.L_x_578) ;  /* 0x0000000000308947 */ /* 0x010fea0003800000 */
[----:B------:R-:W3:Y:S02]  /*13e80*/  LDC R5, c[0x0][0x8dc] ;  /* 0x00023700ff057b82 */ /* 0x000ee40000000800 */
[----:B---3--:R-:W-:-:S04]  /*13e90*/  IADD3 R5, P0, R2, R5, RZ ;  /* 0x0000000502057210 */ /* 0x008fc80007f1e0ff */
[----:B------:R-:W-:-:S05]  /*13ea0*/  IADD3.X R21, RZ, R16, RZ, P0, !PT ;  /* 0x00000010ff157210 */ /* 0x000fca00007fe4ff */
[----:B------:R-:W-:-:S04]  /*13eb0*/  IMAD.WIDE.U32 R6, R21, R14, RZ ;  /* 0x0000000e15067225 */ /* 0x000fc800078e00ff */
[----:B------:R-:W-:-:S04]  /*13ec0*/  IMAD.WIDE.U32 R6, P0, R5, R15, R6 ;  /* 0x0000000f05067225 */ /* 0x000fc80007800006 */
[----:B-1----:R-:W-:Y:S01]  /*13ed0*/  IMAD.WIDE.U32 R4, R5, R14, RZ ;  /* 0x0000000e05047225 */ /* 0x002fe200078e00ff */
[----:B------:R-:W-:-:S04]  /*13ee0*/  MOV R4, R7 ;  /* 0x0000000700047202 */ /* 0x000fc80000000f00 */
[----:B------:R-:W-:Y:S01]  /*13ef0*/  IADD3 RZ, P1, R5, R6, RZ ;  /* 0x0000000605ff7210 */ /* 0x000fe20007f3e0ff */
[----:B------:R-:W-:-:S04]  /*13f00*/  IMAD.X R5, RZ, RZ, RZ, P0 ;  /* 0x000000ffff057224 */ /* 0x000fc800000e06ff */
[----:B------:R-:W-:-:S03]  /*13f10*/  IMAD.WIDE.U32.X R4, R21, R15, R4, P1 ;  /* 0x0000000f15047225 */ /* 0x000fc600008e0404 */
[----:B------:R-:W-:Y:S02]  /*13f20*/  MOV R7, R4 ;  /* 0x0000000400077202 */ /* 0x000fe40000000f00 */
[----:B------:R-:W-:-:S07]  /*13f30*/  MOV R21, R5 ;  /* 0x0000000500157202 */ /* 0x000fce0000000f00 */
.L_x_578:
[----:B------:R-:W-:Y:S01]  /*13f40*/  ULDC UR8, c[0x0][0x154] ;  /* 0x0000550000087ab9 */ /* 0x000fe20000000800 */
[----:B------:R-:W3:Y:S01]  /*13f50*/  LDC R14, c[0x0][0x148] ;  /* 0x00005200ff0e7b82 */ /* 0x000ee20000000800 */
[----:B------:R-:W-:Y:S01]  /*13f60*/  FMUL R23, R23, UR8 ;  /* 0x0000000817177c20 */ /* 0x000fe20008400000 */
[----:B------:R-:W-:Y:S02]  /*13f70*/  ISETP.NE.AND P2, PT, R22, 0x1, PT ;  /* 0x000000011600780c */ /* 0x000fe40003f45270 */
[----:B--2---:R-:W-:Y:S02]  /*13f80*/  IADD3 R6, -R13, RZ, RZ ;  /* 0x000000ff0d067210 */ /* 0x004fe40007ffe1ff */
[----:B------:R-:W-:Y:S01]  /*13f90*/  SHF.R.U64 R13, R7, R18, R21 ;  /* 0x00000012070d7219 */ /* 0x000fe20000001215 */
[----:B------:R-:W2:Y:S01]  /*13fa0*/  F2I.U32.TRUNC.NTZ R23, R23 ;  /* 0x0000001700177305 */ /* 0x000ea2000020f000 */
[----:B-1----:R-:W1:Y:S01]  /*13fb0*/  LDC.64 R4, c[0x0][0x8c8] ;  /* 0x00023200ff047b82 */ /* 0x002e620000000a00 */
[----:B------:R-:W-:Y:S01]  /*13fc0*/  IMAD R17, R20, R6, R17 ;  /* 0x0000000614117224 */ /* 0x000fe200078e0211 */
[----:B------:R-:W-:-:S02]  /*13fd0*/  SHF.R.U32.HI R18, RZ, R18, R21 ;  /* 0x00000012ff127219 */ /* 0x000fc40000011615 */
[----:B------:R-:W-:-:S04]  /*13fe0*/  IADD3 R21, P0, RZ, -R13, RZ ;  /* 0x8000000dff157210 */ /* 0x000fc80007f1e0ff */
[----:B------:R-:W4:Y:S01]  /*13ff0*/  LDC R20, c[0x0][0x8c0] ;  /* 0x00023000ff147b82 */ /* 0x000f220000000800 */
[----:B------:R-:W-:Y:S02]  /*14000*/  IADD3.X R7, RZ, ~R18, RZ, P0, !PT ;  /* 0x80000012ff077210 */ /* 0x000fe400007fe4ff */
[----:B--2---:R-:W-:-:S05]  /*14010*/  IADD3 R15, -R23, RZ, RZ ;  /* 0x000000ff170f7210 */ /* 0x004fca0007ffe1ff */
[----:B------:R-:W2:Y:S01]  /*14020*/  LDC R23, c[0x0][0x8b0] ;  /* 0x00022c00ff177b82 */ /* 0x000ea20000000800 */
[----:B---3--:R-:W-:Y:S01]  /*14030*/  @P2 IMAD R17, R14, R15, R3 ;  /* 0x0000000f0e112224 */ /* 0x008fe200078e0203 */
[----:B------:R-:W-:-:S06]  /*14040*/  MOV R3, R16 ;  /* 0x0000001000037202 */ /* 0x000fcc0000000f00 */
[----:B------:R-:W3:Y:S01]  /*14050*/  LDC.64 R14, c[0x0][0x8e8] ;  /* 0x00023a00ff0e7b82 */ /* 0x000ee20000000a00 */
[----:B-1----:R-:W-:-:S04]  /*14060*/  IMAD R6, R7, R4, RZ ;  /* 0x0000000407067224 */ /* 0x002fc800078e02ff */
[C---:B------:R-:W-:Y:S02]  /*14070*/  IMAD R7, R21.reuse, R5, R6 ;  /* 0x0000000515077224 */ /* 0x040fe400078e0206 */
[----:B------:R-:W-:Y:S01]  /*14080*/  IMAD.WIDE.U32 R4, R21, R4, R2 ;  /* 0x0000000415047225 */ /* 0x000fe200078e0002 */
[----:B------:R-:W1:Y:S04]  /*14090*/  LDC R6, c[0x0][0x900] ;  /* 0x00024000ff067b82 */ /* 0x000e680000000800 */
[----:B------:R-:W-:-:S04]  /*140a0*/  IADD3 R3, R5, R7, RZ ;  /* 0x0000000705037210 */ /* 0x000fc80007ffe0ff */
[-CC-:B----4-:R-:W-:Y:S01]  /*140b0*/  SHF.R.U64 R21, R4, R20.reuse, R3.reuse ;  /* 0x0000001404157219 */ /* 0x190fe20000001203 */
[----:B------:R-:W4:Y:S01]  /*140c0*/  LDC R25, c[0x0][0x8f0] ;  /* 0x00023c00ff197b82 */ /* 0x000f220000000800 */
[----:B------:R-:W-:-:S04]  /*140d0*/  SHF.R.U32.HI R4, RZ, R20, R3 ;  /* 0x00000014ff047219 */ /* 0x000fc80000011603 */
[-CC-:B--2---:R-:W-:Y:S02]  /*140e0*/  SHF.R.U64 R24, R21, R23.reuse, R4.reuse ;  /* 0x0000001715187219 */ /* 0x184fe40000001204 */
[----:B---3--:R-:W-:Y:S01]  /*140f0*/  ISETP.NE.U32.AND P0, PT, R14, RZ, PT ;  /* 0x000000ff0e00720c */ /* 0x008fe20003f05070 */
[----:B------:R-:W2:Y:S01]  /*14100*/  LDC R20, c[0x0][0x8e0] ;  /* 0x00023800ff147b82 */ /* 0x000ea20000000800 */
[----:B------:R-:W-:Y:S02]  /*14110*/  SHF.R.U32.HI R5, RZ, R23, R4 ;  /* 0x00000017ff057219 */ /* 0x000fe40000011604 */
[----:B------:R-:W-:Y:S02]  /*14120*/  ISETP.NE.AND.EX P0, PT, R15, RZ, PT, P0 ;  /* 0x000000ff0f00720c */ /* 0x000fe40003f05300 */
[----:B-1----:R-:W-:-:S03]  /*14130*/  SHF.R.U64 R23, R24, R6, R5 ;  /* 0x0000000618177219 */ /* 0x002fc60000001205 */
[----:B------:R-:W1:Y:S01]  /*14140*/  LDC R18, c[0x0][0x8b8] ;  /* 0x00022e00ff127b82 */ /* 0x000e620000000800 */
[----:B------:R-:W-:Y:S02]  /*14150*/  SHF.R.U32.HI R27, RZ, R6, R5 ;  /* 0x00000006ff1b7219 */ /* 0x000fe40000011605 */
[----:B------:R-:W-:Y:S02]  /*14160*/  MOV R4, R23 ;  /* 0x0000001700047202 */ /* 0x000fe40000000f00 */
[----:B------:R-:W-:-:S03]  /*14170*/  MOV R5, R27 ;  /* 0x0000001b00057202 */ /* 0x000fc60000000f00 */
[----:B------:R-:W3:Y:S01]  /*14180*/  LDC R3, c[0x0][0x8a8] ;  /* 0x00022a00ff037b82 */ /* 0x000ee20000000800 */
[----:B----4-:R-:W-:Y:S05]  /*14190*/  @!P0 BRA `(.L_x_579) ;  /* 0x0000000000288947 */ /* 0x010fea0003800000 */
[----:B------:R-:W4:Y:S02]  /*141a0*/  LDC R4, c[0x0][0x8f4] ;  /* 0x00023d00ff047b82 */ /* 0x000f240000000800 */
[----:B----4-:R-:W-:-:S04]  /*141b0*/  IADD3 R5, P0, R23, R4, RZ ;  /* 0x0000000417057210 */ /* 0x010fc80007f1e0ff */
[----:B------:R-:W-:-:S05]  /*141c0*/  IADD3.X R27, RZ, R27, RZ, P0, !PT ;  /* 0x0000001bff1b7210 */ /* 0x000fca00007fe4ff */
[----:B------:R-:W-:-:S04]  /*141d0*/  IMAD.WIDE.U32 R6, R27, R14, RZ ;  /* 0x0000000e1b067225 */ /* 0x000fc800078e00ff */
[----:B------:R-:W-:-:S04]  /*141e0*/  IMAD.WIDE.U32 R6, P0, R5, R15, R6 ;  /* 0x0000000f05067225 */ /* 0x000fc80007800006 */
[----:B------:R-:W-:-:S04]  /*141f0*/  IMAD.WIDE.U32 R4, R5, R14, RZ ;  /* 0x0000000e05047225 */ /* 0x000fc800078e00ff */
[----:B------:R-:W-:Y:S01]  /*14200*/  IMAD.MOV.U32 R4, RZ, RZ, R7 ;  /* 0x000000ffff047224 */ /* 0x000fe200078e0007 */
[----:B------:R-:W-:Y:S02]  /*14210*/  IADD3 RZ, P1, R5, R6, RZ ;  /* 0x0000000605ff7210 */ /* 0x000fe40007f3e0ff */
[----:B------:R-:W-:-:S03]  /*14220*/  IADD3.X R5, RZ, RZ, RZ, P0, !PT ;  /* 0x000000ffff057210 */ /* 0x000fc600007fe4ff */
[----:B------:R-:W-:-:S08]  /*14230*/  IMAD.WIDE.U32.X R4, R27, R15, R4, P1 ;  /* 0x0000000f1b047225 */ /* 0x000fd000008e0404 */
.L_x_579:
[----:B------:R-:W-:Y:S02]  /*14240*/  SHF.R.U64 R25, R4, R25, R5 ;  /* 0x0000001904197219 */ /* 0x000fe40000001205 */
[----:B------:R-:W-:Y:S02]  /*14250*/  LOP3.LUT R5, R24, R9, RZ, 0xc0, !PT ;  /* 0x0000000918057212 */ /* 0x000fe400078ec0ff */
[----:B------:R-:W-:Y:S02]  /*14260*/  IADD3 R4, -R25, RZ, RZ ;  /* 0x000000ff19047210 */ /* 0x000fe40007ffe1ff */
[----:B------:R-:W-:Y:S01]  /*14270*/  LOP3.LUT R21, R21, R8, RZ, 0xc0, !PT ;  /* 0x0000000815157212 */ /* 0x000fe200078ec0ff */
[----:B------:R-:W-:Y:S02]  /*14280*/  IMAD R5, R0, R25, R5 ;  /* 0x0000001900057224 */ /* 0x000fe400078e0205 */
[----:B--2---:R-:W-:Y:S01]  /*14290*/  IMAD R20, R4, R20, R23 ;  /* 0x0000001404147224 */ /* 0x004fe200078e0217 */
[----:B------:R-:W-:Y:S01]  /*142a0*/  MOV R4, 0x1 ;  /* 0x0000000100047802 */ /* 0x000fe20000000f00 */
[----:B-1----:R-:W-:-:S02]  /*142b0*/  IMAD R17, R5, R18, R17 ;  /* 0x0000001205117224 */ /* 0x002fc400078e0211 */
[----:B---3--:R-:W-:-:S05]  /*142c0*/  IMAD R20, R20, R3, R21 ;  /* 0x0000000314147224 */ /* 0x008fca00078e0215 */
[----:B------:R-:W-:Y:S02]  /*142d0*/  SEL R3, R20, R17, !P2 ;  /* 0x0000001114037207 */ /* 0x000fe40005000000 */
[----:B------:R-:W-:-:S07]  /*142e0*/  SEL R20, R17, R20, !P2 ;  /* 0x0000001411147207 */ /* 0x000fce0005000000 */
.L_x_577:
[----:B------:R-:W-:-:S13]  /*142f0*/  LOP3.LUT P0, RZ, R4, 0xff, RZ, 0xc0, !PT ;  /* 0x000000ff04ff7812 */ /* 0x000fda000780c0ff */
[----:B------:R-:W-:Y:S05]  /*14300*/  @P0 BRA `(.L_x_580) ;  /* 0xffffffe800ec0947 */ /* 0x000fea000383ffff */
.L_x_524:
[----:B------:R-:W-:-:S13]  /*14310*/  ELECT P0, URZ, PT ;  /* 0x00000000003f782f */ /* 0x000fda0003800000 */
[----:B------:R-:W-:Y:S05]  /*14320*/  @!P0 BRA `(.L_x_14) ;  /* 0x0000001000608947 */ /* 0x000fea0003800000 */
[----:B------:R-:W-:-:S04]  /*14330*/  LOP3.LUT R19, R19, 0x2, RZ, 0xfc, !PT ;  /* 0x0000000213137812 */ /* 0x000fc800078efcff */
[----:B------:R-:W-:-:S13]  /*14340*/  ISETP.NE.AND P1, PT, R19, 0x3, PT ;  /* 0x000000031300780c */ /* 0x000fda0003f25270 */
[----:B------:R-:W-:Y:S05]  /*14350*/  @!P1 BRA `(.L_x_581) ;  /* 0x0000000000049947 */ /* 0x000fea0003800000 */
[----:B-1----:R-:W-:Y:S01]  /*14360*/  BPT.TRAP 0x1 ;  /* 0x000000040000795c */ /* 0x002fe20000300000 */
.L_x_581:
[----:B-1----:R-:W-:Y:S02]  /*14370*/  MOV R0, 0x400 ;  /* 0x0000040000007802 */ /* 0x002fe40000000f00 */
[----:B------:R-:W-:Y:S02]  /*14380*/  MOV R3, UR37 ;  /* 0x0000002500037c02 */ /* 0x000fe40008000f00 */
[----:B------:R-:W-:Y:S02]  /*14390*/  MOV R2, 0x1 ;  /* 0x0000000100027802 */ /* 0x000fe40000000f00 */
[----:B------:R-:W-:Y:S02]  /*143a0*/  LEA R0, R3, R0, 0x18 ;  /* 0x0000000003007211 */ /* 0x000fe400078ec0ff */
[----:B------:R-:W-:-:S04]  /*143b0*/  SHF.L.U32 R3, R2, 0x1f, RZ ;  /* 0x0000001f02037819 */ /* 0x000fc800000006ff */
[----:B------:R-:W1:Y:S02]  /*143c0*/  SYNCS.PHASECHK.TRANS64.TRYWAIT P0, [R0+URZ+0x60], R3 ;  /* 0x00006003000075a7 */ /* 0x000e64000800017f */
[----:B-1----:R-:W-:Y:S05]  /*143d0*/  @!P0 BRA `(.L_x_582) ;  /* 0x0000001400e48947 */ /* 0x002fea0003800000 */
.L_x_623:
[----:B------:R-:W-:Y:S05]  /*143e0*/  @!P1 BRA `(.L_x_583) ;  /* 0x0000000000049947 */ /* 0x000fea0003800000 */
[----:B------:R-:W-:Y:S01]  /*143f0*/  BPT.TRAP 0x1 ;  /* 0x000000040000795c */ /* 0x000fe20000300000 */
.L_x_583:
[----:B------:R-:W4:Y:S02]  /*14400*/  SYNCS.PHASECHK.TRANS64.TRYWAIT P0, [R0+URZ+0x68], R3 ;  /* 0x00006803000075a7 */ /* 0x000f24000800017f */
[----:B----4-:R-:W-:Y:S05]  /*14410*/  @!P0 BRA `(.L_x_584) ;  /* 0x0000001400e88947 */ /* 0x010fea0003800000 */
.L_x_624:
[----:B------:R-:W-:Y:S05]  /*14420*/  @!P1 BRA `(.L_x_585) ;  /* 0x0000000000049947 */ /* 0x000fea0003800000 */
[----:B------:R-:W-:Y:S01]  /*14430*/  BPT.TRAP 0x1 ;  /* 0x000000040000795c */ /* 0x000fe20000300000 */
.L_x_585:
[----:B------:R-:W1:Y:S02]  /*14440*/  SYNCS.PHASECHK.TRANS64.TRYWAIT P0, [R0+URZ+0x70], R3 ;  /* 0x00007003000075a7 */ /* 0x000e64000800017f */
[----:B-1----:R-:W-:Y:S05]  /*14450*/  @!P0 BRA `(.L_x_586) ;  /* 0x0000001400ec8947 */ /* 0x002fea0003800000 */
.L_x_625:
[----:B------:R-:W-:Y:S05]  /*14460*/  @!P1 BRA `(.L_x_587) ;  /* 0x0000000000049947 */ /* 0x000fea0003800000 */
[----:B------:R-:W-:Y:S01]  /*14470*/  BPT.TRAP 0x1 ;  /* 0x000000040000795c */ /* 0x000fe20000300000 */
.L_x_587:
[----:B----4-:R-:W-:-:S04]  /*14480*/  MOV R3, 0x1 ;  /* 0x0000000100037802 */ /* 0x010fc80000000f00 */
[----:B------:R-:W-:-:S07]  /*14490*/  SHF.L.U32 R3, R3, 0x1f, RZ ;  /* 0x0000001f03037819 */ /* 0x000fce00000006ff */
.L_x_588:
[----:B-1----:R1:W4:Y:S02]  /*144a0*/  SYNCS.PHASECHK.TRANS64.TRYWAIT P0, [R0+URZ+0x78], R3 ;  /* 0x00007803000075a7 */ /* 0x002324000800017f */
[----:B----4-:R-:W-:Y:S05]  /*144b0*/  @!P0 NANOSLEEP.SYNCS 0x989680 ;  /* 0x009896800000895d */ /* 0x010fea0003900000 */
[----:B------:R-:W4:Y:S02]  /*144c0*/  @!P0 SYNCS.PHASECHK.TRANS64 P0, [R0+URZ+0x78], R3 ;  /* 0x00007803000085a7 */ /* 0x000f24000800007f */
[----:B----4-:R-:W-:Y:S05]  /*144d0*/  @P0 BRA `(.L_x_14) ;  /* 0x0000000c00f40947 */ /* 0x010fea0003800000 */
[----:B------:R-:W-:Y:S05]  /*144e0*/  BRA `(.L_x_588) ;  /* 0xfffffffc00ec7947 */ /* 0x000fea000383ffff */
.L_x_519:
[----:B------:R-:W-:Y:S02]  /*144f0*/  LOP3.LUT P0, RZ, R10, 0xff, RZ, 0xc0, !PT ;  /* 0x000000ff0aff7812 */ /* 0x000fe4000780c0ff */
[----:B------:R-:W-:Y:S02]  /*14500*/  MOV R11, 0x1 ;  /* 0x00000001000b7802 */ /* 0x000fe40000000f00 */
[----:B------:R-:W-:-:S09]  /*14510*/  MOV R10, RZ ;  /* 0x000000ff000a7202 */ /* 0x000fd20000000f00 */
[----:B------:R-:W-:Y:S05]  /*14520*/  @!P0 BRA `(.L_x_589) ;  /* 0x0000000c002c8947 */ /* 0x000fea0003800000 */
[----:B------:R-:W2:Y:S01]  /*14530*/  LDC R0, c[0x0][0x28c] ;  /* 0x0000a300ff007b82 */ /* 0x000ea20000000800 */
[----:B------:R-:W-:Y:S01]  /*14540*/  ULDC UR7, c[0x0][0x900] ;  /* 0x0002400000077ab9 */ /* 0x000fe20000000800 */
[----:B------:R-:W-:Y:S01]  /*14550*/  UMOV UR8, 0xffffffff ;  /* 0xffffffff00087882 */ /* 0x000fe20000000000 */
[----:B------:R-:W-:Y:S01]  /*14560*/  BSSY B0, `(.L_x_589) ;  /* 0x00000c7000007945 */ /* 0x000fe20003800000 */
[----:B-1----:R-:W-:Y:S01]  /*14570*/  USHF.L.U32 UR4, UR37, 0x6, URZ ;  /* 0x0000000625047899 */ /* 0x002fe2000800063f */
[----:B------:R-:W-:Y:S01]  /*14580*/  MOV R8, 0x1 ;  /* 0x0000000100087802 */ /* 0x000fe20000000f00 */
[----:B------:R-:W-:Y:S01]  /*14590*/  USHF.L.U32 UR5, UR37, 0xc, URZ ;  /* 0x0000000c25057899 */ /* 0x000fe2000800063f */
[----:B------:R-:W-:Y:S01]  /*145a0*/  LOP3.LUT R12, R17, 0x2, RZ, 0xfc, !PT ;  /* 0x00000002110c7812 */ /* 0x000fe200078efcff */
[----:B------:R-:W-:Y:S01]  /*145b0*/  USHF.L.U32 UR8, UR8, UR7, URZ ;  /* 0x0000000708087299 */ /* 0x000fe2000800063f */
[----:B------:R-:W-:Y:S01]  /*145c0*/  MOV R11, 0x1 ;  /* 0x00000001000b7802 */ /* 0x000fe20000000f00 */
[----:B------:R-:W-:Y:S01]  /*145d0*/  ULDC UR6, c[0x0][0x8a8] ;  /* 0x00022a0000067ab9 */ /* 0x000fe20000000800 */
[----:B------:R-:W-:Y:S01]  /*145e0*/  MOV R10, RZ ;  /* 0x000000ff000a7202 */ /* 0x000fe20000000f00 */
[----:B------:R-:W-:Y:S01]  /*145f0*/  UMOV UR9, 0x1 ;  /* 0x0000000100097882 */ /* 0x000fe20000000000 */
[----:B------:R-:W-:-:S02]  /*14600*/  ULOP3.LUT UR4, UR4, 0x40, URZ, 0xc0, !UPT ;  /* 0x0000004004047892 */ /* 0x000fc4000f8ec03f */
[----:B------:R-:W-:Y:S02]  /*14610*/  ULOP3.LUT UR5, UR5, 0x1000, URZ, 0xc0, !UPT ;  /* 0x0000100005057892 */ /* 0x000fe4000f8ec03f */
[----:B------:R-:W-:Y:S02]  /*14620*/  UIADD3 UR17, UR6, -0x1, URZ ;  /* 0xffffffff06117890 */ /* 0x000fe4000fffe03f */
[----:B------:R-:W-:Y:S02]  /*14630*/  USHF.L.U32 UR19, UR9, UR7, URZ ;  /* 0x0000000709137299 */ /* 0x000fe4000800063f */
[----:B------:R-:W-:Y:S01]  /*14640*/  ULOP3.LUT UR18, URZ, UR8, URZ, 0x33, !UPT ;  /* 0x000000083f127292 */ /* 0x000fe2000f8e333f */
[----:B------:R-:W-:Y:S01]  /*14650*/  ULDC.64 UR22, c[0x0][0x198] ;  /* 0x0000660000167ab9 */ /* 0x000fe20000000a00 */
[----:B--2---:R-:W-:-:S04]  /*14660*/  IADD3 R0, R0, 0x3f, RZ ;  /* 0x0000003f00007810 */ /* 0x004fc80007ffe0ff */
[----:B------:R-:W-:-:S04]  /*14670*/  SHF.R.S32.HI R5, RZ, 0x1f, R0 ;  /* 0x0000001fff057819 */ /* 0x000fc80000011400 */
[----:B------:R-:W-:-:S04]  /*14680*/  LEA.HI R5, R5, R0, RZ, 0x6 ;  /* 0x0000000005057211 */ /* 0x000fc800078f30ff */
[----:B------:R-:W-:-:S04]  /*14690*/  SHF.R.S32.HI R9, RZ, 0x6, R5 ;  /* 0x00000006ff097819 */ /* 0x000fc80000011405 */
[----:B------:R-:W-:-:S07]  /*146a0*/  IADD3 R0, R9, 0x1, RZ ;  /* 0x0000000109007810 */ /* 0x000fce0007ffe0ff */
.L_x_600:
[----:B------:R-:W-:-:S03]  /*146b0*/  UMOV UR6, 0xffffffff ;  /* 0xffffffff00067882 */ /* 0x000fc60000000000 */
[----:B------:R-:W-:Y:S05]  /*146c0*/  BRA.DIV UR6, `(.L_x_590) ;  /* 0x0000001606647947 */ /* 0x000fea000b800000 */
[----:B------:R-:W-:-:S13]  /*146d0*/  ELECT P6, URZ, PT ;  /* 0x00000000003f782f */ /* 0x000fda00038c0000 */
.L_x_628:
[----:B------:R-:W1:Y:S01]  /*146e0*/  LDC R4, c[0x0][0x28c] ;  /* 0x0000a300ff047b82 */ /* 0x000e620000000800 */
[----:B------:R-:W-:Y:S01]  /*146f0*/  BSSY B1, `(.L_x_591) ;  /* 0x0000038000017945 */ /* 0x000fe20003800000 */
[----:B-1----:R-:W-:-:S13]  /*14700*/  ISETP.LT.OR P6, PT, R4, 0x1, !P6 ;  /* 0x000000010400780c */ /* 0x002fda00077c1670 */
[----:B------:R-:W-:Y:S05]  /*14710*/  @P6 BRA `(.L_x_592) ;  /* 0x0000000000d46947 */ /* 0x000fea0003800000 */
[----:B------:R-:W-:Y:S01]  /*14720*/  LEA R14, R3, UR4, 0x7 ;  /* 0x00000004030e7c11 */ /* 0x000fe2000f8e38ff */
[----:B------:R-:W-:Y:S01]  /*14730*/  IMAD.SHL.U32 R20, R20, 0x100, RZ ;  /* 0x0000010014147824 */ /* 0x000fe200078e00ff */
[----:B------:R-:W-:Y:S02]  /*14740*/  MOV R19, RZ ;  /* 0x000000ff00137202 */ /* 0x000fe40000000f00 */
[----:B------:R-:W-:Y:S02]  /*14750*/  MOV R3, R0 ;  /* 0x0000000000037202 */ /* 0x000fe40000000f00 */
[----:B------:R-:W-:Y:S02]  /*14760*/  MOV R4, R11 ;  /* 0x0000000b00047202 */ /* 0x000fe40000000f00 */
[----:B------:R-:W-:-:S07]  /*14770*/  MOV R5, R10 ;  /* 0x0000000a00057202 */ /* 0x000fce0000000f00 */
.L_x_595:
[----:B------:R-:W1:Y:S01]  /*14780*/  S2R R7, SR_CgaCtaId ;  /* 0x0000000000077919 */ /* 0x000e620000008800 */
[----:B------:R-:W-:Y:S02]  /*14790*/  MOV R6, 0x400 ;  /* 0x0000040000067802 */ /* 0x000fe40000000f00 */
[----:B------:R-:W-:Y:S02]  /*147a0*/  LOP3.LUT P1, RZ, R18, 0x7f, RZ, 0xc0, !PT ;  /* 0x0000007f12ff7812 */ /* 0x000fe4000782c0ff */
[----:B-1----:R-:W-:Y:S02]  /*147b0*/  LEA R24, R7, R6, 0x18 ;  /* 0x0000000607187211 */ /* 0x002fe400078ec0ff */
[----:B------:R-:W-:-:S09]  /*147c0*/  SHF.L.U32 R6, R4, 0x1f, RZ ;  /* 0x0000001f04067819 */ /* 0x000fd200000006ff */
[----:B------:R-:W1:Y:S01]  /*147d0*/  @!P1 LDC R7, c[0x0][0x500] ;  /* 0x00014000ff079b82 */ /* 0x000e620000000800 */
[----:B------:R-:W-:-:S04]  /*147e0*/  LEA R15, R5, R24, 0x3 ;  /* 0x00000018050f7211 */ /* 0x000fc800078e18ff */
[----:B------:R-:W2:Y:S02]  /*147f0*/  SYNCS.PHASECHK.TRANS64.TRYWAIT P0, [R15+URZ+0x20], R6 ;  /* 0x000020060f0075a7 */ /* 0x000ea4000800017f */
[----:B--2---:R-:W-:Y:S05]  /*14800*/  @!P0 BRA `(.L_x_593) ;  /* 0x0000001400348947 */ /* 0x004fea0003800000 */
.L_x_629:
[----:B--2---:R-:W-:Y:S01]  /*14810*/  PRMT R6, R12, 0x9910, RZ ;  /* 0x000099100c067816 */ /* 0x004fe200000000ff */
[----:B-1----:R1:W-:Y:S03]  /*14820*/  @!P1 SYNCS.ARRIVE.TRANS64 RZ, [R15+URZ], R7 ;  /* 0x000000070fff99a7 */ /* 0x0023e6000800003f */
[----:B------:R-:W-:-:S13]  /*14830*/  ISETP.NE.AND P0, PT, R6, 0x2, PT ;  /* 0x000000020600780c */ /* 0x000fda0003f05270 */
[----:B-1----:R-:W-:Y:S05]  /*14840*/  @P0 BRA `(.L_x_594) ;  /* 0x0000000000040947 */ /* 0x002fea0003800000 */
[----:B------:R-:W-:Y:S01]  /*14850*/  BPT.TRAP 0x1 ;  /* 0x000000040000795c */ /* 0x000fe20000300000 */
.L_x_594:
[C---:B------:R-:W-:Y:S01]  /*14860*/  LEA R6, R5.reuse, UR5, 0xd ;  /* 0x0000000505067c11 */ /* 0x040fe2000f8e68ff */
[----:B------:R-:W-:Y:S01]  /*14870*/  UIADD3 UR6, UP0, UR22, 0xf0, URZ ;  /* 0x000000f016067890 */ /* 0x000fe2000ff1e03f */
[-C--:B------:R-:W-:Y:S01]  /*14880*/  LEA R7, R5, R24.reuse, 0xf ;  /* 0x0000001805077211 */ /* 0x080fe200078e78ff */
[----:B------:R-:W-:Y:S01]  /*14890*/  UIADD3 UR24, UP1, UR22, 0x1f0, URZ ;  /* 0x000001f016187890 */ /* 0x000fe2000ff3e03f */
[----:B------:R-:W-:Y:S01]  /*148a0*/  LEA R6, R6, R24, 0x1 ;  /* 0x0000001806067211 */ /* 0x000fe200078e08ff */
[----:B------:R-:W-:Y:S01]  /*148b0*/  UMOV UR14, 0x0 ;  /* 0x00000000000e7882 */ /* 0x000fe20000000000 */
[----:B------:R-:W-:Y:S01]  /*148c0*/  R2UR UR7, R7 ;  /* 0x00000000070772ca */ /* 0x000fe200000e0000 */
[----:B------:R-:W-:Y:S01]  /*148d0*/  UIADD3.X UR25, URZ, UR23, URZ, UP1, !UPT ;  /* 0x000000173f197290 */ /* 0x000fe20008ffe43f */
[----:B------:R-:W-:Y:S01]  /*148e0*/  R2UR UR8, R6 ;  /* 0x00000000060872ca */ /* 0x000fe200000e0000 */
[----:B------:R-:W-:Y:S01]  /*148f0*/  UMOV UR15, 0x10000000 ;  /* 0x10000000000f7882 */ /* 0x000fe20000000000 */
[----:B------:R-:W-:Y:S01]  /*14900*/  R2UR UR9, R15 ;  /* 0x000000000f0972ca */ /* 0x000fe200000e0000 */
[----:B------:R-:W-:Y:S01]  /*14910*/  UMOV UR21, 0x30000 ;  /* 0x0003000000157882 */ /* 0x000fe20000000000 */
[----:B------:R-:W-:-:S02]  /*14920*/  R2UR UR11, R20 ;  /* 0x00000000140b72ca */ /* 0x000fc400000e0000 */
[----:B------:R-:W-:Y:S02]  /*14930*/  R2UR UR10, R19 ;  /* 0x00000000130a72ca */ /* 0x000fe400000e0000 */
[----:B------:R-:W-:Y:S02]  /*14940*/  R2UR UR12, R13 ;  /* 0x000000000d0c72ca */ /* 0x000fe400000e0000 */
[----:B------:R-:W-:Y:S01]  /*14950*/  IADD3 R3, R3, -0x1, RZ ;  /* 0xffffffff03037810 */ /* 0x000fe20007ffe0ff */
[----:B------:R-:W-:Y:S01]  /*14960*/  UIADD3 UR13, UR7, 0x8400, URZ ;  /* 0x00008400070d7890 */ /* 0x000fe2000fffe03f */
[----:B------:R-:W-:Y:S01]  /*14970*/  R2UR UR20, R14 ;  /* 0x000000000e1472ca */ /* 0x000fe200000e0000 */
[----:B------:R-:W-:Y:S01]  /*14980*/  UIADD3.X UR7, URZ, UR23, URZ, UP0, !UPT ;  /* 0x000000173f077290 */ /* 0x000fe200087fe43f */
[----:B------:R-:W-:Y:S01]  /*14990*/  ISETP.GT.AND P1, PT, R3, 0x1, PT ;  /* 0x000000010300780c */ /* 0x000fe20003f24270 */
[----:B------:R-:W-:Y:S01]  /*149a0*/  UIADD3 UR16, UR8, 0x28400, URZ ;  /* 0x0002840008107890 */ /* 0x000fe2000fffe03f */
[----:B------:R-:W-:-:S02]  /*149b0*/  IADD3 R5, R5, 0x1, RZ ;  /* 0x0000000105057810 */ /* 0x000fc40007ffe0ff */
[----:B------:R-:W-:Y:S01]  /*149c0*/  UMOV UR8, UR13 ;  /* 0x0000000d00087c82 */ /* 0x000fe20008000000 */
[----:B------:R-:W-:Y:S02]  /*149d0*/  IADD3 R19, R19, 0x40, RZ ;  /* 0x0000004013137810 */ /* 0x000fe40007ffe0ff */
[C---:B------:R-:W-:Y:S01]  /*149e0*/  ISETP.NE.AND P0, PT, R5.reuse, 0x4, PT ;  /* 0x000000040500780c */ /* 0x040fe20003f05270 */
[----:B------:R1:W-:Y:S03]  /*149f0*/  UTMALDG.3D [UR8], [UR6], desc[UR14] ;  /* 0x00000e08060075b4 */ /* 0x0003e60008011000 */
[----:B------:R-:W-:Y:S02]  /*14a00*/  SEL R7, RZ, 0x1, P0 ;  /* 0x00000001ff077807 */ /* 0x000fe40000000000 */
[----:B------:R-:W-:Y:S02]  /*14a10*/  SEL R5, R5, RZ, P0 ;  /* 0x000000ff05057207 */ /* 0x000fe40000000000 */
[----:B------:R-:W-:Y:S01]  /*14a20*/  LOP3.LUT R4, R4, R7, RZ, 0x3c, !PT ;  /* 0x0000000704047212 */ /* 0x000fe200078e3cff */
[----:B-1----:R-:W-:Y:S01]  /*14a30*/  UMOV UR8, UR16 ;  /* 0x0000001000087c82 */ /* 0x002fe20008000000 */
[----:B------:R-:W-:-:S02]  /*14a40*/  UMOV UR11, UR20 ;  /* 0x00000014000b7c82 */ /* 0x000fc40008000000 */
[----:B------:R1:W-:Y:S02]  /*14a50*/  UTMALDG.3D.MULTICAST [UR8], [UR24], UR21, desc[UR14] ;  /* 0x00000e08180073b4 */ /* 0x0003e40008011815 */
[----:B-1----:R-:W-:Y:S05]  /*14a60*/  @P1 BRA `(.L_x_595) ;  /* 0xfffffffc00441947 */ /* 0x002fea000383ffff */
.L_x_592:
[----:B------:R-:W-:Y:S05]  /*14a70*/  BSYNC B1 ;  /* 0x0000000000017941 */ /* 0x000fea0003800000 */
.L_x_591:
[----:B------:R-:W-:Y:S01]  /*14a80*/  LOP3.LUT P1, RZ, R8, 0xff, RZ, 0xc0, !PT ;  /* 0x000000ff08ff7812 */ /* 0x000fe2000782c0ff */
[----:B------:R-:W-:Y:S01]  /*14a90*/  ULDC.64 UR6, c[0x0][0x8f8] ;  /* 0x00023e0000067ab9 */ /* 0x000fe20000000a00 */
[C---:B------:R-:W-:Y:S01]  /*14aa0*/  IADD3 R10, R9.reuse, R10, RZ ;  /* 0x0000000a090a7210 */ /* 0x040fe20007ffe0ff */
[----:B------:R-:W-:Y:S01]  /*14ab0*/  BSSY B1, `(.L_x_596) ;  /* 0x000006f000017945 */ /* 0x000fe20003800000 */
[----:B------:R-:W-:Y:S02]  /*14ac0*/  IADD3 R2, P2, R2, UR40, RZ ;  /* 0x0000002802027c10 */ /* 0x000fe4000ff5e0ff */
[----:B------:R-:W-:Y:S02]  /*14ad0*/  ISETP.GT.U32.AND P0, PT, R10, 0x3, PT ;  /* 0x000000030a00780c */ /* 0x000fe40003f04070 */
[----:B------:R-:W-:Y:S02]  /*14ae0*/  SHF.R.U32.HI R3, RZ, 0x2, R10 ;  /* 0x00000002ff037819 */ /* 0x000fe4000001160a */
[----:B------:R-:W-:-:S02]  /*14af0*/  ISETP.LT.U32.AND P0, PT, R9, 0x4, P0 ;  /* 0x000000040900780c */ /* 0x000fc40000701070 */
[----:B------:R-:W-:Y:S01]  /*14b00*/  IADD3.X R16, R16, UR38, RZ, P2, !PT ;  /* 0x0000002610107c10 */ /* 0x000fe200097fe4ff */
[----:B------:R-:W1:Y:S01]  /*14b10*/  @P1 S2R R5, SR_CgaCtaId ;  /* 0x0000000000051919 */ /* 0x000e620000008800 */
[----:B------:R-:W-:Y:S02]  /*14b20*/  @P1 MOV R4, 0x400 ;  /* 0x0000040000041802 */ /* 0x000fe40000000f00 */
[----:B------:R-:W-:Y:S02]  /*14b30*/  ISETP.GE.U32.AND P2, PT, R2, UR6, PT ;  /* 0x0000000602007c0c */ /* 0x000fe4000bf46070 */
[----:B------:R-:W-:Y:S02]  /*14b40*/  LOP3.LUT R3, R3, 0x1, RZ, 0xc0, !PT ;  /* 0x0000000103037812 */ /* 0x000fe400078ec0ff */
[----:B------:R-:W-:Y:S02]  /*14b50*/  MOV R20, 0xffffffff ;  /* 0xffffffff00147802 */ /* 0x000fe40000000f00 */
[----:B------:R-:W-:-:S02]  /*14b60*/  MOV R13, 0xffffffff ;  /* 0xffffffff000d7802 */ /* 0x000fc40000000f00 */
[----:B------:R-:W-:Y:S02]  /*14b70*/  LOP3.LUT R10, R10, 0x3, RZ, 0xc0, !PT ;  /* 0x000000030a0a7812 */ /* 0x000fe400078ec0ff */
[----:B------:R-:W-:Y:S02]  /*14b80*/  PRMT R8, RZ, 0x7610, R8 ;  /* 0x00007610ff087816 */ /* 0x000fe40000000008 */
[----:B-1----:R-:W-:-:S04]  /*14b90*/  @P1 LEA R4, R5, R4, 0x18 ;  /* 0x0000000405041211 */ /* 0x002fc800078ec0ff */
[----:B------:R1:W-:Y:S01]  /*14ba0*/  @P1 SYNCS.ARRIVE.TRANS64.A1T0 RZ, [R4+URZ+0x88], RZ ;  /* 0x000088ff04ff19a7 */ /* 0x0003e2000810003f */
[----:B------:R-:W-:-:S04]  /*14bb0*/  ISETP.NE.U32.AND P1, PT, R3, 0x1, PT ;  /* 0x000000010300780c */ /* 0x000fc80003f25070 */
[----:B------:R-:W-:Y:S02]  /*14bc0*/  ISETP.GT.U32.AND P1, PT, R9, 0x3, !P1 ;  /* 0x000000030900780c */ /* 0x000fe40004f24070 */
[----:B-1----:R-:W-:Y:S02]  /*14bd0*/  SEL R4, RZ, 0x1, !P0 ;  /* 0x00000001ff047807 */ /* 0x002fe40004000000 */
[----:B------:R-:W-:Y:S02]  /*14be0*/  ISETP.GE.U32.AND.EX P0, PT, R16, UR7, PT, P2 ;  /* 0x0000000710007c0c */ /* 0x000fe4000bf06120 */
[----:B------:R-:W-:-:S04]  /*14bf0*/  SEL R3, RZ, 0x1, !P1 ;  /* 0x00000001ff037807 */ /* 0x000fc80004800000 */
[--C-:B------:R-:W-:Y:S01]  /*14c00*/  LOP3.LUT R11, R3, R11, R4.reuse, 0x96, !PT ;  /* 0x0000000b030b7212 */ /* 0x100fe200078e9604 */
[----:B------:R-:W-:Y:S01]  /*14c10*/  IMAD.MOV.U32 R3, RZ, RZ, -0x1 ;  /* 0xffffffffff037424 */ /* 0x000fe200078e00ff */
[----:B------:R-:W-:-:S05]  /*14c20*/  PRMT R4, RZ, 0x7610, R4 ;  /* 0x00007610ff047816 */ /* 0x000fca0000000004 */
[----:B------:R-:W-:Y:S05]  /*14c30*/  @P0 BRA `(.L_x_597) ;  /* 0x0000000400580947 */ /* 0x000fea0003800000 */
[----:B------:R-:W1:Y:S01]  /*14c40*/  S2R R15, SR_CTAID.X ;  /* 0x00000000000f7919 */ /* 0x000e620000002500 */
[----:B------:R-:W-:Y:S01]  /*14c50*/  ULDC.64 UR6, c[0x0][0x8d0] ;  /* 0x0002340000067ab9 */ /* 0x000fe20000000a00 */
[----:B------:R-:W2:Y:S01]  /*14c60*/  LDC R20, c[0x0][0x144] ;  /* 0x00005100ff147b82 */ /* 0x000ea20000000800 */
[----:B------:R-:W-:Y:S01]  /*14c70*/  ISETP.NE.U32.AND P0, PT, RZ, UR6, PT ;  /* 0x00000006ff007c0c */ /* 0x000fe2000bf05070 */
[----:B------:R-:W3:Y:S01]  /*14c80*/  S2R R13, SR_CTAID.Y ;  /* 0x00000000000d7919 */ /* 0x000ee20000002600 */
[----:B------:R-:W-:Y:S01]  /*14c90*/  ULDC UR8, c[0x0][0x150] ;  /* 0x0000540000087ab9 */ /* 0x000fe20000000800 */
[----:B------:R-:W-:Y:S01]  /*14ca0*/  ULDC UR9, c[0x0][0x8d8] ;  /* 0x0002360000097ab9 */ /* 0x000fe20000000800 */
[----:B------:R-:W-:Y:S02]  /*14cb0*/  ISETP.NE.AND.EX P0, PT, RZ, UR7, PT, P0 ;  /* 0x00000007ff007c0c */ /* 0x000fe4000bf05300 */
[----:B------:R-:W-:Y:S02]  /*14cc0*/  MOV R4, R2 ;  /* 0x0000000200047202 */ /* 0x000fe40000000f00 */
[----:B------:R-:W-:-:S02]  /*14cd0*/  MOV R5, R16 ;  /* 0x0000001000057202 */ /* 0x000fc40000000f00 */
[----:B-1----:R-:W-:-:S05]  /*14ce0*/  I2FP.F32.U32 R3, R15 ;  /* 0x0000000f00037245 */ /* 0x002fca0000201000 */
[----:B------:R-:W-:Y:S02]  /*14cf0*/  FMUL R19, R3, UR8 ;  /* 0x0000000803137c20 */ /* 0x000fe40008400000 */
[----:B---3--:R-:W-:Y:S05]  /*14d00*/  @!P0 BRA `(.L_x_598) ;  /* 0x0000000000288947 */ /* 0x008fea0003800000 */
[----:B------:R-:W-:Y:S02]  /*14d10*/  ULDC UR8, c[0x0][0x8dc] ;  /* 0x0002370000087ab9 */ /* 0x000fe40000000800 */
[----:B------:R-:W-:-:S04]  /*14d20*/  IADD3 R5, P0, R2, UR8, RZ ;  /* 0x0000000802057c10 */ /* 0x000fc8000ff1e0ff */
[----:B------:R-:W-:-:S05]  /*14d30*/  IADD3.X R3, RZ, R16, RZ, P0, !PT ;  /* 0x00000010ff037210 */ /* 0x000fca00007fe4ff */
[----:B------:R-:W-:-:S04]  /*14d40*/  IMAD.WIDE.U32 R6, R3, UR6, RZ ;  /* 0x0000000603067c25 */ /* 0x000fc8000f8e00ff */
[----:B------:R-:W-:-:S04]  /*14d50*/  IMAD.WIDE.U32 R6, P0, R5, UR7, R6 ;  /* 0x0000000705067c25 */ /* 0x000fc8000f800006 */
[----:B------:R-:W-:Y:S01]  /*14d60*/  IMAD.WIDE.U32 R4, R5, UR6, RZ ;  /* 0x0000000605047c25 */ /* 0x000fe2000f8e00ff */
[----:B------:R-:W-:-:S04]  /*14d70*/  MOV R4, R7 ;  /* 0x0000000700047202 */ /* 0x000fc80000000f00 */
[----:B------:R-:W-:Y:S02]  /*14d80*/  IADD3 RZ, P1, R5, R6, RZ ;  /* 0x0000000605ff7210 */ /* 0x000fe40007f3e0ff */
[----:B------:R-:W-:-:S03]  /*14d90*/  IADD3.X R5, RZ, RZ, RZ, P0, !PT ;  /* 0x000000ffff057210 */ /* 0x000fc600007fe4ff */
[----:B------:R-:W-:-:S08]  /*14da0*/  IMAD.WIDE.U32.X R4, R3, UR7, R4, P1 ;  /* 0x0000000703047c25 */ /* 0x000fd000088e0404 */
.L_x_598:
[--C-:B------:R-:W-:Y:S01]  /*14db0*/  SHF.R.U64 R14, R4, UR9, R5.reuse ;  /* 0x00000009040e7c19 */ /* 0x100fe20008001205 */
[----:B------:R-:W1:Y:S01]  /*14dc0*/  F2I.U32.TRUNC.NTZ R19, R19 ;  /* 0x0000001300137305 */ /* 0x000e62000020f000 */
[----:B------:R-:W-:Y:S01]  /*14dd0*/  SHF.R.U32.HI R3, RZ, UR9, R5 ;  /* 0x00000009ff037c19 */ /* 0x000fe20008011605 */
[----:B------:R-:W-:Y:S01]  /*14de0*/  ULDC.64 UR6, c[0x0][0x8c8] ;  /* 0x0002320000067ab9 */ /* 0x000fe20000000a00 */
[----:B------:R-:W-:Y:S01]  /*14df0*/  IADD3 R7, P0, RZ, -R14, RZ ;  /* 0x8000000eff077210 */ /* 0x000fe20007f1e0ff */
[----:B------:R-:W-:-:S03]  /*14e00*/  ULDC.64 UR8, c[0x0][0x8e8] ;  /* 0x00023a0000087ab9 */ /* 0x000fc60000000a00 */
[----:B------:R-:W-:Y:S02]  /*14e10*/  IADD3.X R3, RZ, ~R3, RZ, P0, !PT ;  /* 0x80000003ff037210 */ /* 0x000fe400007fe4ff */
[----:B------:R-:W-:-:S03]  /*14e20*/  ISETP.NE.U32.AND P0, PT, RZ, UR8, PT ;  /* 0x00000008ff007c0c */ /* 0x000fc6000bf05070 */
[----:B------:R-:W-:Y:S01]  /*14e30*/  IMAD R6, R3, UR6, RZ ;  /* 0x0000000603067c24 */ /* 0x000fe2000f8e02ff */
[----:B------:R-:W-:Y:S02]  /*14e40*/  MOV R3, R16 ;  /* 0x0000001000037202 */ /* 0x000fe40000000f00 */
[----:B------:R-:W-:Y:S01]  /*14e50*/  ISETP.NE.AND.EX P0, PT, RZ, UR9, PT, P0 ;  /* 0x00000009ff007c0c */ /* 0x000fe2000bf05300 */
[----:B------:R-:W-:Y:S01]  /*14e60*/  IMAD.WIDE.U32 R4, R7, UR6, R2 ;  /* 0x0000000607047c25 */ /* 0x000fe2000f8e0002 */
[----:B------:R-:W-:-:S03]  /*14e70*/  ULDC UR6, c[0x0][0x8c0] ;  /* 0x0002300000067ab9 */ /* 0x000fc60000000800 */
[----:B------:R-:W-:Y:S01]  /*14e80*/  IMAD R3, R7, UR7, R6 ;  /* 0x0000000707037c24 */ /* 0x000fe2000f8e0206 */
[----:B-1----:R-:W-:Y:S01]  /*14e90*/  IADD3 R6, -R19, RZ, RZ ;  /* 0x000000ff13067210 */ /* 0x002fe20007ffe1ff */
[----:B------:R-:W-:-:S03]  /*14ea0*/  ULDC UR7, c[0x0][0x154] ;  /* 0x0000550000077ab9 */ /* 0x000fc60000000800 */
[----:B------:R-:W-:Y:S01]  /*14eb0*/  IADD3 R5, R5, R3, RZ ;  /* 0x0000000305057210 */ /* 0x000fe20007ffe0ff */
[----:B--2---:R-:W-:Y:S01]  /*14ec0*/  IMAD R3, R20, R6, R15 ;  /* 0x0000000614037224 */ /* 0x004fe200078e020f */
[----:B------:R-:W-:Y:S01]  /*14ed0*/  I2FP.F32.U32 R6, R13 ;  /* 0x0000000d00067245 */ /* 0x000fe20000201000 */
[----:B------:R-:W1:Y:S01]  /*14ee0*/  LDC R20, c[0x0][0x148] ;  /* 0x00005200ff147b82 */ /* 0x000e620000000800 */
[--C-:B------:R-:W-:Y:S02]  /*14ef0*/  SHF.R.U64 R15, R4, UR6, R5.reuse ;  /* 0x00000006040f7c19 */ /* 0x100fe40008001205 */
[----:B------:R-:W-:Y:S01]  /*14f00*/  SHF.R.U32.HI R4, RZ, UR6, R5 ;  /* 0x00000006ff047c19 */ /* 0x000fe20008011605 */
[----:B------:R-:W-:Y:S01]  /*14f10*/  FMUL R6, R6, UR7 ;  /* 0x0000000706067c20 */ /* 0x000fe20008400000 */
[----:B------:R-:W-:Y:S02]  /*14f20*/  ULDC UR6, c[0x0][0x8b0] ;  /* 0x00022c0000067ab9 */ /* 0x000fe40000000800 */
[--C-:B------:R-:W-:Y:S01]  /*14f30*/  SHF.R.U64 R21, R15, UR6, R4.reuse ;  /* 0x000000060f157c19 */ /* 0x100fe20008001204 */
[----:B------:R2:W3:Y:S01]  /*14f40*/  F2I.U32.TRUNC.NTZ R24, R6 ;  /* 0x0000000600187305 */ /* 0x0004e2000020f000 */
[----:B------:R-:W-:Y:S01]  /*14f50*/  SHF.R.U32.HI R4, RZ, UR6, R4 ;  /* 0x00000006ff047c19 */ /* 0x000fe20008011604 */
[----:B------:R-:W-:-:S03]  /*14f60*/  ULDC UR6, c[0x0][0x900] ;  /* 0x0002400000067ab9 */ /* 0x000fc60000000800 */
[--C-:B------:R-:W-:Y:S02]  /*14f70*/  SHF.R.U64 R19, R21, UR6, R4.reuse ;  /* 0x0000000615137c19 */ /* 0x100fe40008001204 */
[----:B------:R-:W-:Y:S02]  /*14f80*/  SHF.R.U32.HI R23, RZ, UR6, R4 ;  /* 0x00000006ff177c19 */ /* 0x000fe40008011604 */
[----:B------:R-:W-:Y:S02]  /*14f90*/  MOV R4, R19 ;  /* 0x0000001300047202 */ /* 0x000fe40000000f00 */
[----:B------:R-:W-:Y:S01]  /*14fa0*/  MOV R5, R23 ;  /* 0x0000001700057202 */ /* 0x000fe20000000f00 */
[----:B--2---:R-:W-:Y:S06]  /*14fb0*/  @!P0 BRA `(.L_x_599) ;  /* 0x0000000000288947 */ /* 0x004fec0003800000 */
[----:B------:R-:W-:Y:S02]  /*14fc0*/  ULDC UR6, c[0x0][0x8f4] ;  /* 0x00023d0000067ab9 */ /* 0x000fe40000000800 */
[----:B------:R-:W-:-:S05]  /*14fd0*/  IADD3 R5, P0, R19, UR6, RZ ;  /* 0x0000000613057c10 */ /* 0x000fca000ff1e0ff */
[----:B------:R-:W-:-:S04]  /*14fe0*/  IMAD.X R23, RZ, RZ, R23, P0 ;  /* 0x000000ffff177224 */ /* 0x000fc800000e0617 */
[----:B------:R-:W-:-:S04]  /*14ff0*/  IMAD.WIDE.U32 R6, R23, UR8, RZ ;  /* 0x0000000817067c25 */ /* 0x000fc8000f8e00ff */
[----:B------:R-:W-:-:S04]  /*15000*/  IMAD.WIDE.U32 R6, P0, R5, UR9, R6 ;  /* 0x0000000905067c25 */ /* 0x000fc8000f800006 */
[----:B------:R-:W-:Y:S01]  /*15010*/  IMAD.WIDE.U32 R4, R5, UR8, RZ ;  /* 0x0000000805047c25 */ /* 0x000fe2000f8e00ff */
[----:B------:R-:W-:-:S04]  /*15020*/  MOV R4, R7 ;  /* 0x0000000700047202 */ /* 0x000fc80000000f00 */
[----:B------:R-:W-:Y:S02]  /*15030*/  IADD3 RZ, P1, R5, R6, RZ ;  /* 0x0000000605ff7210 */ /* 0x000fe40007f3e0ff */
[----:B------:R-:W-:-:S03]  /*15040*/  IADD3.X R5, RZ, RZ, RZ, P0, !PT ;  /* 0x000000ffff057210 */ /* 0x000fc600007fe4ff */
[----:B------:R-:W-:-:S08]  /*15050*/  IMAD.WIDE.U32.X R4, R23, UR9, R4, P1 ;  /* 0x0000000917047c25 */ /* 0x000fd000088e0404 */
.L_x_599:
[----:B------:R-:W-:Y:S01]  /*15060*/  ISETP.NE.AND P0, PT, R22, 0x1, PT ;  /* 0x000000011600780c */ /* 0x000fe20003f05270 */
[----:B------:R-:W-:Y:S01]  /*15070*/  ULDC UR6, c[0x0][0x8f0] ;  /* 0x00023c0000067ab9 */ /* 0x000fe20000000800 */
[----:B---3--:R-:W-:Y:S01]  /*15080*/  IADD3 R24, -R24, RZ, RZ ;  /* 0x000000ff18187210 */ /* 0x008fe20007ffe1ff */
[----:B------:R-:W-:Y:S01]  /*15090*/  ULDC UR7, c[0x0][0x8b8] ;  /* 0x00022e0000077ab9 */ /* 0x000fe20000000800 */
[----:B------:R-:W-:Y:S01]  /*150a0*/  SHF.R.U64 R4, R4, UR6, R5 ;  /* 0x0000000604047c19 */ /* 0x000fe20008001205 */
[----:B------:R-:W-:Y:S01]  /*150b0*/  ULDC UR6, c[0x0][0x8e0] ;  /* 0x0002380000067ab9 */ /* 0x000fe20000000800 */
[----:B------:R-:W-:Y:S02]  /*150c0*/  LOP3.LUT R21, R21, UR18, RZ, 0xc0, !PT ;  /* 0x0000001215157c12 */ /* 0x000fe4000f8ec0ff */
[----:B------:R-:W-:-:S05]  /*150d0*/  IADD3 R6, -R4, RZ, RZ ;  /* 0x000000ff04067210 */ /* 0x000fca0007ffe1ff */
[----:B-1----:R-:W-:Y:S01]  /*150e0*/  @P0 IMAD R3, R20, R24, R13 ;  /* 0x0000001814030224 */ /* 0x002fe200078e020d */
[----:B------:R-:W-:Y:S01]  /*150f0*/  MOV R13, R14 ;  /* 0x0000000e000d7202 */ /* 0x000fe20000000f00 */
[----:B------:R-:W-:Y:S01]  /*15100*/  IMAD R20, R4, UR19, R21 ;  /* 0x0000001304147c24 */ /* 0x000fe2000f8e0215 */
[----:B------:R-:W-:Y:S01]  /*15110*/  LOP3.LUT R4, R15, UR17, RZ, 0xc0, !PT ;  /* 0x000000110f047c12 */ /* 0x000fe2000f8ec0ff */
[----:B------:R-:W-:Y:S01]  /*15120*/  IMAD R19, R6, UR6, R19 ;  /* 0x0000000606137c24 */ /* 0x000fe2000f8e0213 */
[----:B------:R-:W-:Y:S01]  /*15130*/  ULDC UR6, c[0x0][0x8a8] ;  /* 0x00022a0000067ab9 */ /* 0x000fe20000000800 */
[----:B------:R-:W-:Y:S01]  /*15140*/  IMAD R20, R20, UR7, R3 ;  /* 0x0000000714147c24 */ /* 0x000fe2000f8e0203 */
[----:B------:R-:W-:Y:S01]  /*15150*/  MOV R3, 0x1 ;  /* 0x0000000100037802 */ /* 0x000fe20000000f00 */
[----:B------:R-:W-:-:S03]  /*15160*/  IMAD R19, R19, UR6, R4 ;  /* 0x0000000613137c24 */ /* 0x000fc6000f8e0204 */
[----:B------:R-:W-:Y:S02]  /*15170*/  PRMT R4, R3, 0x7610, R4 ;  /* 0x0000761003047816 */ /* 0x000fe40000000004 */
[----:B------:R-:W-:Y:S02]  /*15180*/  SEL R3, R19, R20, !P0 ;  /* 0x0000001413037207 */ /* 0x000fe40004000000 */
[----:B------:R-:W-:-:S07]  /*15190*/  SEL R20, R20, R19, !P0 ;  /* 0x0000001314147207 */ /* 0x000fce0004000000 */
.L_x_597:
[----:B------:R-:W-:Y:S05]  /*151a0*/  BSYNC B1 ;  /* 0x0000000000017941 */ /* 0x000fea0003800000 */
.L_x_596:
[----:B------:R-:W-:-:S13]  /*151b0*/  LOP3.LUT P0, RZ, R4, 0xff, RZ, 0xc0, !PT ;  /* 0x000000ff04ff7812 */ /* 0x000fda000780c0ff */
[----:B------:R-:W-:Y:S05]  /*151c0*/  @P0 BRA `(.L_x_600) ;  /* 0xfffffff400380947 */ /* 0x000fea000383ffff */
[----:B------:R-:W-:Y:S05]  /*151d0*/  BSYNC B0 ;  /* 0x0000000000007941 */ /* 0x000fea0003800000 */
.L_x_589:
[----:B------:R-:W-:-:S03]  /*151e0*/  UMOV UR6, 0xffffffff ;  /* 0xffffffff00067882 */ /* 0x000fc60000000000 */
[----:B------:R-:W-:Y:S05]  /*151f0*/  BRA.DIV UR6, `(.L_x_601) ;  /* 0x0000000a06cc7947 */ /* 0x000fea000b800000 */
[----:B------:R-:W-:-:S13]  /*15200*/  ELECT P6, URZ, PT ;  /* 0x00000000003f782f */ /* 0x000fda00038c0000 */
.L_x_632:
[----:B------:R-:W-:Y:S05]  /*15210*/  @!P6 BRA `(.L_x_14) ;  /* 0x0000000000a4e947 */ /* 0x000fea0003800000 */
[----:B------:R-:W-:-:S04]  /*15220*/  LOP3.LUT R17, R17, 0x2, RZ, 0xfc, !PT ;  /* 0x0000000211117812 */ /* 0x000fc800078efcff */
[----:B------:R-:W-:-:S13]  /*15230*/  ISETP.NE.AND P0, PT, R17, 0x3, PT ;  /* 0x000000031100780c */ /* 0x000fda0003f05270 */
[----:B------:R-:W-:Y:S05]  /*15240*/  @!P0 BRA `(.L_x_602) ;  /* 0x0000000000048947 */ /* 0x000fea0003800000 */
[----:B-1----:R-:W-:Y:S01]  /*15250*/  BPT.TRAP 0x1 ;  /* 0x000000040000795c */ /* 0x002fe20000300000 */
.L_x_602:
[----:B------:R-:W2:Y:S01]  /*15260*/  S2R R3, SR_CgaCtaId ;  /* 0x0000000000037919 */ /* 0x000ea20000008800 */
[----:B------:R-:W-:Y:S02]  /*15270*/  MOV R0, 0x400 ;  /* 0x0000040000007802 */ /* 0x000fe40000000f00 */
[----:B------:R-:W-:Y:S02]  /*15280*/  SHF.L.U32 R2, R11, 0x1f, RZ ;  /* 0x0000001f0b027819 */ /* 0x000fe400000006ff */
[----:B--2---:R-:W-:-:S04]  /*15290*/  LEA R3, R3, R0, 0x18 ;  /* 0x0000000003037211 */ /* 0x004fc800078ec0ff */
[----:B------:R-:W-:-:S04]  /*152a0*/  IADD3 R3, R3, 0x20, RZ ;  /* 0x0000002003037810 */ /* 0x000fc80007ffe0ff */
[C---:B------:R-:W-:Y:S02]  /*152b0*/  LEA R5, R10.reuse, R3, 0x3 ;  /* 0x000000030a057211 */ /* 0x040fe400078e18ff */
[----:B------:R-:W-:Y:S02]  /*152c0*/  IADD3 R10, R10, 0x1, RZ ;  /* 0x000000010a0a7810 */ /* 0x000fe40007ffe0ff */
[----:B------:R-:W2:Y:S02]  /*152d0*/  SYNCS.PHASECHK.TRANS64.TRYWAIT P0, [R5+URZ], R2 ;  /* 0x00000002050075a7 */ /* 0x000ea4000800017f */
[----:B------:R-:W-:-:S04]  /*152e0*/  ISETP.NE.AND P1, PT, R10, 0x4, PT ;  /* 0x000000040a00780c */ /* 0x000fc80003f25270 */
[----:B------:R-:W-:Y:S02]  /*152f0*/  SEL R0, RZ, 0x1, P1 ;  /* 0x00000001ff007807 */ /* 0x000fe40000800000 */
[----:B------:R-:W-:Y:S02]  /*15300*/  SEL R10, R10, RZ, P1 ;  /* 0x000000ff0a0a7207 */ /* 0x000fe40000800000 */
[----:B------:R-:W-:Y:S02]  /*15310*/  LOP3.LUT R11, R11, R0, RZ, 0x3c, !PT ;  /* 0x000000000b0b7212 */ /* 0x000fe400078e3cff */
[----:B------:R-:W-:Y:S02]  /*15320*/  LEA R7, R10, R3, 0x3 ;  /* 0x000000030a077211 */ /* 0x000fe400078e18ff */
[----:B------:R-:W-:Y:S01]  /*15330*/  SHF.L.U32 R4, R11, 0x1f, RZ ;  /* 0x0000001f0b047819 */ /* 0x000fe200000006ff */
[----:B--2---:R-:W-:Y:S06]  /*15340*/  @!P0 BRA `(.L_x_603) ;  /* 0x0000000800988947 */ /* 0x004fec0003800000 */
.L_x_633:
[----:B------:R-:W3:Y:S01]  /*15350*/  SYNCS.PHASECHK.TRANS64.TRYWAIT P0, [R7+URZ], R4 ;  /* 0x00000004070075a7 */ /* 0x000ee2000800017f */
[----:B------:R-:W-:-:S04]  /*15360*/  IADD3 R0, R10, 0x1, RZ ;  /* 0x000000010a007810 */ /* 0x000fc80007ffe0ff */
[----:B------:R-:W-:-:S04]  /*15370*/  ISETP.NE.AND P1, PT, R0, 0x4, PT ;  /* 0x000000040000780c */ /* 0x000fc80003f25270 */
[----:B--2---:R-:W-:Y:S02]  /*15380*/  SEL R2, RZ, 0x1, P1 ;  /* 0x00000001ff027807 */ /* 0x004fe40000800000 */
[----:B------:R-:W-:Y:S02]  /*15390*/  SEL R0, R0, RZ, P1 ;  /* 0x000000ff00007207 */ /* 0x000fe40000800000 */
[----:B------:R-:W-:Y:S02]  /*153a0*/  LOP3.LUT R11, R11, R2, RZ, 0x3c, !PT ;  /* 0x000000020b0b7212 */ /* 0x000fe400078e3cff */
[----:B------:R-:W-:Y:S02]  /*153b0*/  LEA R6, R0, R3, 0x3 ;  /* 0x0000000300067211 */ /* 0x000fe400078e18ff */
[----:B------:R-:W-:Y:S01]  /*153c0*/  SHF.L.U32 R5, R11, 0x1f, RZ ;  /* 0x0000001f0b057819 */ /* 0x000fe200000006ff */
[----:B---3--:R-:W-:Y:S06]  /*153d0*/  @!P0 BRA `(.L_x_604) ;  /* 0x0000000800888947 */ /* 0x008fec0003800000 */
.L_x_634:
[----:B------:R-:W3:Y:S01]  /*153e0*/  SYNCS.PHASECHK.TRANS64.TRYWAIT P0, [R6+URZ], R5 ;  /* 0x00000005060075a7 */ /* 0x000ee2000800017f */
[----:B------:R-:W-:-:S05]  /*153f0*/  VIADD R0, R0, 0x1 ;  /* 0x0000000100007836 */ /* 0x000fca0000000000 */
[----:B------:R-:W-:-:S04]  /*15400*/  ISETP.NE.AND P1, PT, R0, 0x4, PT ;  /* 0x000000040000780c */ /* 0x000fc80003f25270 */
[----:B------:R-:W-:Y:S02]  /*15410*/  SEL R2, RZ, 0x1, P1 ;  /* 0x00000001ff027807 */ /* 0x000fe40000800000 */
[----:B------:R-:W-:Y:S02]  /*15420*/  SEL R0, R0, RZ, P1 ;  /* 0x000000ff00007207 */ /* 0x000fe40000800000 */
[----:B------:R-:W-:Y:S01]  /*15430*/  LOP3.LUT R2, R11, R2, RZ, 0x3c, !PT ;  /* 0x000000020b027212 */ /* 0x000fe200078e3cff */
[----:B---3--:R-:W-:Y:S06]  /*15440*/  @!P0 BRA `(.L_x_605) ;  /* 0x0000000800808947 */ /* 0x008fec0003800000 */
.L_x_635:
[----:B------:R-:W-:Y:S02]  /*15450*/  LEA R3, R0, R3, 0x3 ;  /* 0x0000000300037211 */ /* 0x000fe400078e18ff */
[----:B------:R-:W-:-:S07]  /*15460*/  SHF.L.U32 R0, R2, 0x1f, RZ ;  /* 0x0000001f02007819 */ /* 0x000fce00000006ff */
.L_x_606:
[----:B----4-:R4:W1:Y:S02]  /*15470*/  SYNCS.PHASECHK.TRANS64.TRYWAIT P0, [R3+URZ], R0 ;  /* 0x00000000030075a7 */ /* 0x010864000800017f */
[----:B-1----:R-:W-:Y:S05]  /*15480*/  @!P0 NANOSLEEP.SYNCS 0x989680 ;  /* 0x009896800000895d */ /* 0x002fea0003900000 */
[----:B------:R-:W1:Y:S02]  /*15490*/  @!P0 SYNCS.PHASECHK.TRANS64 P0, [R3+URZ], R0 ;  /* 0x00000000030085a7 */ /* 0x000e64000800007f */
[----:B-1----:R-:W-:Y:S05]  /*154a0*/  @!P0 BRA `(.L_x_606) ;  /* 0xfffffffc00f08947 */ /* 0x002fea000383ffff */
.L_x_14:
[----:B-1----:R-:W-:Y:S05]  /*154b0*/  BSYNC B6 ;  /* 0x0000000000067941 */ /* 0x002fea0003800000 */
.L_x_12:
[----:B------:R-:W-:Y:S05]  /*154c0*/  EXIT ;  /* 0x000000000000794d */ /* 0x000fea0003800000 */
.L_x_27:
[----:B----4-:R4:W1:Y:S02]  /*154d0*/  SYNCS.PHASECHK.TRANS64.TRYWAIT P1, [R3+URZ], R0 ;  /* 0x00000000030075a7 */ /* 0x010864000802017f */
[----:B-1----:R-:W-:Y:S05]  /*154e0*/  @!P1 NANOSLEEP.SYNCS 0x989680 ;  /* 0x009896800000995d */ /* 0x002fea0003900000 */
[----:B------:R-:W1:Y:S02]  /*154f0*/  @!P1 SYNCS.PHASECHK.TRANS64 P1, [R3+URZ], R0 ;  /* 0x00000000030095a7 */ /* 0x000e64000802007f */
[----:B-1----:R-:W-:Y:S05]  /*15500*/  @!P1 BRA `(.L_x_27) ;  /* 0xfffffffc00f09947 */ /* 0x002fea000383ffff */
[----:B------:R-:W-:Y:S05]  /*15510*/  BRA `(.L_x_26) ;  /* 0xfffffec400307947 */ /* 0x000fea000383ffff */
.L_x_32:
[----:B--2---:R-:W-:-:S04]  /*15520*/  MOV R5, UR7 ;  /* 0x0000000700057c02 */ /* 0x004fc80008000f00 */
[----:B------:R2:W3:Y:S03]  /*15530*/  SYNCS.PHASECHK.TRANS64.TRYWAIT P1, [R5+URZ], R4 ;  /* 0x00000004050075a7 */ /* 0x0004e6000802017f */
[----:B---3--:R-:W-:Y:S05]  /*15540*/  @!P1 NANOSLEEP.SYNCS 0x989680 ;  /* 0x009896800000995d */ /* 0x008fea0003900000 */
[----:B------:R-:W3:Y:S02]  /*15550*/  @!P1 SYNCS.PHASECHK.TRANS64 P1, [R5+URZ], R4 ;  /* 0x00000004050095a7 */ /* 0x000ee4000802007f */
[----:B---3--:R-:W-:Y:S05]  /*15560*/  @!P1 BRA `(.L_x_32) ;  /* 0xfffffffc00ec9947 */ /* 0x008fea000383ffff */
[----:B------:R-:W-:Y:S05]  /*15570*/  BRA `(.L_x_31) ;  /* 0xfffffec800547947 */ /* 0x000fea000383ffff */
.L_x_53:
[----:B-1----:R-:W-:-:S04]  /*15580*/  MOV R3, UR52 ;  /* 0x0000003400037c02 */ /* 0x002fc80008000f00 */
[----:B------:R1:W2:Y:S03]  /*15590*/  SYNCS.PHASECHK.TRANS64.TRYWAIT P2, [R3+URZ+0x40], R0 ;  /* 0x00004000030075a7 */ /* 0x0002a6000804017f */
[----:B--2---:R-:W-:Y:S05]  /*155a0*/  @!P2 NANOSLEEP.SYNCS 0x989680 ;  /* 0x009896800000a95d */ /* 0x004fea0003900000 */
[----:B------:R-:W2:Y:S02]  /*155b0*/  @!P2 SYNCS.PHASECHK.TRANS64 P2, [R3+URZ+0x40], R0 ;  /* 0x000040000300a5a7 */ /* 0x000ea4000804007f */
[----:B--2---:R-:W-:Y:S05]  /*155c0*/  @!P2 BRA `(.L_x_53) ;  /* 0xfffffffc00eca947 */ /* 0x004fea000383ffff */
[----:B------:R-:W-:Y:S05]  /*155d0*/  BRA `(.L_x_607) ;  /* 0xfffffed400707947 */ /* 0x000fea000383ffff */
.L_x_112:
[----:B-1----:R1:W2:Y:S02]  /*155e0*/  SYNCS.PHASECHK.TRANS64.TRYWAIT P2, [R14+URZ+0x40], R15 ;  /* 0x0000400f0e0075a7 */ /* 0x0022a4000804017f */
[----:B--2---:R-:W-:Y:S05]  /*155f0*/  @!P2 NANOSLEEP.SYNCS 0x989680 ;  /* 0x009896800000a95d */ /* 0x004fea0003900000 */
[----:B------:R-:W2:Y:S02]  /*15600*/  @!P2 SYNCS.PHASECHK.TRANS64 P2, [R14+URZ+0x40], R15 ;  /* 0x0000400f0e00a5a7 */ /* 0x000ea4000804007f */
[----:B--2---:R-:W-:Y:S05]  /*15610*/  @!P2 BRA `(.L_x_112) ;  /* 0xfffffffc00f0a947 */ /* 0x004fea000383ffff */
[----:B------:R-:W-:Y:S05]  /*15620*/  BRA `(.L_x_608) ;  /* 0xfffffef4005c7947 */ /* 0x000fea000383ffff */
.L_x_169:
[----:B-1----:R1:W2:Y:S02]  /*15630*/  SYNCS.PHASECHK.TRANS64.TRYWAIT P2, [R0+URZ+0x40], R3 ;  /* 0x00004003000075a7 */ /* 0x0022a4000804017f */
[----:B--2---:R-:W-:Y:S05]  /*15640*/  @!P2 NANOSLEEP.SYNCS 0x989680 ;  /* 0x009896800000a95d */ /* 0x004fea0003900000 */
[----:B------:R-:W2:Y:S02]  /*15650*/  @!P2 SYNCS.PHASECHK.TRANS64 P2, [R0+URZ+0x40], R3 ;  /* 0x000040030000a5a7 */ /* 0x000ea4000804007f */
[----:B--2---:R-:W-:Y:S05]  /*15660*/  @!P2 BRA `(.L_x_169) ;  /* 0xfffffffc00f0a947 */ /* 0x004fea000383ffff */
[----:B------:R-:W-:Y:S05]  /*15670*/  BRA `(.L_x_609) ;  /* 0xffffff1000cc7947 */ /* 0x000fea000383ffff */
.L_x_226:
[----:B-1----:R1:W2:Y:S02]  /*15680*/  SYNCS.PHASECHK.TRANS64.TRYWAIT P2, [R3+URZ+0x40], R0 ;  /* 0x00004000030075a7 */ /* 0x0022a4000804017f */
[----:B--2---:R-:W-:Y:S05]  /*15690*/  @!P2 NANOSLEEP.SYNCS 0x989680 ;  /* 0x009896800000a95d */ /* 0x004fea0003900000 */
[----:B------:R-:W2:Y:S02]  /*156a0*/  @!P2 SYNCS.PHASECHK.TRANS64 P2, [R3+URZ+0x40], R0 ;  /* 0x000040000300a5a7 */ /* 0x000ea4000804007f */
[----:B--2---:R-:W-:Y:S05]  /*156b0*/  @!P2 BRA `(.L_x_226) ;  /* 0xfffffffc00f0a947 */ /* 0x004fea000383ffff */
[----:B------:R-:W-:Y:S05]  /*156c0*/  BRA `(.L_x_610) ;  /* 0xffffff3000447947 */ /* 0x000fea000383ffff */
.L_x_283:
[----:B-1----:R1:W2:Y:S02]  /*156d0*/  SYNCS.PHASECHK.TRANS64.TRYWAIT P2, [R0+URZ+0x40], R3 ;  /* 0x00004003000075a7 */ /* 0x0022a4000804017f */
[----:B--2---:R-:W-:Y:S05]  /*156e0*/  @!P2 NANOSLEEP.SYNCS 0x989680 ;  /* 0x009896800000a95d */ /* 0x004fea0003900000 */
[----:B------:R-:W2:Y:S02]  /*156f0*/  @!P2 SYNCS.PHASECHK.TRANS64 P2, [R0+URZ+0x40], R3 ;  /* 0x000040030000a5a7 */ /* 0x000ea4000804007f */
[----:B--2---:R-:W-:Y:S05]  /*15700*/  @!P2 BRA `(.L_x_283) ;  /* 0xfffffffc00f0a947 */ /* 0x004fea000383ffff */
[----:B------:R-:W-:Y:S05]  /*15710*/  BRA `(.L_x_611) ;  /* 0xffffff4c00c07947 */ /* 0x000fea000383ffff */
.L_x_340:
[----:B-1----:R1:W2:Y:S02]  /*15720*/  SYNCS.PHASECHK.TRANS64.TRYWAIT P2, [R0+URZ+0x40], R3 ;  /* 0x00004003000075a7 */ /* 0x0022a4000804017f */
[----:B--2---:R-:W-:Y:S05]  /*15730*/  @!P2 NANOSLEEP.SYNCS 0x989680 ;  /* 0x009896800000a95d */ /* 0x004fea0003900000 */
[----:B------:R-:W2:Y:S02]  /*15740*/  @!P2 SYNCS.PHASECHK.TRANS64 P2, [R0+URZ+0x40], R3 ;  /* 0x000040030000a5a7 */ /* 0x000ea4000804007f */
[----:B--2---:R-:W-:Y:S05]  /*15750*/  @!P2 BRA `(.L_x_340) ;  /* 0xfffffffc00f0a947 */ /* 0x004fea000383ffff */
[----:B------:R-:W-:Y:S05]  /*15760*/  BRA `(.L_x_612) ;  /* 0xffffff6c00307947 */ /* 0x000fea000383ffff */
.L_x_397:
[----:B--2---:R2:W3:Y:S02]  /*15770*/  SYNCS.PHASECHK.TRANS64.TRYWAIT P2, [R0+URZ+0x40], R3 ;  /* 0x00004003000075a7 */ /* 0x0044e4000804017f */
[----:B---3--:R-:W-:Y:S05]  /*15780*/  @!P2 NANOSLEEP.SYNCS 0x989680 ;  /* 0x009896800000a95d */ /* 0x008fea0003900000 */
[----:B------:R-:W3:Y:S02]  /*15790*/  @!P2 SYNCS.PHASECHK.TRANS64 P2, [R0+URZ+0x40], R3 ;  /* 0x000040030000a5a7 */ /* 0x000ee4000804007f */
[----:B---3--:R-:W-:Y:S05]  /*157a0*/  @!P2 BRA `(.L_x_397) ;  /* 0xfffffffc00f0a947 */ /* 0x008fea000383ffff */
[----:B------:R-:W-:Y:S05]  /*157b0*/  BRA `(.L_x_613) ;  /* 0xffffff8800a07947 */ /* 0x000fea000383ffff */
.L_x_454:
[----:B--2---:R2:W3:Y:S02]  /*157c0*/  SYNCS.PHASECHK.TRANS64.TRYWAIT P2, [R3+URZ+0x40], R24 ;  /* 0x00004018030075a7 */ /* 0x0044e4000804017f */
[----:B---3--:R-:W-:Y:S05]  /*157d0*/  @!P2 NANOSLEEP.SYNCS 0x989680 ;  /* 0x009896800000a95d */ /* 0x008fea0003900000 */
[----:B------:R-:W3:Y:S02]  /*157e0*/  @!P2 SYNCS.PHASECHK.TRANS64 P2, [R3+URZ+0x40], R24 ;  /* 0x000040180300a5a7 */ /* 0x000ee4000804007f */
[----:B---3--:R-:W-:Y:S05]  /*157f0*/  @!P2 BRA `(.L_x_454) ;  /* 0xfffffffc00f0a947 */ /* 0x008fea000383ffff */
[----:B------:R-:W-:Y:S05]  /*15800*/  BRA `(.L_x_614) ;  /* 0xffffffa800107947 */ /* 0x000fea000383ffff */
.L_x_521:
[----:B-1----:R-:W-:-:S04]  /*15810*/  MOV R7, UR4 ;  /* 0x0000000400077c02 */ /* 0x002fc80008000f00 */
[----:B------:R1:W2:Y:S03]  /*15820*/  SYNCS.PHASECHK.TRANS64.TRYWAIT P0, [R7+URZ+0x88], R0 ;  /* 0x00008800070075a7 */ /* 0x0002a6000800017f */
[----:B--2---:R-:W-:Y:S05]  /*15830*/  @!P0 NANOSLEEP.SYNCS 0x989680 ;  /* 0x009896800000895d */ /* 0x004fea0003900000 */
[----:B------:R-:W2:Y:S02]  /*15840*/  @!P0 SYNCS.PHASECHK.TRANS64 P0, [R7+URZ+0x88], R0 ;  /* 0x00008800070085a7 */ /* 0x000ea4000800007f */
[----:B--2---:R-:W-:Y:S05]  /*15850*/  @!P0 BRA `(.L_x_521) ;  /* 0xfffffffc00ec8947 */ /* 0x004fea000383ffff */
[----:B------:R-:W-:Y:S05]  /*15860*/  BRA `(.L_x_520) ;  /* 0xffffffd400307947 */ /* 0x000fea000383ffff */
.L_x_530:
[----:B-1----:R-:W-:-:S04]  /*15870*/  MOV R4, UR13 ;  /* 0x0000000d00047c02 */ /* 0x002fc80008000f00 */
[----:B------:R1:W2:Y:S03]  /*15880*/  SYNCS.PHASECHK.TRANS64.TRYWAIT P1, [R4+URZ+0x60], R3 ;  /* 0x00006003040075a7 */ /* 0x0002a6000802017f */
[----:B--2---:R-:W-:Y:S05]  /*15890*/  @!P1 NANOSLEEP.SYNCS 0x989680 ;  /* 0x009896800000995d */ /* 0x004fea0003900000 */
[----:B------:R-:W2:Y:S02]  /*158a0*/  @!P1 SYNCS.PHASECHK.TRANS64 P1, [R4+URZ+0x60], R3 ;  /* 0x00006003040095a7 */ /* 0x000ea4000802007f */
[----:B--2---:R-:W-:Y:S05]  /*158b0*/  @!P1 BRA `(.L_x_530) ;  /* 0xfffffffc00ec9947 */ /* 0x004fea000383ffff */
[----:B------:R-:W-:Y:S05]  /*158c0*/  BRA `(.L_x_615) ;  /* 0xffffffd800187947 */ /* 0x000fea000383ffff */
.L_x_536:
[----:B-12---:R-:W-:-:S04]  /*158d0*/  MOV R4, UR13 ;  /* 0x0000000d00047c02 */ /* 0x006fc80008000f00 */
[----:B------:R1:W2:Y:S03]  /*158e0*/  SYNCS.PHASECHK.TRANS64.TRYWAIT P1, [R4+URZ+0x68], R3 ;  /* 0x00006803040075a7 */ /* 0x0002a6000802017f */
[----:B--2---:R-:W-:Y:S05]  /*158f0*/  @!P1 NANOSLEEP.SYNCS 0x989680 ;  /* 0x009896800000995d */ /* 0x004fea0003900000 */
[----:B------:R-:W2:Y:S02]  /*15900*/  @!P1 SYNCS.PHASECHK.TRANS64 P1, [R4+URZ+0x68], R3 ;  /* 0x00006803040095a7 */ /* 0x000ea4000802007f */
[----:B--2---:R-:W-:Y:S05]  /*15910*/  @!P1 BRA `(.L_x_536) ;  /* 0xfffffffc00ec9947 */ /* 0x004fea000383ffff */
[----:B------:R-:W-:Y:S05]  /*15920*/  BRA `(.L_x_616) ;  /* 0xffffffd800607947 */ /* 0x000fea000383ffff */
.L_x_542:
[----:B-123--:R-:W-:-:S04]  /*15930*/  MOV R4, UR13 ;  /* 0x0000000d00047c02 */ /* 0x00efc80008000f00 */
[----:B------:R1:W2:Y:S03]  /*15940*/  SYNCS.PHASECHK.TRANS64.TRYWAIT P1, [R4+URZ+0x70], R3 ;  /* 0x00007003040075a7 */ /* 0x0002a6000802017f */
[----:B--2---:R-:W-:Y:S05]  /*15950*/  @!P1 NANOSLEEP.SYNCS 0x989680 ;  /* 0x009896800000995d */ /* 0x004fea0003900000 */
[----:B------:R-:W2:Y:S02]  /*15960*/  @!P1 SYNCS.PHASECHK.TRANS64 P1, [R4+URZ+0x70], R3 ;  /* 0x00007003040095a7 */ /* 0x000ea4000802007f */
[----:B--2---:R-:W-:Y:S05]  /*15970*/  @!P1 BRA `(.L_x_542) ;  /* 0xfffffffc00ec9947 */ /* 0x004fea000383ffff */
[----:B------:R-:W-:Y:S05]  /*15980*/  BRA `(.L_x_617) ;  /* 0xffffffd800b47947 */ /* 0x000fea000383ffff */
.L_x_548:
[----:B-1234-:R-:W-:-:S04]  /*15990*/  MOV R4, UR13 ;  /* 0x0000000d00047c02 */ /* 0x01efc80008000f00 */
[----:B------:R1:W2:Y:S03]  /*159a0*/  SYNCS.PHASECHK.TRANS64.TRYWAIT P1, [R4+URZ+0x78], R3 ;  /* 0x00007803040075a7 */ /* 0x0002a6000802017f */
[----:B--2---:R-:W-:Y:S05]  /*159b0*/  @!P1 NANOSLEEP.SYNCS 0x989680 ;  /* 0x009896800000995d */ /* 0x004fea0003900000 */
[----:B------:R-:W2:Y:S02]  /*159c0*/  @!P1 SYNCS.PHASECHK.TRANS64 P1, [R4+URZ+0x78], R3 ;  /* 0x00007803040095a7 */ /* 0x000ea4000802007f */
[----:B--2---:R-:W-:Y:S05]  /*159d0*/  @!P1 BRA `(.L_x_548) ;  /* 0xfffffffc00ec9947 */ /* 0x004fea000383ffff */
[----:B------:R-:W-:Y:S05]  /*159e0*/  BRA `(.L_x_618) ;  /* 0xffffffdc00007947 */ /* 0x000fea000383ffff */
.L_x_554:
[----:B-1234-:R-:W-:-:S04]  /*159f0*/  MOV R4, UR13 ;  /* 0x0000000d00047c02 */ /* 0x01efc80008000f00 */
[----:B------:R1:W2:Y:S03]  /*15a00*/  SYNCS.PHASECHK.TRANS64.TRYWAIT P1, [R4+URZ+0x60], R3 ;  /* 0x00006003040075a7 */ /* 0x0002a6000802017f */
[----:B--2---:R-:W-:Y:S05]  /*15a10*/  @!P1 NANOSLEEP.SYNCS 0x989680 ;  /* 0x009896800000995d */ /* 0x004fea0003900000 */
[----:B------:R-:W2:Y:S02]  /*15a20*/  @!P1 SYNCS.PHASECHK.TRANS64 P1, [R4+URZ+0x60], R3 ;  /* 0x00006003040095a7 */ /* 0x000ea4000802007f */
[----:B--2---:R-:W-:Y:S05]  /*15a30*/  @!P1 BRA `(.L_x_554) ;  /* 0xfffffffc00ec9947 */ /* 0x004fea000383ffff */
[----:B------:R-:W-:Y:S05]  /*15a40*/  BRA `(.L_x_619) ;  /* 0xffffffdc00547947 */ /* 0x000fea000383ffff */
.L_x_560:
[----:B-1234-:R-:W-:-:S04]  /*15a50*/  MOV R4, UR13 ;  /* 0x0000000d00047c02 */ /* 0x01efc80008000f00 */
[----:B------:R1:W2:Y:S03]  /*15a60*/  SYNCS.PHASECHK.TRANS64.TRYWAIT P1, [R4+URZ+0x68], R3 ;  /* 0x00006803040075a7 */ /* 0x0002a6000802017f */
[----:B--2---:R-:W-:Y:S05]  /*15a70*/  @!P1 NANOSLEEP.SYNCS 0x989680 ;  /* 0x009896800000995d */ /* 0x004fea0003900000 */
[----:B------:R-:W2:Y:S02]  /*15a80*/  @!P1 SYNCS.PHASECHK.TRANS64 P1, [R4+URZ+0x68], R3 ;  /* 0x00006803040095a7 */ /* 0x000ea4000802007f */
[----:B--2---:R-:W-:Y:S05]  /*15a90*/  @!P1 BRA `(.L_x_560) ;  /* 0xfffffffc00ec9947 */ /* 0x004fea000383ffff */
[----:B------:R-:W-:Y:S05]  /*15aa0*/  BRA `(.L_x_620) ;  /* 0xffffffdc00947947 */ /* 0x000fea000383ffff */
.L_x_566:
[----:B-1234-:R-:W-:-:S04]  /*15ab0*/  MOV R4, UR13 ;  /* 0x0000000d00047c02 */ /* 0x01efc80008000f00 */
[----:B------:R1:W2:Y:S03]  /*15ac0*/  SYNCS.PHASECHK.TRANS64.TRYWAIT P1, [R4+URZ+0x70], R3 ;  /* 0x00007003040075a7 */ /* 0x0002a6000802017f */
[----:B--2---:R-:W-:Y:S05]  /*15ad0*/  @!P1 NANOSLEEP.SYNCS 0x989680 ;  /* 0x009896800000995d */ /* 0x004fea0003900000 */
[----:B------:R-:W2:Y:S02]  /*15ae0*/  @!P1 SYNCS.PHASECHK.TRANS64 P1, [R4+URZ+0x70], R3 ;  /* 0x00007003040095a7 */ /* 0x000ea4000802007f */
[----:B--2---:R-:W-:Y:S05]  /*15af0*/  @!P1 BRA `(.L_x_566) ;  /* 0xfffffffc00ec9947 */ /* 0x004fea000383ffff */
[----:B------:R-:W-:Y:S05]  /*15b00*/  BRA `(.L_x_621) ;  /* 0xffffffdc00dc7947 */ /* 0x000fea000383ffff */
.L_x_572:
[----:B-1234-:R-:W-:-:S04]  /*15b10*/  MOV R4, UR13 ;  /* 0x0000000d00047c02 */ /* 0x01efc80008000f00 */
[----:B------:R1:W2:Y:S03]  /*15b20*/  SYNCS.PHASECHK.TRANS64.TRYWAIT P1, [R4+URZ+0x78], R3 ;  /* 0x00007803040075a7 */ /* 0x0002a6000802017f */
[----:B--2---:R-:W-:Y:S05]  /*15b30*/  @!P1 NANOSLEEP.SYNCS 0x989680 ;  /* 0x009896800000995d */ /* 0x004fea0003900000 */
[----:B------:R-:W2:Y:S02]  /*15b40*/  @!P1 SYNCS.PHASECHK.TRANS64 P1, [R4+URZ+0x78], R3 ;  /* 0x00007803040095a7 */ /* 0x000ea4000802007f */
[----:B--2---:R-:W-:Y:S05]  /*15b50*/  @!P1 BRA `(.L_x_572) ;  /* 0xfffffffc00ec9947 */ /* 0x004fea000383ffff */
[----:B------:R-:W-:Y:S05]  /*15b60*/  BRA `(.L_x_622) ;  /* 0xffffffe000187947 */ /* 0x000fea000383ffff */
.L_x_582:
[----:B-1----:R1:W4:Y:S02]  /*15b70*/  SYNCS.PHASECHK.TRANS64.TRYWAIT P0, [R0+URZ+0x60], R3 ;  /* 0x00006003000075a7 */ /* 0x002324000800017f */
[----:B----4-:R-:W-:Y:S05]  /*15b80*/  @!P0 NANOSLEEP.SYNCS 0x989680 ;  /* 0x009896800000895d */ /* 0x010fea0003900000 */
[----:B------:R-:W4:Y:S02]  /*15b90*/  @!P0 SYNCS.PHASECHK.TRANS64 P0, [R0+URZ+0x60], R3 ;  /* 0x00006003000085a7 */ /* 0x000f24000800007f */
[----:B----4-:R-:W-:Y:S05]  /*15ba0*/  @!P0 BRA `(.L_x_582) ;  /* 0xfffffffc00f08947 */ /* 0x010fea000383ffff */
[----:B------:R-:W-:Y:S05]  /*15bb0*/  BRA `(.L_x_623) ;  /* 0xffffffe800087947 */ /* 0x000fea000383ffff */
.L_x_584:
[----:B----4-:R4:W1:Y:S02]  /*15bc0*/  SYNCS.PHASECHK.TRANS64.TRYWAIT P0, [R0+URZ+0x68], R3 ;  /* 0x00006803000075a7 */ /* 0x010864000800017f */
[----:B-1----:R-:W-:Y:S05]  /*15bd0*/  @!P0 NANOSLEEP.SYNCS 0x989680 ;  /* 0x009896800000895d */ /* 0x002fea0003900000 */
[----:B------:R-:W1:Y:S02]  /*15be0*/  @!P0 SYNCS.PHASECHK.TRANS64 P0, [R0+URZ+0x68], R3 ;  /* 0x00006803000085a7 */ /* 0x000e64000800007f */
[----:B-1----:R-:W-:Y:S05]  /*15bf0*/  @!P0 BRA `(.L_x_584) ;  /* 0xfffffffc00f08947 */ /* 0x002fea000383ffff */
[----:B------:R-:W-:Y:S05]  /*15c00*/  BRA `(.L_x_624) ;  /* 0xffffffe800047947 */ /* 0x000fea000383ffff */
.L_x_586:
[----:B------:R1:W1:Y:S02]  /*15c10*/  SYNCS.PHASECHK.TRANS64.TRYWAIT P0, [R0+URZ+0x70], R3 ;  /* 0x00007003000075a7 */ /* 0x000264000800017f */
[----:B-1----:R-:W-:Y:S05]  /*15c20*/  @!P0 NANOSLEEP.SYNCS 0x989680 ;  /* 0x009896800000895d */ /* 0x002fea0003900000 */
[----:B------:R-:W1:Y:S02]  /*15c30*/  @!P0 SYNCS.PHASECHK.TRANS64 P0, [R0+URZ+0x70], R3 ;  /* 0x00007003000085a7 */ /* 0x000e64000800007f */
[----:B-1----:R-:W-:Y:S05]  /*15c40*/  @!P0 BRA `(.L_x_586) ;  /* 0xfffffffc00f08947 */ /* 0x002fea000383ffff */
[----:B------:R-:W-:Y:S05]  /*15c50*/  BRA `(.L_x_625) ;  /* 0xffffffe800007947 */ /* 0x000fea000383ffff */
.L_x_590:
[----:B------:R-:W-:Y:S01]  /*15c60*/  BSSY B1, `(.L_x_626) ;  /* 0x0000006000017945 */ /* 0x000fe20003800000 */
[----:B------:R-:W-:-:S07]  /*15c70*/  IMAD.MOV.U32 R15, RZ, RZ, -0x1 ;  /* 0xffffffffff0f7424 */ /* 0x000fce00078e00ff */
[----:B------:R-:W-:Y:S05]  /*15c80*/  WARPSYNC.COLLECTIVE R15, `(.L_x_627) ;  /* 0x000000000f0c7348 */ /* 0x000fea0003c00000 */
[----:B------:R-:W-:Y:S02]  /*15c90*/  ELECT P6, UR62, PT ;  /* 0x00000000003e782f */ /* 0x000fe400038c0000 */
[----:B------:R-:W-:Y:S01]  /*15ca0*/  MOV R14, UR62 ;  /* 0x0000003e000e7c02 */ /* 0x000fe20008000f00 */
[----:B------:R-:W-:Y:S10]  /*15cb0*/  ENDCOLLECTIVE ;  /* 0x000000000000791b */ /* 0x000ff40003800000 */
.L_x_627:
[----:B------:R-:W-:Y:S05]  /*15cc0*/  BSYNC B1 ;  /* 0x0000000000017941 */ /* 0x000fea0003800000 */
.L_x_626:
[----:B------:R-:W-:Y:S05]  /*15cd0*/  BRA `(.L_x_628) ;  /* 0xffffffe800807947 */ /* 0x000fea000383ffff */
.L_x_593:
[----:B--2---:R2:W3:Y:S02]  /*15ce0*/  SYNCS.PHASECHK.TRANS64.TRYWAIT P0, [R15+URZ+0x20], R6 ;  /* 0x000020060f0075a7 */ /* 0x0044e4000800017f */
[----:B---3--:R-:W-:Y:S05]  /*15cf0*/  @!P0 NANOSLEEP.SYNCS 0x989680 ;  /* 0x009896800000895d */ /* 0x008fea0003900000 */
[----:B------:R-:W3:Y:S02]  /*15d00*/  @!P0 SYNCS.PHASECHK.TRANS64 P0, [R15+URZ+0x20], R6 ;  /* 0x000020060f0085a7 */ /* 0x000ee4000800007f */
[----:B---3--:R-:W-:Y:S05]  /*15d10*/  @!P0 BRA `(.L_x_593) ;  /* 0xfffffffc00f08947 */ /* 0x008fea000383ffff */
[----:B------:R-:W-:Y:S05]  /*15d20*/  BRA `(.L_x_629) ;  /* 0xffffffe800b87947 */ /* 0x000fea000383ffff */
.L_x_601:
[----:B------:R-:W-:Y:S01]  /*15d30*/  BSSY B0, `(.L_x_630) ;  /* 0x0000006000007945 */ /* 0x000fe20003800000 */
[----:B------:R-:W-:-:S07]  /*15d40*/  MOV R15, 0xffffffff ;  /* 0xffffffff000f7802 */ /* 0x000fce0000000f00 */
[----:B-1----:R-:W-:Y:S05]  /*15d50*/  WARPSYNC.COLLECTIVE R15, `(.L_x_631) ;  /* 0x000000000f0c7348 */ /* 0x002fea0003c00000 */
[----:B------:R-:W-:Y:S02]  /*15d60*/  ELECT P6, UR62, PT ;  /* 0x00000000003e782f */ /* 0x000fe400038c0000 */
[----:B------:R-:W-:Y:S01]  /*15d70*/  MOV R14, UR62 ;  /* 0x0000003e000e7c02 */ /* 0x000fe20008000f00 */
[----:B-1----:R-:W-:Y:S10]  /*15d80*/  ENDCOLLECTIVE ;  /* 0x000000000000791b */ /* 0x002ff40003800000 */
.L_x_631:
[----:B------:R-:W-:Y:S05]  /*15d90*/  BSYNC B0 ;  /* 0x0000000000007941 */ /* 0x000fea0003800000 */
.L_x_630:
[----:B------:R-:W-:Y:S05]  /*15da0*/  BRA `(.L_x_632) ;  /* 0xfffffff400187947 */ /* 0x000fea000383ffff */
.L_x_603:
[----:B--2---:R2:W3:Y:S02]  /*15db0*/  SYNCS.PHASECHK.TRANS64.TRYWAIT P0, [R5+URZ], R2 ;  /* 0x00000002050075a7 */ /* 0x0044e4000800017f */
[----:B---3--:R-:W-:Y:S05]  /*15dc0*/  @!P0 NANOSLEEP.SYNCS 0x989680 ;  /* 0x009896800000895d */ /* 0x008fea0003900000 */
[----:B------:R-:W3:Y:S02]  /*15dd0*/  @!P0 SYNCS.PHASECHK.TRANS64 P0, [R5+URZ], R2 ;  /* 0x00000002050085a7 */ /* 0x000ee4000800007f */
[----:B---3--:R-:W-:Y:S05]  /*15de0*/  @!P0 BRA `(.L_x_603) ;  /* 0xfffffffc00f08947 */ /* 0x008fea000383ffff */
[----:B------:R-:W-:Y:S05]  /*15df0*/  BRA `(.L_x_633) ;  /* 0xfffffff400547947 */ /* 0x000fea000383ffff */
.L_x_604:
[----:B--2---:R2:W3:Y:S02]  /*15e00*/  SYNCS.PHASECHK.TRANS64.TRYWAIT P0, [R7+URZ], R4 ;  /* 0x00000004070075a7 */ /* 0x0044e4000800017f */
[----:B---3--:R-:W-:Y:S05]  /*15e10*/  @!P0 NANOSLEEP.SYNCS 0x989680 ;  /* 0x009896800000895d */ /* 0x008fea0003900000 */
[----:B------:R-:W3:Y:S02]  /*15e20*/  @!P0 SYNCS.PHASECHK.TRANS64 P0, [R7+URZ], R4 ;  /* 0x00000004070085a7 */ /* 0x000ee4000800007f */
[----:B---3--:R-:W-:Y:S05]  /*15e30*/  @!P0 BRA `(.L_x_604) ;  /* 0xfffffffc00f08947 */ /* 0x008fea000383ffff */
[----:B------:R-:W-:Y:S05]  /*15e40*/  BRA `(.L_x_634) ;  /* 0xfffffff400647947 */ /* 0x000fea000383ffff */
.L_x_605:
[----:B---3--:R3:W4:Y:S02]  /*15e50*/  SYNCS.PHASECHK.TRANS64.TRYWAIT P0, [R6+URZ], R5 ;  /* 0x00000005060075a7 */ /* 0x008724000800017f */
[----:B----4-:R-:W-:Y:S05]  /*15e60*/  @!P0 NANOSLEEP.SYNCS 0x989680 ;  /* 0x009896800000895d */ /* 0x010fea0003900000 */
[----:B------:R-:W4:Y:S02]  /*15e70*/  @!P0 SYNCS.PHASECHK.TRANS64 P0, [R6+URZ], R5 ;  /* 0x00000005060085a7 */ /* 0x000f24000800007f */
[----:B----4-:R-:W-:Y:S05]  /*15e80*/  @!P0 BRA `(.L_x_605) ;  /* 0xfffffffc00f08947 */ /* 0x010fea000383ffff */
[----:B------:R-:W-:Y:S05]  /*15e90*/  BRA `(.L_x_635) ;  /* 0xfffffff4006c7947 */ /* 0x000fea000383ffff */
        .weak           $__internal_0_$__cuda_sm20_rcp_rn_f32_slowpath
        .type           $__internal_0_$__cuda_sm20_rcp_rn_f32_slowpath,@function
        .size           $__internal_0_$__cuda_sm20_rcp_rn_f32_slowpath,(.L_x_641 - $__internal_0_$__cuda_sm20_rcp_rn_f32_slowpath)
$__internal_0_$__cuda_sm20_rcp_rn_f32_slowpath:
[----:B------:R-:W-:Y:S01]  /*15ea0*/  SHF.L.U32 R3, R0, 0x1, RZ ;  /* 0x0000000100037819 */ /* 0x000fe200000006ff */
[----:B------:R-:W-:Y:S03]  /*15eb0*/  BSSY B0, `(.L_x_636) ;  /* 0x0000030000007945 */ /* 0x000fe60003800000 */
[----:B------:R-:W-:-:S04]  /*15ec0*/  SHF.R.U32.HI R3, RZ, 0x18, R3 ;  /* 0x00000018ff037819 */ /* 0x000fc80000011603 */
[----:B------:R-:W-:-:S13]  /*15ed0*/  ISETP.NE.U32.AND P2, PT, R3, RZ, PT ;  /* 0x000000ff0300720c */ /* 0x000fda0003f45070 */
[----:B------:R-:W-:Y:S05]  /*15ee0*/  @P2 BRA `(.L_x_637) ;  /* 0x0000000000282947 */ /* 0x000fea0003800000 */
[----:B------:R-:W-:-:S04]  /*15ef0*/  SHF.L.U32 R3, R0, 0x1, RZ ;  /* 0x0000000100037819 */ /* 0x000fc800000006ff */
[----:B------:R-:W-:-:S13]  /*15f00*/  ISETP.NE.AND P2, PT, R3, RZ, PT ;  /* 0x000000ff0300720c */ /* 0x000fda0003f45270 */
[----:B------:R-:W-:Y:S01]  /*15f10*/  @P2 FFMA R158, R0, 1.84467440737095516160e+19, RZ ;  /* 0x5f800000009e2823 */ /* 0x000fe200000000ff */
[----:B------:R-:W-:Y:S08]  /*15f20*/  @!P2 MUFU.RCP R15, R0 ;  /* 0x00000000000fa308 */ /* 0x000ff00000001000 */
[----:B------:R-:W1:Y:S02]  /*15f30*/  @P2 MUFU.RCP R3, R158 ;  /* 0x0000009e00032308 */ /* 0x000e640000001000 */
[----:B-1----:R-:W-:-:S04]  /*15f40*/  @P2 FFMA R101, R158, R3, -1 ;  /* 0xbf8000009e652423 */ /* 0x002fc80000000003 */
[----:B------:R-:W-:-:S04]  /*15f50*/  @P2 FADD.FTZ R162, -R101, -RZ ;  /* 0x800000ff65a22221 */ /* 0x000fc80000010100 */
[----:B------:R-:W-:-:S04]  /*15f60*/  @P2 FFMA R3, R3, R162, R3 ;  /* 0x000000a203032223 */ /* 0x000fc80000000003 */
[----:B------:R-:W-:Y:S01]  /*15f70*/  @P2 FFMA R15, R3, 1.84467440737095516160e+19, RZ ;  /* 0x5f800000030f2823 */ /* 0x000fe200000000ff */
[----:B------:R-:W-:Y:S06]  /*15f80*/  BRA `(.L_x_638) ;  /* 0x0000000000887947 */ /* 0x000fec0003800000 */
.L_x_637:
[----:B------:R-:W-:-:S04]  /*15f90*/  IADD3 R15, R3, -0xfd, RZ ;  /* 0xffffff03030f7810 */ /* 0x000fc80007ffe0ff */
[----:B------:R-:W-:-:S13]  /*15fa0*/  ISETP.GT.U32.AND P2, PT, R15, 0x1, PT ;  /* 0x000000010f00780c */ /* 0x000fda0003f44070 */
[----:B------:R-:W-:Y:S05]  /*15fb0*/  @P2 BRA `(.L_x_639) ;  /* 0x0000000000782947 */ /* 0x000fea0003800000 */
[----:B------:R-:W-:Y:S02]  /*15fc0*/  LOP3.LUT R165, R0, 0x7fffff, RZ, 0xc0, !PT ;  /* 0x007fffff00a57812 */ /* 0x000fe400078ec0ff */
[----:B------:R-:W-:Y:S02]  /*15fd0*/  MOV R162, 0x3 ;  /* 0x0000000300a27802 */ /* 0x000fe40000000f00 */
[----:B------:R-:W-:Y:S02]  /*15fe0*/  LOP3.LUT R165, R165, 0x3f800000, RZ, 0xfc, !PT ;  /* 0x3f800000a5a57812 */ /* 0x000fe400078efcff */
[----:B------:R-:W-:Y:S02]  /*15ff0*/  IADD3 R3, R3, -0xfc, RZ ;  /* 0xffffff0403037810 */ /* 0x000fe40007ffe0ff */
[----:B------:R-:W1:Y:S02]  /*16000*/  MUFU.RCP R158, R165 ;  /* 0x000000a5009e7308 */ /* 0x000e640000001000 */
[----:B-1----:R-:W-:-:S04]  /*16010*/  FFMA R161, R165, R158, -1 ;  /* 0xbf800000a5a17423 */ /* 0x002fc8000000009e */
[----:B------:R-:W-:-:S04]  /*16020*/  FADD.FTZ R161, -R161, -RZ ;  /* 0x800000ffa1a17221 */ /* 0x000fc80000010100 */
[CCC-:B------:R-:W-:Y:S01]  /*16030*/  FFMA.RM R101, R158.reuse, R161.reuse, R158.reuse ;  /* 0x000000a19e657223 */ /* 0x1c0fe2000000409e */
[----:B------:R-:W-:Y:S01]  /*16040*/  FFMA.RP R158, R158, R161, R158 ;  /* 0x000000a19e9e7223 */ /* 0x000fe2000000809e */
[----:B------:R-:W-:-:S03]  /*16050*/  SHF.L.U32 R161, R162, R15, RZ ;  /* 0x0000000fa2a17219 */ /* 0x000fc600000006ff */
[C---:B------:R-:W-:Y:S02]  /*16060*/  LOP3.LUT R163, R101.reuse, 0x7fffff, RZ, 0xc0, !PT ;  /* 0x007fffff65a37812 */ /* 0x040fe400078ec0ff */
[----:B------:R-:W-:Y:S02]  /*16070*/  FSETP.NEU.FTZ.AND P2, PT, R101, R158, PT ;  /* 0x0000009e6500720b */ /* 0x000fe40003f5d000 */
[----:B------:R-:W-:Y:S02]  /*16080*/  LOP3.LUT R158, R163, 0x800000, RZ, 0xfc, !PT ;  /* 0x00800000a39e7812 */ /* 0x000fe400078efcff */
[----:B------:R-:W-:Y:S02]  /*16090*/  SEL R101, RZ, 0xffffffff, !P2 ;  /* 0xffffffffff657807 */ /* 0x000fe40005000000 */
[----:B------:R-:W-:Y:S02]  /*160a0*/  LOP3.LUT R162, R161, R158, RZ, 0xc0, !PT ;  /* 0x0000009ea1a27212 */ /* 0x000fe400078ec0ff */
[----:B------:R-:W-:-:S02]  /*160b0*/  IADD3 R101, -R101, RZ, RZ ;  /* 0x000000ff65657210 */ /* 0x000fc40007ffe1ff */
[-C--:B------:R-:W-:Y:S02]  /*160c0*/  SHF.R.U32.HI R162, RZ, R15.reuse, R162 ;  /* 0x0000000fffa27219 */ /* 0x080fe400000116a2 */
[--C-:B------:R-:W-:Y:S02]  /*160d0*/  LOP3.LUT P3, RZ, R101, R15, R158.reuse, 0xf8, !PT ;  /* 0x0000000f65ff7212 */ /* 0x100fe4000786f89e */
[C---:B------:R-:W-:Y:S02]  /*160e0*/  LOP3.LUT P2, RZ, R162.reuse, 0x1, RZ, 0xc0, !PT ;  /* 0x00000001a2ff7812 */ /* 0x040fe4000784c0ff */
[----:B------:R-:W-:Y:S02]  /*160f0*/  LOP3.LUT P4, RZ, R162, 0x2, RZ, 0xc0, !PT ;  /* 0x00000002a2ff7812 */ /* 0x000fe4000788c0ff */
[----:B------:R-:W-:Y:S02]  /*16100*/  SHF.R.U32.HI R3, RZ, R3, R158 ;  /* 0x00000003ff037219 */ /* 0x000fe4000001169e */
[----:B------:R-:W-:-:S02]  /*16110*/  PLOP3.LUT P2, PT, P2, P3, P4, 0xe0, 0x0 ;  /* 0x000000000000781c */ /* 0x000fc40001747c40 */
[----:B------:R-:W-:Y:S02]  /*16120*/  LOP3.LUT P3, RZ, R0, 0x7fffff, RZ, 0xc0, !PT ;  /* 0x007fffff00ff7812 */ /* 0x000fe4000786c0ff */
[----:B------:R-:W-:-:S04]  /*16130*/  SEL R15, RZ, 0x1, !P2 ;  /* 0x00000001ff0f7807 */ /* 0x000fc80005000000 */
[----:B------:R-:W-:-:S04]  /*16140*/  IADD3 R15, -R15, RZ, RZ ;  /* 0x000000ff0f0f7210 */ /* 0x000fc80007ffe1ff */
[----:B------:R-:W-:-:S13]  /*16150*/  ISETP.GE.AND P2, PT, R15, RZ, PT ;  /* 0x000000ff0f00720c */ /* 0x000fda0003f46270 */
[----:B------:R-:W-:-:S04]  /*16160*/  @!P2 IADD3 R3, R3, 0x1, RZ ;  /* 0x000000010303a810 */ /* 0x000fc80007ffe0ff */
[----:B------:R-:W-:-:S04]  /*16170*/  @!P3 SHF.L.U32 R3, R3, 0x1, RZ ;  /* 0x000000010303b819 */ /* 0x000fc800000006ff */
[----:B------:R-:W-:Y:S01]  /*16180*/  LOP3.LUT R15, R3, 0x80000000, R0, 0xf8, !PT ;  /* 0x80000000030f7812 */ /* 0x000fe200078ef800 */
[----:B------:R-:W-:Y:S06]  /*16190*/  BRA `(.L_x_638) ;  /* 0x0000000000047947 */ /* 0x000fec0003800000 */
.L_x_639:
[----:B------:R1:W2:Y:S02]  /*161a0*/  MUFU.RCP R15, R0 ;  /* 0x00000000000f7308 */ /* 0x0002a40000001000 */
.L_x_638:
[----:B------:R-:W-:Y:S05]  /*161b0*/  BSYNC B0 ;  /* 0x0000000000007941 */ /* 0x000fea0003800000 */
.L_x_636:
[----:B-12---:R-:W-:Y:S02]  /*161c0*/  MOV R0, R15 ;  /* 0x0000000f00007202 */ /* 0x006fe40000000f00 */
[----:B------:R-:W-:-:S04]  /*161d0*/  MOV R15, 0x0 ;  /* 0x00000000000f7802 */ /* 0x000fc80000000f00 */
[----:B------:R-:W-:Y:S05]  /*161e0*/  RET.REL.NODEC R14 `(_ZN7cutlass13device_kernelINS_4gemm6kernel13GemmUniversalIN4cute5tupleIJiiiiEEENS1_10collective13CollectiveMmaINS1_34MainloopSm90TmaGmmaWarpSpecializedILi4ENS5_IJNS4_1CILi2EEENSA_ILi1EEESC_EEENS1_35KernelTmaWarpSpecializedCooperativeEEENS5_IJNSA_ILi256EEENSA_ILi128EEENSA_ILi64EEEEEENS_6half_tENS5_IJlSC_lEEESK_SL_NS4_8TiledMMAINS4_8MMA_AtomIJNS4_4SM904GMMA26MMA_64x128x16_F32F16F16_SSILNSP_5MajorE0ELSR_0ELNSP_7ScaleInE1ELSS_1EEEEEENS4_6LayoutISD_NS5_IJSC_NSA_ILi0EEESW_EEEEENS5_IJNS4_10UnderscoreESZ_SZ_EEEEENS4_13SM90_TMA_LOADENS4_14ComposedLayoutINS4_7SwizzleILi3ELi4ELi3EEENS4_18smem_ptr_flag_bitsILi16EEENSV_INS5_IJNSA_ILi8EEESI_EEENS5_IJSI_SC_EEEEEEEvNS4_8identityENS4_23SM90_TMA_LOAD_MULTICASTES1C_vS1D_EENS_8epilogue10collective18CollectiveEpilogueINS1G_22Sm90TmaWarpSpecializedILi4ELi2ELi16ELb1ELb0EEEJSJ_NS5_IJSH_NSA_ILi32EEEEEESK_SL_SK_SL_NS1G_6fusion15FusionCallbacksIS1K_NS1N_13LinCombEltActINS1G_6thread7SigmoidESK_fSK_fLNS_15FloatRoundStyleE2EEESJ_S1M_JEEES12_NS13_INS14_ILi2ELi4ELi3EEES17_NSV_INS5_IJS18_S1L_EEENS5_IJS1L_SC_EEEEEEENS4_17SM75_U32x4_LDSM_NENS4_14SM90_TMA_STOREES1Z_NS4_17SM90_U32x4_STSM_NENS4_9Copy_AtomIJS22_SK_EEEvEEEvvEEEEvNT_6ParamsE) ;  /* 0xfffffe9c0e847950 */ /* 0x000fea0003c3ffff */
.L_x_640:
[----:B------:R-:W-:-:S00]  /*161f0*/  BRA `(.L_x_640) ;  /* 0xfffffffc00fc7947 */ /* 0x000fc0000383ffff */
[----:B------:R-:W-:-:S00]  /*16200*/  NOP ;  /* 0x0000000000007918 */ /* 0x000fc00000000000 */
[----:B------:R-:W-:-:S00]  /*16210*/  NOP ;  /* 0x0000000000007918 */ /* 0x000fc00000000000 */
[----:B------:R-:W-:-:S00]  /*16220*/  NOP ;  /* 0x0000000000007918 */ /* 0x000fc00000000000 */
[----:B------:R-:W-:-:S00]  /*16230*/  NOP ;  /* 0x0000000000007918 */ /* 0x000fc00000000000 */
[----:B------:R-:W-:-:S00]  /*16240*/  NOP ;  /* 0x0000000000007918 */ /* 0x000fc00000000000 */
[----:B------:R-:W-:-:S00]  /*16250*/  NOP ;  /* 0x0000000000007918 */ /* 0x000fc00000000000 */
[----:B------:R-:W-:-:S00]  /*16260*/  NOP ;  /* 0x0000000000007918 */ /* 0x000fc00000000000 */
[----:B------:R-:W-:-:S00]  /*16270*/  NOP ;  /* 0x0000000000007918 */ /* 0x000fc00000000000 */
.L_x_641:


//--------------------- .nv.global.init           --------------------------
	.section	.nv.global.init,"aw",@progbits
.nv.global.init:
	.type		$str$22,@object
	.size		$str$22,($str$26 - $str$22)
$str$22:
        /*0000*/ 	.byte	0x6b, 0x5f, 0x74, 0x69, 0x6c, 0x65, 0x5f, 0x63, 0x6f, 0x75, 0x6e, 0x74, 0x20, 0x3e, 0x3d, 0x20
        /*0010*/ 	.byte	0x31, 0x00
	.type		$str$26,@object
	.size		$str$26,($str$27 - $str$26)
$str$26:
        /*0012*/ 	.byte	0x28, 0x61, 0x64, 0x64, 0x72, 0x65, 0x73, 0x73, 0x20, 0x26, 0x20, 0x6d, 0x61, 0x73, 0x6b, 0x29
        /*0022*/ 	.byte	0x20, 0x3d, 0x3d, 0x20, 0x30, 0x00
	.type		$str$27,@object
	.size		$str$27,($str$23 - $str$27)
$str$27:
        /*0028*/ 	.byte	0x2f, 0x74, 0x6d, 0x70, 0x2f, 0x63, 0x75, 0x74, 0x6c, 0x61, 0x73, 0x73, 0x5f, 0x73, 0x77, 0x65
        /*0038*/ 	.byte	0x65, 0x70, 0x5f, 0x73, 0x72, 0x63, 0x2f, 0x69, 0x6e, 0x63, 0x6c, 0x75, 0x64, 0x65, 0x2f, 0x63
        /*0048*/ 	.byte	0x75, 0x74, 0x65, 0x2f, 0x70, 0x6f, 0x69, 0x6e, 0x74, 0x65, 0x72, 0x5f, 0x66, 0x6c, 0x61, 0x67
        /*0058*/ 	.byte	0x67, 0x65, 0x64, 0x2e, 0x68, 0x70, 0x70, 0x00
	.type		$str$23,@object
	.size		$str$23,(__unnamed_2 - $str$23)
$str$23:
        /*0060*/ 	.byte	0x2f, 0x74, 0x6d, 0x70, 0x2f, 0x63, 0x75, 0x74, 0x6c, 0x61, 0x73, 0x73, 0x5f, 0x73, 0x77, 0x65
        /*0070*/ 	.byte	0x65, 0x70, 0x5f, 0x73, 0x72, 0x63, 0x2f, 0x69, 0x6e, 0x63, 0x6c, 0x75, 0x64, 0x65, 0x2f, 0x63
        /*0080*/ 	.byte	0x75, 0x74, 0x6c, 0x61, 0x73, 0x73, 0x2f, 0x67, 0x65, 0x6d, 0x6d, 0x2f, 0x63, 0x6f, 0x6c, 0x6c
        /*0090*/ 	.byte	0x65, 0x63, 0x74, 0x69, 0x76, 0x65, 0x2f, 0x73, 0x6d, 0x39, 0x30, 0x5f, 0x6d, 0x6d, 0x61, 0x5f
        /*00a0*/ 	.byte	0x74, 0x6d, 0x61, 0x5f, 0x67, 0x6d, 0x6d, 0x61, 0x5f, 0x73, 0x73, 0x5f, 0x77, 0x61, 0x72, 0x70
        /*00b0*/ 	.byte	0x73, 0x70, 0x65, 0x63, 0x69, 0x61, 0x6c, 0x69, 0x7a, 0x65, 0x64, 0x2e, 0x68, 0x70, 0x70, 0x00
	.type		__unnamed_2,@object
	.size		__unnamed_2,(__unnamed_1 - __unnamed_2)
__unnamed_2:
        /*00c0*/ 	.byte	0x61, 0x75, 0x74, 0x6f, 0x20, 0x63, 0x75, 0x74, 0x65, 0x3a, 0x3a, 0x61, 0x73, 0x5f, 0x70, 0x6f
        /* <DEDUP_REMOVED lines=27> */
        /*0280*/ 	.byte	0x36, 0x3e, 0x3e, 0x3e, 0x3e, 0x3e, 0x5d, 0x00
	.type		__unnamed_1,@object
	.size		__unnamed_1,(.L_0 - __unnamed_1)
__unnamed_1:
        /* <DEDUP_REMOVED lines=181> */
        /*0dd8*/ 	.byte	0x6e, 0x74, 0x69, 0x74, 0x79, 0x5d, 0x00
.L_0:


//--------------------- .nv.shared._ZN7cutlass13device_kernelINS_4gemm6kernel13GemmUniversalIN4cute5tupleIJiiiiEEENS1_10collective13CollectiveMmaINS1_34MainloopSm90TmaGmmaWarpSpecializedILi4ENS5_IJNS4_1CILi2EEENSA_ILi1EEESC_EEENS1_35KernelTmaWarpSpecializedCooperativeEEENS5_IJNSA_ILi256EEENSA_ILi128EEENSA_ILi64EEEEEENS_6half_tENS5_IJlSC_lEEESK_SL_NS4_8TiledMMAINS4_8MMA_AtomIJNS4_4SM904GMMA26MMA_64x128x16_F32F16F16_SSILNSP_5MajorE0ELSR_0ELNSP_7ScaleInE1ELSS_1EEEEEENS4_6LayoutISD_NS5_IJSC_NSA_ILi0EEESW_EEEEENS5_IJNS4_10UnderscoreESZ_SZ_EEEEENS4_13SM90_TMA_LOADENS4_14ComposedLayoutINS4_7SwizzleILi3ELi4ELi3EEENS4_18smem_ptr_flag_bitsILi16EEENSV_INS5_IJNSA_ILi8EEESI_EEENS5_IJSI_SC_EEEEEEEvNS4_8identityENS4_23SM90_TMA_LOAD_MULTICASTES1C_vS1D_EENS_8epilogue10collective18CollectiveEpilogueINS1G_22Sm90TmaWarpSpecializedILi4ELi2ELi16ELb1ELb0EEEJSJ_NS5_IJSH_NSA_ILi32EEEEEESK_SL_SK_SL_NS1G_6fusion15FusionCallbacksIS1K_NS1N_13LinCombEltActINS1G_6thread7SigmoidESK_fSK_fLNS_15FloatRoundStyleE2EEESJ_S1M_JEEES12_NS13_INS14_ILi2ELi4ELi3EEES17_NSV_INS5_IJS18_S1L_EEENS5_IJS1L_SC_EEEEEEENS4_17SM75_U32x4_LDSM_NENS4_14SM90_TMA_STOREES1Z_NS4_17SM90_U32x4_STSM_NENS4_9Copy_AtomIJS22_SK_EEEvEEEvvEEEEvNT_6ParamsE --------------------------
	.section	.nv.shared._ZN7cutlass13device_kernelINS_4gemm6kernel13GemmUniversalIN4cute5tupleIJiiiiEEENS1_10collective13CollectiveMmaINS1_34MainloopSm90TmaGmmaWarpSpecializedILi4ENS5_IJNS4_1CILi2EEENSA_ILi1EEESC_EEENS1_35KernelTmaWarpSpecializedCooperativeEEENS5_IJNSA_ILi256EEENSA_ILi128EEENSA_ILi64EEEEEENS_6half_tENS5_IJlSC_lEEESK_SL_NS4_8TiledMMAINS4_8MMA_AtomIJNS4_4SM904GMMA26MMA_64x128x16_F32F16F16_SSILNSP_5MajorE0ELSR_0ELNSP_7ScaleInE1ELSS_1EEEEEENS4_6LayoutISD_NS5_IJSC_NSA_ILi0EEESW_EEEEENS5_IJNS4_10UnderscoreESZ_SZ_EEEEENS4_13SM90_TMA_LOADENS4_14ComposedLayoutINS4_7SwizzleILi3ELi4ELi3EEENS4_18smem_ptr_flag_bitsILi16EEENSV_INS5_IJNSA_ILi8EEESI_EEENS5_IJSI_SC_EEEEEEEvNS4_8identityENS4_23SM90_TMA_LOAD_MULTICASTES1C_vS1D_EENS_8epilogue10collective18CollectiveEpilogueINS1G_22Sm90TmaWarpSpecializedILi4ELi2ELi16ELb1ELb0EEEJSJ_NS5_IJSH_NSA_ILi32EEEEEESK_SL_SK_SL_NS1G_6fusion15FusionCallbacksIS1K_NS1N_13LinCombEltActINS1G_6thread7SigmoidESK_fSK_fLNS_15FloatRoundStyleE2EEESJ_S1M_JEEES12_NS13_INS14_ILi2ELi4ELi3EEES17_NSV_INS5_IJS18_S1L_EEENS5_IJS1L_SC_EEEEEEENS4_17SM75_U32x4_LDSM_NENS4_14SM90_TMA_STOREES1Z_NS4_17SM90_U32x4_STSM_NENS4_9Copy_AtomIJS22_SK_EEEvEEEvvEEEEvNT_6ParamsE,"aw",@nobits
	.sectionflags	@""
	.align	16
	.zero		1024


//--------------------- .nv.shared.reserved.0     --------------------------
	.section	.nv.shared.reserved.0,"aw",@nobits
	.weak		__nv_reservedSMEM_offset_0_alias
	.size		__nv_reservedSMEM_offset_0_alias, 0, 0
	.other		__nv_reservedSMEM_offset_0_alias,@"STO_CUDA_RESERVED_SHARED STV_DEFAULT"
__nv_reservedSMEM_offset_0_alias:
	.zero		0


//--------------------- .nv.global                --------------------------
	.section	.nv.global,"aw",@nobits
.nv.global:
	.type		_ZN39_INTERNAL_d2608c31_4_k_cu_55988b83_26204cute1_E,@object
	.size		_ZN39_INTERNAL_d2608c31_4_k_cu_55988b83_26204cute1_E,(_ZN39_INTERNAL_d2608c31_4_k_cu_55988b83_26204cuda3std3__45__cpo6cbeginE - _ZN39_INTERNAL_d2608c31_4_k_cu_55988b83_26204cute1_E)
_ZN39_INTERNAL_d2608c31_4_k_cu_55988b83_26204cute1_E:
	.zero		1
	.type		_ZN39_INTERNAL_d2608c31_4_k_cu_55988b83_26204cuda3std3__45__cpo6cbeginE,@object
	.size		_ZN39_INTERNAL_d2608c31_4_k_cu_55988b83_26204cuda3std3__45__cpo6cbeginE,(_ZN39_INTERNAL_d2608c31_4_k_cu_55988b83_26204cuda3std3__48in_placeE - _ZN39_INTERNAL_d2608c31_4_k_cu_55988b83_26204cuda3std3__45__cpo6cbeginE)
_ZN39_INTERNAL_d2608c31_4_k_cu_55988b83_26204cuda3std3__45__cpo6cbeginE:
	.zero		1
	.type		_ZN39_INTERNAL_d2608c31_4_k_cu_55988b83_26204cuda3std3__48in_placeE,@object
	.size		_ZN39_INTERNAL_d2608c31_4_k_cu_55988b83_26204cuda3std3__48in_placeE,(_ZN39_INTERNAL_d2608c31_4_k_cu_55988b83_26204cuda3std6ranges3__45__cpo9iter_moveE - _ZN39_INTERNAL_d2608c31_4_k_cu_55988b83_26204cuda3std3__48in_placeE)
_ZN39_INTERNAL_d2608c31_4_k_cu_55988b83_26204cuda3std3__48in_placeE:
	.zero		1
	.type		_ZN39_INTERNAL_d2608c31_4_k_cu_55988b83_26204cuda3std6ranges3__45__cpo9iter_moveE,@object
	.size		_ZN39_INTERNAL_d2608c31_4_k_cu_55988b83_26204cuda3std6ranges3__45__cpo9iter_moveE,(_ZN39_INTERNAL_d2608c31_4_k_cu_55988b83_26204cuda3std3__45__cpo5beginE - _ZN39_INTERNAL_d2608c31_4_k_cu_55988b83_26204cuda3std6ranges3__45__cpo9iter_moveE)
_ZN39_INTERNAL_d2608c31_4_k_cu_55988b83_26204cuda3std6ranges3__45__cpo9iter_moveE:
	.zero		1
	.type		_ZN39_INTERNAL_d2608c31_4_k_cu_55988b83_26204cuda3std3__45__cpo5beginE,@object
	.size		_ZN39_INTERNAL_d2608c31_4_k_cu_55988b83_26204cuda3std3__45__cpo5beginE,(_ZN39_INTERNAL_d2608c31_4_k_cu_55988b83_26204cuda3std3__441_GLOBAL__N__d2608c31_4_k_cu_55988b83_26206ignoreE - _ZN39_INTERNAL_d2608c31_4_k_cu_55988b83_26204cuda3std3__45__cpo5beginE)
_ZN39_INTERNAL_d2608c31_4_k_cu_55988b83_26204cuda3std3__45__cpo5beginE:
	.zero		1
	.type		_ZN39_INTERNAL_d2608c31_4_k_cu_55988b83_26204cuda3std3__441_GLOBAL__N__d2608c31_4_k_cu_55988b83_26206ignoreE,@object
	.size		_ZN39_INTERNAL_d2608c31_4_k_cu_55988b83_26204cuda3std3__441_GLOBAL__N__d2608c31_4_k_cu_55988b83_26206ignoreE,(_ZN39_INTERNAL_d2608c31_4_k_cu_55988b83_26204cute7productE - _ZN39_INTERNAL_d2608c31_4_k_cu_55988b83_26204cuda3std3__441_GLOBAL__N__d2608c31_4_k_cu_55988b83_26206ignoreE)
_ZN39_INTERNAL_d2608c31_4_k_cu_55988b83_26204cuda3std3__441_GLOBAL__N__d2608c31_4_k_cu_55988b83_26206ignoreE:
	.zero		1
	.type		_ZN39_INTERNAL_d2608c31_4_k_cu_55988b83_26204cute7productE,@object
	.size		_ZN39_INTERNAL_d2608c31_4_k_cu_55988b83_26204cute7productE,(_ZN39_INTERNAL_d2608c31_4_k_cu_55988b83_26204cuda3std3__45__cpo3endE - _ZN39_INTERNAL_d2608c31_4_k_cu_55988b83_26204cute7productE)
_ZN39_INTERNAL_d2608c31_4_k_cu_55988b83_26204cute7productE:
	.zero		1
	.type		_ZN39_INTERNAL_d2608c31_4_k_cu_55988b83_26204cuda3std3__45__cpo3endE,@object
	.size		_ZN39_INTERNAL_d2608c31_4_k_cu_55988b83_26204cuda3std3__45__cpo3endE,(_ZN39_INTERNAL_d2608c31_4_k_cu_55988b83_26204cuda3std3__419piecewise_constructE - _ZN39_INTERNAL_d2608c31_4_k_cu_55988b83_26204cuda3std3__45__cpo3endE)
_ZN39_INTERNAL_d2608c31_4_k_cu_55988b83_26204cuda3std3__45__cpo3endE:
	.zero		1
	.type		_ZN39_INTERNAL_d2608c31_4_k_cu_55988b83_26204cuda3std3__419piecewise_constructE,@object
	.size		_ZN39_INTERNAL_d2608c31_4_k_cu_55988b83_26204cuda3std3__419piecewise_constructE,(_ZN39_INTERNAL_d2608c31_4_k_cu_55988b83_26204cuda3std3__45__cpo4cendE - _ZN39_INTERNAL_d2608c31_4_k_cu_55988b83_26204cuda3std3__419piecewise_constructE)
_ZN39_INTERNAL_d2608c31_4_k_cu_55988b83_26204cuda3std3__419piecewise_constructE:
	.zero		1
	.type		_ZN39_INTERNAL_d2608c31_4_k_cu_55988b83_26204cuda3std3__45__cpo4cendE,@object
	.size		_ZN39_INTERNAL_d2608c31_4_k_cu_55988b83_26204cuda3std3__45__cpo4cendE,(_ZN39_INTERNAL_d2608c31_4_k_cu_55988b83_26204cuda3std6ranges3__45__cpo4swapE - _ZN39_INTERNAL_d2608c31_4_k_cu_55988b83_26204cuda3std3__45__cpo4cendE)
_ZN39_INTERNAL_d2608c31_4_k_cu_55988b83_26204cuda3std3__45__cpo4cendE:
	.zero		1
	.type		_ZN39_INTERNAL_d2608c31_4_k_cu_55988b83_26204cuda3std6ranges3__45__cpo4swapE,@object
	.size		_ZN39_INTERNAL_d2608c31_4_k_cu_55988b83_26204cuda3std6ranges3__45__cpo4swapE,(.L_9 - _ZN39_INTERNAL_d2608c31_4_k_cu_55988b83_26204cuda3std6ranges3__45__cpo4swapE)
_ZN39_INTERNAL_d2608c31_4_k_cu_55988b83_26204cuda3std6ranges3__45__cpo4swapE:
	.zero		1
.L_9:


//--------------------- .nv.constant0._ZN7cutlass13device_kernelINS_4gemm6kernel13GemmUniversalIN4cute5tupleIJiiiiEEENS1_10collective13CollectiveMmaINS1_34MainloopSm90TmaGmmaWarpSpecializedILi4ENS5_IJNS4_1CILi2EEENSA_ILi1EEESC_EEENS1_35KernelTmaWarpSpecializedCooperativeEEENS5_IJNSA_ILi256EEENSA_ILi128EEENSA_ILi64EEEEEENS_6half_tENS5_IJlSC_lEEESK_SL_NS4_8TiledMMAINS4_8MMA_AtomIJNS4_4SM904GMMA26MMA_64x128x16_F32F16F16_SSILNSP_5MajorE0ELSR_0ELNSP_7ScaleInE1ELSS_1EEEEEENS4_6LayoutISD_NS5_IJSC_NSA_ILi0EEESW_EEEEENS5_IJNS4_10UnderscoreESZ_SZ_EEEEENS4_13SM90_TMA_LOADENS4_14ComposedLayoutINS4_7SwizzleILi3ELi4ELi3EEENS4_18smem_ptr_flag_bitsILi16EEENSV_INS5_IJNSA_ILi8EEESI_EEENS5_IJSI_SC_EEEEEEEvNS4_8identityENS4_23SM90_TMA_LOAD_MULTICASTES1C_vS1D_EENS_8epilogue10collective18CollectiveEpilogueINS1G_22Sm90TmaWarpSpecializedILi4ELi2ELi16ELb1ELb0EEEJSJ_NS5_IJSH_NSA_ILi32EEEEEESK_SL_SK_SL_NS1G_6fusion15FusionCallbacksIS1K_NS1N_13LinCombEltActINS1G_6thread7SigmoidESK_fSK_fLNS_15FloatRoundStyleE2EEESJ_S1M_JEEES12_NS13_INS14_ILi2ELi4ELi3EEES17_NSV_INS5_IJS18_S1L_EEENS5_IJS1L_SC_EEEEEEENS4_17SM75_U32x4_LDSM_NENS4_14SM90_TMA_STOREES1Z_NS4_17SM90_U32x4_STSM_NENS4_9Copy_AtomIJS22_SK_EEEvEEEvvEEEEvNT_6ParamsE --------------------------
	.section	.nv.constant0._ZN7cutlass13device_kernelINS_4gemm6kernel13GemmUniversalIN4cute5tupleIJiiiiEEENS1_10collective13CollectiveMmaINS1_34MainloopSm90TmaGmmaWarpSpecializedILi4ENS5_IJNS4_1CILi2EEENSA_ILi1EEESC_EEENS1_35KernelTmaWarpSpecializedCooperativeEEENS5_IJNSA_ILi256EEENSA_ILi128EEENSA_ILi64EEEEEENS_6half_tENS5_IJlSC_lEEESK_SL_NS4_8TiledMMAINS4_8MMA_AtomIJNS4_4SM904GMMA26MMA_64x128x16_F32F16F16_SSILNSP_5MajorE0ELSR_0ELNSP_7ScaleInE1ELSS_1EEEEEENS4_6LayoutISD_NS5_IJSC_NSA_ILi0EEESW_EEEEENS5_IJNS4_10UnderscoreESZ_SZ_EEEEENS4_13SM90_TMA_LOADENS4_14ComposedLayoutINS4_7SwizzleILi3ELi4ELi3EEENS4_18smem_ptr_flag_bitsILi16EEENSV_INS5_IJNSA_ILi8EEESI_EEENS5_IJSI_SC_EEEEEEEvNS4_8identityENS4_23SM90_TMA_LOAD_MULTICASTES1C_vS1D_EENS_8epilogue10collective18CollectiveEpilogueINS1G_22Sm90TmaWarpSpecializedILi4ELi2ELi16ELb1ELb0EEEJSJ_NS5_IJSH_NSA_ILi32EEEEEESK_SL_SK_SL_NS1G_6fusion15FusionCallbacksIS1K_NS1N_13LinCombEltActINS1G_6thread7SigmoidESK_fSK_fLNS_15FloatRoundStyleE2EEESJ_S1M_JEEES12_NS13_INS14_ILi2ELi4ELi3EEES17_NSV_INS5_IJS18_S1L_EEENS5_IJS1L_SC_EEEEEEENS4_17SM75_U32x4_LDSM_NENS4_14SM90_TMA_STOREES1Z_NS4_17SM90_U32x4_STSM_NENS4_9Copy_AtomIJS22_SK_EEEvEEEvvEEEEvNT_6ParamsE,"a",@progbits
	.sectionflags	@""
	.align	4
.nv.constant0._ZN7cutlass13device_kernelINS_4gemm6kernel13GemmUniversalIN4cute5tupleIJiiiiEEENS1_10collective13CollectiveMmaINS1_34MainloopSm90TmaGmmaWarpSpecializedILi4ENS5_IJNS4_1CILi2EEENSA_ILi1EEESC_EEENS1_35KernelTmaWarpSpecializedCooperativeEEENS5_IJNSA_ILi256EEENSA_ILi128EEENSA_ILi64EEEEEENS_6half_tENS5_IJlSC_lEEESK_SL_NS4_8TiledMMAINS4_8MMA_AtomIJNS4_4SM904GMMA26MMA_64x128x16_F32F16F16_SSILNSP_5MajorE0ELSR_0ELNSP_7ScaleInE1ELSS_1EEEEEENS4_6LayoutISD_NS5_IJSC_NSA_ILi0EEESW_EEEEENS5_IJNS4_10UnderscoreESZ_SZ_EEEEENS4_13SM90_TMA_LOADENS4_14ComposedLayoutINS4_7SwizzleILi3ELi4ELi3EEENS4_18smem_ptr_flag_bitsILi16EEENSV_INS5_IJNSA_ILi8EEESI_EEENS5_IJSI_SC_EEEEEEEvNS4_8identityENS4_23SM90_TMA_LOAD_MULTICASTES1C_vS1D_EENS_8epilogue10collective18CollectiveEpilogueINS1G_22Sm90TmaWarpSpecializedILi4ELi2ELi16ELb1ELb0EEEJSJ_NS5_IJSH_NSA_ILi32EEEEEESK_SL_SK_SL_NS1G_6fusion15FusionCallbacksIS1K_NS1N_13LinCombEltActINS1G_6thread7SigmoidESK_fSK_fLNS_15FloatRoundStyleE2EEESJ_S1M_JEEES12_NS13_INS14_ILi2ELi4ELi3EEES17_NSV_INS5_IJS18_S1L_EEENS5_IJS1L_SC_EEEEEEENS4_17SM75_U32x4_LDSM_NENS4_14SM90_TMA_STOREES1Z_NS4_17SM90_U32x4_STSM_NENS4_9Copy_AtomIJS22_SK_EEEvEEEvvEEEEvNT_6ParamsE:
	.zero		2432


//--------------------- SYMBOLS --------------------------

	.type		.nv.reservedSmem.offset0,@object
	.size		.nv.reservedSmem.offset0,0x4
	.type		__assertfail,@function
